	.target	sm_80

	.elftype	@"ET_EXEC"


//--------------------- .note.nv.tkinfo           --------------------------
	.section	.note.nv.tkinfo,"",@"SHT_NOTE"
	.sectionflags	@"SHF_NOTE_NV_TKINFO"
	.tkinfo
        /*0018*/ 	.word	0x00000002
        /*0030*/ 	.string	""
        /*0030*/ 	.string	"ptxas"
        /*0030*/ 	.string	"Cuda compilation tools, release 13.0, V13.0.88"
        /*0030*/ 	.string	"Build cuda_13.0.r13.0/compiler.36424714_0"
        /*0030*/ 	.string	"-v  -suppress-debug-info  -lineinfo  -arch sm_80 "



//--------------------- .note.nv.cuinfo           --------------------------
	.section	.note.nv.cuinfo,"",@"SHT_NOTE"
	.sectionflags	@"SHF_NOTE_NV_CUINFO"
        /*0018*/ 	.short	0x0002
        /*001a*/ 	.short	0x0050
        /*001c*/ 	.short	0x0082
	.zero		2


//--------------------- .nv.info                  --------------------------
	.section	.nv.info,"",@"SHT_CUDA_INFO"
	.align	4


	//----- nvinfo : EIATTR_REGCOUNT
	.align		4
        /*0000*/ 	.byte	0x04, 0x2f
        /*0002*/ 	.short	(.L_1 - .L_0)
	.align		4
.L_0:
        /*0004*/ 	.word	index@(matmul_kernel)
        /*0008*/ 	.word	0x00000020


	//----- nvinfo : EIATTR_FRAME_SIZE
	.align		4
.L_1:
        /*000c*/ 	.byte	0x04, 0x11
        /*000e*/ 	.short	(.L_3 - .L_2)
	.align		4
.L_2:
        /*0010*/ 	.word	index@(matmul_kernel)
        /*0014*/ 	.word	0x00000d10


	//----- nvinfo : EIATTR_MIN_STACK_SIZE
	.align		4
.L_3:
        /*0018*/ 	.byte	0x04, 0x12
        /*001a*/ 	.short	(.L_5 - .L_4)
	.align		4
.L_4:
        /*001c*/ 	.word	index@(matmul_kernel)
        /*0020*/ 	.word	0x00000d10
.L_5:


//--------------------- .nv.info.matmul_kernel    --------------------------
	.section	.nv.info.matmul_kernel,"",@"SHT_CUDA_INFO"
	.sectionflags	@""
	.align	4


	//----- nvinfo : EIATTR_CUDA_API_VERSION
	.align		4
        /*0000*/ 	.byte	0x04, 0x37
        /*0002*/ 	.short	(.L_7 - .L_6)
.L_6:
        /*0004*/ 	.word	0x00000082


	//----- nvinfo : EIATTR_SW2861232_WAR
	.align		4
.L_7:
        /*0008*/ 	.byte	0x01, 0x35
	.zero		2


	//----- nvinfo : EIATTR_PARAM_CBANK
	.align		4
        /*000c*/ 	.byte	0x04, 0x0a
        /*000e*/ 	.short	(.L_9 - .L_8)
	.align		4
.L_8:
        /*0010*/ 	.word	index@(.nv.constant0.matmul_kernel)
        /*0014*/ 	.short	0x0160
        /*0016*/ 	.short	0x0050


	//----- nvinfo : EIATTR_CBANK_PARAM_SIZE
	.align		4
.L_9:
        /*0018*/ 	.byte	0x03, 0x19
        /*001a*/ 	.short	0x0050


	//----- nvinfo : EIATTR_KPARAM_INFO
	.align		4
        /*001c*/ 	.byte	0x04, 0x17
        /*001e*/ 	.short	(.L_11 - .L_10)
.L_10:
        /*0020*/ 	.word	0x00000000
        /*0024*/ 	.short	0x000d
        /*0026*/ 	.short	0x0048
        /*0028*/ 	.byte	0x00, 0xf4, 0x21, 0x00


	//----- nvinfo : EIATTR_KPARAM_INFO
	.align		4
.L_11:
        /*002c*/ 	.byte	0x04, 0x17
        /*002e*/ 	.short	(.L_13 - .L_12)
.L_12:
        /*0030*/ 	.word	0x00000000
        /*0034*/ 	.short	0x000c
        /*0036*/ 	.short	0x0040
        /*0038*/ 	.byte	0x00, 0xf4, 0x21, 0x00


	//----- nvinfo : EIATTR_KPARAM_INFO
	.align		4
.L_13:
        /*003c*/ 	.byte	0x04, 0x17
        /*003e*/ 	.short	(.L_15 - .L_14)
.L_14:
        /*0040*/ 	.word	0x00000000
        /*0044*/ 	.short	0x000b
        /*0046*/ 	.short	0x0038
        /*0048*/ 	.byte	0x00, 0xf0, 0x11, 0x00


	//----- nvinfo : EIATTR_KPARAM_INFO
	.align		4
.L_15:
        /*004c*/ 	.byte	0x04, 0x17
        /*004e*/ 	.short	(.L_17 - .L_16)
.L_16:
        /*0050*/ 	.word	0x00000000
        /*0054*/ 	.short	0x000a
        /*0056*/ 	.short	0x0034
        /*0058*/ 	.byte	0x00, 0xf0, 0x11, 0x00


	//----- nvinfo : EIATTR_KPARAM_INFO
	.align		4
.L_17:
        /*005c*/ 	.byte	0x04, 0x17
        /*005e*/ 	.short	(.L_19 - .L_18)
.L_18:
        /*0060*/ 	.word	0x00000000
        /*0064*/ 	.short	0x0009
        /*0066*/ 	.short	0x0030
        /*0068*/ 	.byte	0x00, 0xf0, 0x11, 0x00


	//----- nvinfo : EIATTR_KPARAM_INFO
	.align		4
.L_19:
        /*006c*/ 	.byte	0x04, 0x17
        /*006e*/ 	.short	(.L_21 - .L_20)
.L_20:
        /*0070*/ 	.word	0x00000000
        /*0074*/ 	.short	0x0008
        /*0076*/ 	.short	0x002c
        /*0078*/ 	.byte	0x00, 0xf0, 0x11, 0x00


	//----- nvinfo : EIATTR_KPARAM_INFO
	.align		4
.L_21:
        /*007c*/ 	.byte	0x04, 0x17
        /*007e*/ 	.short	(.L_23 - .L_22)
.L_22:
        /*0080*/ 	.word	0x00000000
        /*0084*/ 	.short	0x0007
        /*0086*/ 	.short	0x0028
        /*0088*/ 	.byte	0x00, 0xf0, 0x11, 0x00


	//----- nvinfo : EIATTR_KPARAM_INFO
	.align		4
.L_23:
        /*008c*/ 	.byte	0x04, 0x17
        /*008e*/ 	.short	(.L_25 - .L_24)
.L_24:
        /*0090*/ 	.word	0x00000000
        /*0094*/ 	.short	0x0006
        /*0096*/ 	.short	0x0024
        /*0098*/ 	.byte	0x00, 0xf0, 0x11, 0x00


	//----- nvinfo : EIATTR_KPARAM_INFO
	.align		4
.L_25:
        /*009c*/ 	.byte	0x04, 0x17
        /*009e*/ 	.short	(.L_27 - .L_26)
.L_26:
        /*00a0*/ 	.word	0x00000000
        /*00a4*/ 	.short	0x0005
        /*00a6*/ 	.short	0x0020
        /*00a8*/ 	.byte	0x00, 0xf0, 0x11, 0x00


	//----- nvinfo : EIATTR_KPARAM_INFO
	.align		4
.L_27:
        /*00ac*/ 	.byte	0x04, 0x17
        /*00ae*/ 	.short	(.L_29 - .L_28)
.L_28:
        /*00b0*/ 	.word	0x00000000
        /*00b4*/ 	.short	0x0004
        /*00b6*/ 	.short	0x001c
        /*00b8*/ 	.byte	0x00, 0xf0, 0x11, 0x00


	//----- nvinfo : EIATTR_KPARAM_INFO
	.align		4
.L_29:
        /*00bc*/ 	.byte	0x04, 0x17
        /*00be*/ 	.short	(.L_31 - .L_30)
.L_30:
        /*00c0*/ 	.word	0x00000000
        /*00c4*/ 	.short	0x0003
        /*00c6*/ 	.short	0x0018
        /*00c8*/ 	.byte	0x00, 0xf0, 0x11, 0x00


	//----- nvinfo : EIATTR_KPARAM_INFO
	.align		4
.L_31:
        /*00cc*/ 	.byte	0x04, 0x17
        /*00ce*/ 	.short	(.L_33 - .L_32)
.L_32:
        /*00d0*/ 	.word	0x00000000
        /*00d4*/ 	.short	0x0002
        /*00d6*/ 	.short	0x0010
        /*00d8*/ 	.byte	0x00, 0xf4, 0x21, 0x00


	//----- nvinfo : EIATTR_KPARAM_INFO
	.align		4
.L_33:
        /*00dc*/ 	.byte	0x04, 0x17
        /*00de*/ 	.short	(.L_35 - .L_34)
.L_34:
        /*00e0*/ 	.word	0x00000000
        /*00e4*/ 	.short	0x0001
        /*00e6*/ 	.short	0x0008
        /*00e8*/ 	.byte	0x00, 0xf4, 0x21, 0x00


	//----- nvinfo : EIATTR_KPARAM_INFO
	.align		4
.L_35:
        /*00ec*/ 	.byte	0x04, 0x17
        /*00ee*/ 	.short	(.L_37 - .L_36)
.L_36:
        /*00f0*/ 	.word	0x00000000
        /*00f4*/ 	.short	0x0000
        /*00f6*/ 	.short	0x0000
        /*00f8*/ 	.byte	0x00, 0xf4, 0x21, 0x00


	//----- nvinfo : EIATTR_MAXREG_COUNT
	.align		4
.L_37:
        /*00fc*/ 	.byte	0x03, 0x1b
        /*00fe*/ 	.short	0x0080


	//----- nvinfo : EIATTR_NUM_BARRIERS
	.align		4
        /*0100*/ 	.byte	0x02, 0x4c
        /*0102*/ 	.byte	0x01
	.zero		1


	//----- nvinfo : EIATTR_ANNOTATIONS
	.align		4
        /*0104*/ 	.byte	0x04, 0x55
        /*0106*/ 	.short	(.L_39 - .L_38)


	//   ....[0]....
.L_38:
        /*0108*/ 	.word	0x00000001
        /*010c*/ 	.byte	0x20, 0x05, 0x00, 0x00, 0x01, 0x00, 0x00, 0x00, 0x50, 0x07, 0x00, 0x00, 0x01, 0x00, 0x00, 0x00
        /* <DEDUP_REMOVED lines=1179> */
        /*4acc*/ 	.byte	0xf0, 0x3f, 0x01, 0x00


	//----- nvinfo : EIATTR_MERCURY_ISA_VERSION
	.align		4
.L_39:
        /*4ad0*/ 	.byte	0x03, 0x5f
        /*4ad2*/ 	.short	0x0000


	//----- nvinfo : EIATTR_EXIT_INSTR_OFFSETS
	.align		4
        /*4ad4*/ 	.byte	0x04, 0x1c
        /*4ad6*/ 	.short	(.L_41 - .L_40)


	//   ....[0]....
.L_40:
        /*4ad8*/ 	.word	0x00014280


	//   ....[1]....
        /*4adc*/ 	.word	0x000142a0


	//----- nvinfo : EIATTR_REQNTID
	.align		4
.L_41:
        /*4ae0*/ 	.byte	0x04, 0x10
        /*4ae2*/ 	.short	(.L_43 - .L_42)
.L_42:
        /*4ae4*/ 	.word	0x00000200
        /*4ae8*/ 	.word	0x00000001
        /*4aec*/ 	.word	0x00000001
.L_43:


//--------------------- .nv.callgraph             --------------------------
	.section	.nv.callgraph,"",@"SHT_CUDA_CALLGRAPH"
	.align	4
	.sectionentsize	8
	.align		4
        /*0000*/ 	.word	0x00000000
	.align		4
        /*0004*/ 	.word	0xffffffff
	.align		4
        /*0008*/ 	.word	0x00000000
	.align		4
        /*000c*/ 	.word	0xfffffffe
	.align		4
        /*0010*/ 	.word	0x00000000
	.align		4
        /*0014*/ 	.word	0xfffffffd
	.align		4
        /*0018*/ 	.word	0x00000000
	.align		4
        /*001c*/ 	.word	0xfffffffc


//--------------------- .nv.rel.action            --------------------------
	.section	.nv.rel.action,"",@"SHT_CUDA_RELOCINFO"
	.align	8
	.sectionentsize	8
        /*0000*/ 	.byte	0x73, 0x00, 0x00, 0x00, 0x00, 0x00, 0x00, 0x00, 0x00, 0x00, 0x00, 0x11, 0x25, 0x00, 0x05, 0x36


//--------------------- .nv.constant0.matmul_kernel --------------------------
	.section	.nv.constant0.matmul_kernel,"a",@progbits
	.sectionflags	@""
	.align	4
.nv.constant0.matmul_kernel:
	.zero		432


//--------------------- .text.matmul_kernel       --------------------------
	.section	.text.matmul_kernel,"ax",@progbits
	.sectioninfo	@"SHI_REGISTERS=32"
	.align	128
        .global         matmul_kernel
        .type           matmul_kernel,@function
        .size           matmul_kernel,(.L_x_4 - matmul_kernel)
        .other          matmul_kernel,@"STO_CUDA_ENTRY STV_DEFAULT"
matmul_kernel:
.text.matmul_kernel:
[----:B------:R-:W-:Y:S02]  /*0000*/  IMAD.MOV.U32 R1, RZ, RZ, c[0x0][0x28] ;  /* 0x00000a00ff017624 */ /* 0x000fe400078e00ff */
[----:B------:R-:W-:Y:S01]  /*0010*/  IMAD.MOV.U32 R6, RZ, RZ, 0xff ;  /* 0x000000ffff067424 */ /* 0x000fe200078e00ff */
[----:B------:R-:W1:Y:S01]  /*0020*/  S2R R2, SR_CTAID.X ;  /* 0x0000000000027919 */ /* 0x000e620000002500 */
[----:B------:R-:W-:Y:S02]  /*0030*/  IABS R29, c[0x0][0x178] ;  /* 0x00005e00001d7a13 */ /* 0x000fe40000000000 */
[----:B------:R-:W-:Y:S01]  /*0040*/  IADD3 R1, R1, -0xd10, RZ ;  /* 0xfffff2f001017810 */ /* 0x000fe20007ffe0ff */
[----:B------:R-:W2:Y:S01]  /*0050*/  S2R R14, SR_TID.X ;  /* 0x00000000000e7919 */ /* 0x000ea20000002100 */
[----:B------:R-:W-:-:S04]  /*0060*/  IADD3 R0, R6, c[0x0][0x17c], RZ ;  /* 0x00005f0006007a10 */ /* 0x000fc80007ffe0ff */
[----:B------:R-:W-:-:S04]  /*0070*/  SHF.R.S32.HI R3, RZ, 0x1f, R0 ;  /* 0x0000001fff037819 */ /* 0x000fc80000011400 */
[----:B------:R-:W-:-:S04]  /*0080*/  LEA.HI R3, R3, R0, RZ, 0x8 ;  /* 0x0000000003037211 */ /* 0x000fc800078f40ff */
[----:B------:R-:W-:-:S05]  /*0090*/  SHF.R.S32.HI R3, RZ, 0x8, R3 ;  /* 0x00000008ff037819 */ /* 0x000fca0000011403 */
[----:B------:R-:W-:Y:S01]  /*00a0*/  IMAD.SHL.U32 R7, R3, 0x8, RZ ;  /* 0x0000000803077824 */ /* 0x000fe200078e00ff */
[----:B-1----:R-:W-:-:S04]  /*00b0*/  IABS R10, R2 ;  /* 0x00000002000a7213 */ /* 0x002fc80000000000 */
[-C--:B------:R-:W-:Y:S02]  /*00c0*/  IABS R3, R7.reuse ;  /* 0x0000000700037213 */ /* 0x080fe40000000000 */
[----:B------:R-:W-:Y:S02]  /*00d0*/  IABS R11, R7 ;  /* 0x00000007000b7213 */ /* 0x000fe40000000000 */
[----:B------:R-:W1:Y:S01]  /*00e0*/  I2F.RP R0, R3 ;  /* 0x0000000300007306 */ /* 0x000e620000209400 */
[----:B--2---:R-:W-:-:S04]  /*00f0*/  SHF.R.U32.HI R21, RZ, 0x5, R14 ;  /* 0x00000005ff157819 */ /* 0x004fc8000001160e */
[----:B------:R-:W-:-:S03]  /*0100*/  SGXT.U32 R21, R21, 0x4 ;  /* 0x000000041515781a */ /* 0x000fc60000000000 */
[----:B-1----:R-:W1:Y:S02]  /*0110*/  MUFU.RCP R0, R0 ;  /* 0x0000000000007308 */ /* 0x002e640000001000 */
[----:B-1----:R-:W-:Y:S01]  /*0120*/  IADD3 R4, R0, 0xffffffe, RZ ;  /* 0x0ffffffe00047810 */ /* 0x002fe20007ffe0ff */
[----:B------:R-:W-:-:S05]  /*0130*/  IMAD.MOV R0, RZ, RZ, -R11 ;  /* 0x000000ffff007224 */ /* 0x000fca00078e0a0b */
[----:B------:R1:W2:Y:S02]  /*0140*/  F2I.FTZ.U32.TRUNC.NTZ R5, R4 ;  /* 0x0000000400057305 */ /* 0x0002a4000021f000 */
[----:B-1----:R-:W-:Y:S02]  /*0150*/  IMAD.MOV.U32 R4, RZ, RZ, RZ ;  /* 0x000000ffff047224 */ /* 0x002fe400078e00ff */
[----:B--2---:R-:W-:-:S04]  /*0160*/  IMAD.MOV R8, RZ, RZ, -R5 ;  /* 0x000000ffff087224 */ /* 0x004fc800078e0a05 */
[----:B------:R-:W-:Y:S02]  /*0170*/  IMAD R9, R8, R3, RZ ;  /* 0x0000000308097224 */ /* 0x000fe400078e02ff */
[----:B------:R-:W-:Y:S01]  /*0180*/  IMAD.MOV.U32 R8, RZ, RZ, R10 ;  /* 0x000000ffff087224 */ /* 0x000fe200078e000a */
[----:B------:R-:W-:Y:S01]  /*0190*/  IABS R10, c[0x0][0x17c] ;  /* 0x00005f00000a7a13 */ /* 0x000fe20000000000 */
[----:B------:R-:W-:-:S06]  /*01a0*/  IMAD.HI.U32 R5, R5, R9, R4 ;  /* 0x0000000905057227 */ /* 0x000fcc00078e0004 */
[----:B------:R-:W-:-:S04]  /*01b0*/  IMAD.HI.U32 R5, R5, R8, RZ ;  /* 0x0000000805057227 */ /* 0x000fc800078e00ff */
[----:B------:R-:W-:-:S05]  /*01c0*/  IMAD R0, R5, R0, R8 ;  /* 0x0000000005007224 */ /* 0x000fca00078e0208 */
[----:B------:R-:W-:-:S13]  /*01d0*/  ISETP.GT.U32.AND P1, PT, R3, R0, PT ;  /* 0x000000000300720c */ /* 0x000fda0003f24070 */
[----:B------:R-:W-:Y:S01]  /*01e0*/  @!P1 IMAD.IADD R0, R0, 0x1, -R3 ;  /* 0x0000000100009824 */ /* 0x000fe200078e0a03 */
[----:B------:R-:W-:Y:S02]  /*01f0*/  @!P1 IADD3 R5, R5, 0x1, RZ ;  /* 0x0000000105059810 */ /* 0x000fe40007ffe0ff */
[----:B------:R-:W-:Y:S02]  /*0200*/  ISETP.NE.AND P1, PT, R7, RZ, PT ;  /* 0x000000ff0700720c */ /* 0x000fe40003f25270 */
[----:B------:R-:W-:Y:S02]  /*0210*/  ISETP.GE.U32.AND P0, PT, R0, R3, PT ;  /* 0x000000030000720c */ /* 0x000fe40003f06070 */
[----:B------:R-:W-:-:S04]  /*0220*/  LOP3.LUT R0, R2, R7, RZ, 0x3c, !PT ;  /* 0x0000000702007212 */ /* 0x000fc800078e3cff */
[----:B------:R-:W-:Y:S02]  /*0230*/  ISETP.GE.AND P2, PT, R0, RZ, PT ;  /* 0x000000ff0000720c */ /* 0x000fe40003f46270 */
[----:B------:R-:W-:-:S04]  /*0240*/  IADD3 R0, R6, c[0x0][0x178], RZ ;  /* 0x00005e0006007a10 */ /* 0x000fc80007ffe0ff */
[----:B------:R-:W-:Y:S02]  /*0250*/  SHF.R.S32.HI R3, RZ, 0x1f, R0 ;  /* 0x0000001fff037819 */ /* 0x000fe40000011400 */
[----:B------:R-:W-:Y:S02]  /*0260*/  @P0 IADD3 R5, R5, 0x1, RZ ;  /* 0x0000000105050810 */ /* 0x000fe40007ffe0ff */
[----:B------:R-:W-:-:S03]  /*0270*/  LEA.HI R3, R3, R0, RZ, 0x8 ;  /* 0x0000000003037211 */ /* 0x000fc600078f40ff */
[----:B------:R-:W-:Y:S01]  /*0280*/  @!P2 IMAD.MOV R5, RZ, RZ, -R5 ;  /* 0x000000ffff05a224 */ /* 0x000fe200078e0a05 */
[----:B------:R-:W-:-:S05]  /*0290*/  @!P1 LOP3.LUT R5, RZ, R7, RZ, 0x33, !PT ;  /* 0x00000007ff059212 */ /* 0x000fca00078e33ff */
[----:B------:R-:W-:Y:S02]  /*02a0*/  IMAD.SHL.U32 R4, R5, 0x8, RZ ;  /* 0x0000000805047824 */ /* 0x000fe400078e00ff */
[----:B------:R-:W-:-:S03]  /*02b0*/  IMAD.MOV R5, RZ, RZ, -R5 ;  /* 0x000000ffff057224 */ /* 0x000fc600078e0a05 */
[----:B------:R-:W-:Y:S01]  /*02c0*/  LEA.HI.SX32 R0, R3, -R4, 0x18 ;  /* 0x8000000403007211 */ /* 0x000fe200078fc2ff */
[----:B------:R-:W-:Y:S02]  /*02d0*/  IMAD R7, R7, R5, R2 ;  /* 0x0000000507077224 */ /* 0x000fe400078e0202 */
[----:B------:R-:W-:Y:S01]  /*02e0*/  IMAD.MOV.U32 R2, RZ, RZ, RZ ;  /* 0x000000ffff027224 */ /* 0x000fe200078e00ff */
[----:B------:R-:W-:-:S04]  /*02f0*/  IMNMX R0, R0, 0x8, PT ;  /* 0x0000000800007817 */ /* 0x000fc80003800200 */
[-C--:B------:R-:W-:Y:S02]  /*0300*/  IABS R11, R0.reuse ;  /* 0x00000000000b7213 */ /* 0x080fe40000000000 */
[----:B------:R-:W-:Y:S02]  /*0310*/  IABS R9, R0 ;  /* 0x0000000000097213 */ /* 0x000fe40000000000 */
[----:B------:R-:W1:Y:S08]  /*0320*/  I2F.RP R6, R11 ;  /* 0x0000000b00067306 */ /* 0x000e700000209400 */
[----:B-1----:R-:W1:Y:S02]  /*0330*/  MUFU.RCP R6, R6 ;  /* 0x0000000600067308 */ /* 0x002e640000001000 */
[----:B-1----:R-:W-:-:S06]  /*0340*/  IADD3 R3, R6, 0xffffffe, RZ ;  /* 0x0ffffffe06037810 */ /* 0x002fcc0007ffe0ff */
[----:B------:R-:W1:Y:S02]  /*0350*/  F2I.FTZ.U32.TRUNC.NTZ R3, R3 ;  /* 0x0000000300037305 */ /* 0x000e64000021f000 */
[----:B-1----:R-:W-:-:S04]  /*0360*/  IMAD.MOV R8, RZ, RZ, -R3 ;  /* 0x000000ffff087224 */ /* 0x002fc800078e0a03 */
[----:B------:R-:W-:Y:S01]  /*0370*/  IMAD R5, R8, R11, RZ ;  /* 0x0000000b08057224 */ /* 0x000fe200078e02ff */
[----:B------:R-:W-:-:S03]  /*0380*/  IABS R8, R7 ;  /* 0x0000000700087213 */ /* 0x000fc60000000000 */
[----:B------:R-:W-:-:S04]  /*0390*/  IMAD.HI.U32 R2, R3, R5, R2 ;  /* 0x0000000503027227 */ /* 0x000fc800078e0002 */
[----:B------:R-:W-:Y:S02]  /*03a0*/  IMAD.MOV.U32 R3, RZ, RZ, R8 ;  /* 0x000000ffff037224 */ /* 0x000fe400078e0008 */
[----:B------:R-:W-:Y:S02]  /*03b0*/  IMAD.MOV.U32 R5, RZ, RZ, R10 ;  /* 0x000000ffff057224 */ /* 0x000fe400078e000a */
[----:B------:R-:W-:Y:S02]  /*03c0*/  IMAD.MOV R8, RZ, RZ, -R9 ;  /* 0x000000ffff087224 */ /* 0x000fe400078e0a09 */
[----:B------:R-:W-:Y:S01]  /*03d0*/  IMAD.HI.U32 R9, R2, R3, RZ ;  /* 0x0000000302097227 */ /* 0x000fe200078e00ff */
[----:B------:R-:W1:Y:S03]  /*03e0*/  I2F.RP R6, R5 ;  /* 0x0000000500067306 */ /* 0x000e660000209400 */
[----:B------:R-:W-:-:S05]  /*03f0*/  IMAD R2, R9, R8, R3 ;  /* 0x0000000809027224 */ /* 0x000fca00078e0203 */
[----:B------:R-:W-:Y:S01]  /*0400*/  ISETP.GT.U32.AND P1, PT, R11, R2, PT ;  /* 0x000000020b00720c */ /* 0x000fe20003f24070 */
[----:B-1----:R-:W1:-:S12]  /*0410*/  MUFU.RCP R6, R6 ;  /* 0x0000000600067308 */ /* 0x002e580000001000 */
[----:B------:R-:W-:Y:S01]  /*0420*/  @!P1 IMAD.IADD R2, R2, 0x1, -R11 ;  /* 0x0000000102029824 */ /* 0x000fe200078e0a0b */
[----:B------:R-:W-:Y:S02]  /*0430*/  @!P1 IADD3 R9, R9, 0x1, RZ ;  /* 0x0000000109099810 */ /* 0x000fe40007ffe0ff */
[----:B------:R-:W-:Y:S02]  /*0440*/  ISETP.NE.AND P1, PT, R0, RZ, PT ;  /* 0x000000ff0000720c */ /* 0x000fe40003f25270 */
[----:B------:R-:W-:Y:S02]  /*0450*/  ISETP.GE.U32.AND P0, PT, R2, R11, PT ;  /* 0x0000000b0200720c */ /* 0x000fe40003f06070 */
[----:B------:R-:W-:-:S04]  /*0460*/  LOP3.LUT R2, R7, R0, RZ, 0x3c, !PT ;  /* 0x0000000007027212 */ /* 0x000fc800078e3cff */
[----:B------:R-:W-:Y:S02]  /*0470*/  ISETP.GE.AND P2, PT, R2, RZ, PT ;  /* 0x000000ff0200720c */ /* 0x000fe40003f46270 */
[----:B-1----:R-:W-:Y:S01]  /*0480*/  IADD3 R3, R6, 0xffffffe, RZ ;  /* 0x0ffffffe06037810 */ /* 0x002fe20007ffe0ff */
[----:B------:R-:W1:Y:S04]  /*0490*/  I2F.RP R2, R29 ;  /* 0x0000001d00027306 */ /* 0x000e680000209400 */
[----:B------:R-:W-:-:S04]  /*04a0*/  @P0 IADD3 R9, R9, 0x1, RZ ;  /* 0x0000000109090810 */ /* 0x000fc80007ffe0ff */
[----:B------:R-:W2:Y:S02]  /*04b0*/  F2I.FTZ.U32.TRUNC.NTZ R3, R3 ;  /* 0x0000000300037305 */ /* 0x000ea4000021f000 */
[----:B------:R-:W-:Y:S01]  /*04c0*/  @!P2 IMAD.MOV R9, RZ, RZ, -R9 ;  /* 0x000000ffff09a224 */ /* 0x000fe200078e0a09 */
[----:B------:R-:W-:-:S05]  /*04d0*/  @!P1 LOP3.LUT R9, RZ, R0, RZ, 0x33, !PT ;  /* 0x00000000ff099212 */ /* 0x000fca00078e33ff */
[----:B------:R-:W-:Y:S01]  /*04e0*/  IMAD.SHL.U32 R13, R9, 0x100, RZ ;  /* 0x00000100090d7824 */ /* 0x000fe200078e00ff */
[----:B-1----:R1:W3:Y:S01]  /*04f0*/  MUFU.RCP R8, R2 ;  /* 0x0000000200087308 */ /* 0x0022e20000001000 */
[----:B------:R-:W-:-:S03]  /*0500*/  IMAD.MOV R9, RZ, RZ, -R9 ;  /* 0x000000ffff097224 */ /* 0x000fc600078e0a09 */
[----:B------:R-:W-:Y:S01]  /*0510*/  LEA.HI R10, R14, R13, RZ, 0x1b ;  /* 0x0000000d0e0a7211 */ /* 0x000fe200078fd8ff */
[----:B------:R4:W-:Y:S01]  /*0520*/  STL [R1+0x35c], R13 ;  /* 0x00035c0d01007387 */ /* 0x0009e20000100800 */
[----:B------:R-:W-:Y:S01]  /*0530*/  LOP3.LUT R21, R13, R21, RZ, 0xfc, !PT ;  /* 0x000000150d157212 */ /* 0x000fe200078efcff */
[----:B--2---:R-:W-:Y:S01]  /*0540*/  IMAD.MOV R12, RZ, RZ, -R3 ;  /* 0x000000ffff0c7224 */ /* 0x004fe200078e0a03 */
[----:B------:R-:W-:Y:S01]  /*0550*/  IADD3 R6, R10, 0x10, RZ ;  /* 0x000000100a067810 */ /* 0x000fe20007ffe0ff */
[----:B-1----:R-:W-:Y:S01]  /*0560*/  IMAD.MOV.U32 R2, RZ, RZ, RZ ;  /* 0x000000ffff027224 */ /* 0x002fe200078e00ff */
[----:B------:R-:W-:Y:S01]  /*0570*/  LOP3.LUT R23, R21, 0xa0, RZ, 0xfc, !PT ;  /* 0x000000a015177812 */ /* 0x000fe200078efcff */
[----:B------:R-:W-:Y:S01]  /*0580*/  IMAD R25, R12, R5, RZ ;  /* 0x000000050c197224 */ /* 0x000fe200078e02ff */
[----:B------:R-:W-:Y:S01]  /*0590*/  IABS R12, R6 ;  /* 0x00000006000c7213 */ /* 0x000fe20000000000 */
[----:B------:R-:W-:Y:S01]  /*05a0*/  IMAD R7, R0, R9, R7 ;  /* 0x0000000900077224 */ /* 0x000fe200078e0207 */
[----:B------:R-:W-:Y:S01]  /*05b0*/  ISETP.GE.AND P1, PT, R6, RZ, PT ;  /* 0x000000ff0600720c */ /* 0x000fe20003f26270 */
[----:B------:R-:W-:Y:S01]  /*05c0*/  IMAD.HI.U32 R25, R3, R25, R2 ;  /* 0x0000001903197227 */ /* 0x000fe200078e0002 */
[----:B---3--:R-:W-:-:S02]  /*05d0*/  IADD3 R3, R8, 0xffffffe, RZ ;  /* 0x0ffffffe08037810 */ /* 0x008fc40007ffe0ff */
[----:B------:R-:W-:Y:S01]  /*05e0*/  SHF.R.S32.HI R8, RZ, 0x8, R14 ;  /* 0x00000008ff087819 */ /* 0x000fe2000001140e */
[----:B------:R-:W-:Y:S01]  /*05f0*/  IMAD.IADD R4, R4, 0x1, R7 ;  /* 0x0000000104047824 */ /* 0x000fe200078e0207 */
[----:B----4-:R-:W-:Y:S01]  /*0600*/  LOP3.LUT R13, R21, 0x20, RZ, 0xfc, !PT ;  /* 0x00000020150d7812 */ /* 0x010fe200078efcff */
[----:B------:R-:W-:Y:S01]  /*0610*/  IMAD.HI.U32 R2, R25, R12, RZ ;  /* 0x0000000c19027227 */ /* 0x000fe200078e00ff */
[----:B------:R-:W1:Y:S01]  /*0620*/  F2I.FTZ.U32.TRUNC.NTZ R3, R3 ;  /* 0x0000000300037305 */ /* 0x000e62000021f000 */
[----:B------:R-:W-:Y:S02]  /*0630*/  LOP3.LUT R14, R14, 0xff, RZ, 0xc0, !PT ;  /* 0x000000ff0e0e7812 */ /* 0x000fe400078ec0ff */
[----:B------:R-:W-:Y:S01]  /*0640*/  IMAD.MOV R2, RZ, RZ, -R2 ;  /* 0x000000ffff027224 */ /* 0x000fe200078e0a02 */
[----:B------:R-:W-:Y:S02]  /*0650*/  IABS R18, R13 ;  /* 0x0000000d00127213 */ /* 0x000fe40000000000 */
[----:B------:R-:W-:Y:S01]  /*0660*/  IMAD.SHL.U32 R15, R14, 0x4, RZ ;  /* 0x000000040e0f7824 */ /* 0x000fe200078e00ff */
[----:B------:R-:W-:Y:S01]  /*0670*/  ISETP.GE.AND P6, PT, R13, RZ, PT ;  /* 0x000000ff0d00720c */ /* 0x000fe20003fc6270 */
[----:B------:R-:W-:Y:S01]  /*0680*/  IMAD R19, R5, R2, R12 ;  /* 0x0000000205137224 */ /* 0x000fe200078e020c */
[----:B------:R-:W-:Y:S01]  /*0690*/  SGXT R2, R8, 0x1 ;  /* 0x000000010802781a */ /* 0x000fe20000000200 */
[----:B------:R-:W-:Y:S01]  /*06a0*/  IMAD.HI.U32 R11, R25, R18, RZ ;  /* 0x00000012190b7227 */ /* 0x000fe200078e00ff */
[----:B------:R-:W-:-:S02]  /*06b0*/  IADD3 R8, R10, 0x30, RZ ;  /* 0x000000300a087810 */ /* 0x000fc40007ffe0ff */
[----:B------:R-:W-:Y:S01]  /*06c0*/  ISETP.GT.U32.AND P0, PT, R5, R19, PT ;  /* 0x000000130500720c */ /* 0x000fe20003f04070 */
[----:B------:R-:W-:Y:S01]  /*06d0*/  IMAD.MOV R11, RZ, RZ, -R11 ;  /* 0x000000ffff0b7224 */ /* 0x000fe200078e0a0b */
[----:B------:R-:W-:Y:S01]  /*06e0*/  IABS R12, R8 ;  /* 0x00000008000c7213 */ /* 0x000fe20000000000 */
[----:B-1----:R-:W-:Y:S01]  /*06f0*/  IMAD.MOV R14, RZ, RZ, -R3 ;  /* 0x000000ffff0e7224 */ /* 0x002fe200078e0a03 */
[----:B------:R-:W-:Y:S01]  /*0700*/  LOP3.LUT R15, R15, 0x420, R2, 0x78, !PT ;  /* 0x000004200f0f7812 */ /* 0x000fe200078e7802 */
[----:B------:R-:W-:Y:S01]  /*0710*/  IMAD R18, R5, R11, R18 ;  /* 0x0000000b05127224 */ /* 0x000fe200078e0212 */
[----:B------:R-:W-:Y:S01]  /*0720*/  IADD3 R7, R10, 0x70, RZ ;  /* 0x000000700a077810 */ /* 0x000fe20007ffe0ff */
[----:B------:R-:W-:Y:S01]  /*0730*/  IMAD.HI.U32 R0, R25, R12, RZ ;  /* 0x0000000c19007227 */ /* 0x000fe200078e00ff */
[----:B------:R-:W-:Y:S01]  /*0740*/  ISETP.GE.AND P2, PT, R8, RZ, PT ;  /* 0x000000ff0800720c */ /* 0x000fe20003f46270 */
[----:B------:R1:W-:Y:S01]  /*0750*/  STL [R1+0x3e4], R15 ;  /* 0x0003e40f01007387 */ /* 0x0003e20000100800 */
[----:B------:R-:W-:Y:S01]  /*0760*/  IABS R6, R7 ;  /* 0x0000000700067213 */ /* 0x000fe20000000000 */
[----:B------:R-:W-:Y:S01]  /*0770*/  IMAD.MOV R0, RZ, RZ, -R0 ;  /* 0x000000ffff007224 */ /* 0x000fe200078e0a00 */
[----:B------:R-:W-:Y:S01]  /*0780*/  LOP3.LUT R13, R21, 0x80, RZ, 0xfc, !PT ;  /* 0x00000080150d7812 */ /* 0x000fe200078efcff */
[----:B------:R-:W-:Y:S01]  /*0790*/  @!P0 IMAD.IADD R19, R19, 0x1, -R5 ;  /* 0x0000000113138824 */ /* 0x000fe200078e0a05 */
[C---:B------:R-:W-:Y:S01]  /*07a0*/  ISETP.GT.U32.AND P0, PT, R5.reuse, R18, PT ;  /* 0x000000120500720c */ /* 0x040fe20003f04070 */
[----:B------:R-:W-:Y:S01]  /*07b0*/  IMAD R17, R5, R0, R12 ;  /* 0x0000000005117224 */ /* 0x000fe200078e020c */
[----:B------:R-:W-:Y:S01]  /*07c0*/  LOP3.LUT R0, R21, 0x40, RZ, 0xfc, !PT ;  /* 0x0000004015007812 */ /* 0x000fe200078efcff */
[----:B------:R-:W-:Y:S01]  /*07d0*/  IMAD R9, R14, R29, RZ ;  /* 0x0000001d0e097224 */ /* 0x000fe200078e02ff */
[----:B------:R-:W-:Y:S01]  /*07e0*/  ISETP.GT.U32.AND P3, PT, R5, R19, PT ;  /* 0x000000130500720c */ /* 0x000fe20003f64070 */
[----:B------:R-:W-:Y:S01]  /*07f0*/  IMAD.MOV.U32 R2, RZ, RZ, RZ ;  /* 0x000000ffff027224 */ /* 0x000fe200078e00ff */
[----:B------:R-:W-:Y:S01]  /*0800*/  IABS R12, R0 ;  /* 0x00000000000c7213 */ /* 0x000fe20000000000 */
[----:B------:R-:W-:Y:S01]  /*0810*/  IMAD.HI.U32 R8, R25, R6, RZ ;  /* 0x0000000619087227 */ /* 0x000fe200078e00ff */
[C---:B------:R-:W-:Y:S01]  /*0820*/  IADD3 R11, R10.reuse, 0xb0, RZ ;  /* 0x000000b00a0b7810 */ /* 0x040fe20007ffe0ff */
[----:B------:R-:W2:Y:S01]  /*0830*/  S2R R29, SR_TID.X ;  /* 0x00000000001d7919 */ /* 0x000ea20000002100 */
[----:B------:R-:W-:Y:S01]  /*0840*/  IABS R20, R21 ;  /* 0x0000001500147213 */ /* 0x000fe20000000000 */
[----:B------:R-:W-:Y:S01]  /*0850*/  IMAD.HI.U32 R24, R3, R9, R2 ;  /* 0x0000000903187227 */ /* 0x000fe200078e0002 */
[----:B------:R-:W-:-:S02]  /*0860*/  IADD3 R2, R10, 0x50, RZ ;  /* 0x000000500a027810 */ /* 0x000fc40007ffe0ff */
[----:B------:R-:W-:Y:S01]  /*0870*/  LOP3.LUT R3, R21, 0x60, RZ, 0xfc, !PT ;  /* 0x0000006015037812 */ /* 0x000fe200078efcff */
[--C-:B------:R-:W-:Y:S01]  /*0880*/  @!P0 IMAD.IADD R18, R18, 0x1, -R5.reuse ;  /* 0x0000000112128824 */ /* 0x100fe200078e0a05 */
[----:B------:R-:W-:Y:S01]  /*0890*/  IABS R16, R2 ;  /* 0x0000000200107213 */ /* 0x000fe20000000000 */
[----:B------:R-:W-:Y:S01]  /*08a0*/  @!P3 IMAD.IADD R19, R19, 0x1, -R5 ;  /* 0x000000011313b824 */ /* 0x000fe200078e0a05 */
[C---:B------:R-:W-:Y:S01]  /*08b0*/  ISETP.GT.U32.AND P3, PT, R5.reuse, R17, PT ;  /* 0x000000110500720c */ /* 0x040fe20003f64070 */
[----:B------:R-:W-:Y:S01]  /*08c0*/  IMAD.MOV R8, RZ, RZ, -R8 ;  /* 0x000000ffff087224 */ /* 0x000fe200078e0a08 */
[C---:B------:R-:W-:Y:S01]  /*08d0*/  ISETP.GT.U32.AND P5, PT, R5.reuse, R18, PT ;  /* 0x000000120500720c */ /* 0x040fe20003fa4070 */
[----:B------:R-:W-:Y:S01]  /*08e0*/  @!P1 IMAD.MOV R19, RZ, RZ, -R19 ;  /* 0x000000ffff139224 */ /* 0x000fe200078e0a13 */
[----:B------:R-:W-:Y:S01]  /*08f0*/  ISETP.GE.AND P4, PT, R2, RZ, PT ;  /* 0x000000ff0200720c */ /* 0x000fe20003f86270 */
[----:B------:R-:W-:Y:S01]  /*0900*/  IMAD R6, R5, R8, R6 ;  /* 0x0000000805067224 */ /* 0x000fe200078e0206 */
[----:B------:R-:W-:Y:S01]  /*0910*/  ISETP.GE.AND P0, PT, R0, RZ, PT ;  /* 0x000000ff0000720c */ /* 0x000fe20003f06270 */
[----:B------:R-:W-:Y:S01]  /*0920*/  IMAD.HI.U32 R0, R25, R12, RZ ;  /* 0x0000000c19007227 */ /* 0x000fe200078e00ff */
[----:B------:R-:W-:-:S02]  /*0930*/  ISETP.GE.AND P1, PT, R3, RZ, PT ;  /* 0x000000ff0300720c */ /* 0x000fc40003f26270 */
[----:B------:R-:W-:Y:S01]  /*0940*/  IABS R2, R3 ;  /* 0x0000000300027213 */ /* 0x000fe20000000000 */
[----:B------:R-:W-:Y:S01]  /*0950*/  IMAD.HI.U32 R3, R25, R16, RZ ;  /* 0x0000001019037227 */ /* 0x000fe200078e00ff */
[C---:B------:R-:W-:Y:S02]  /*0960*/  IADD3 R9, R10.reuse, 0x90, RZ ;  /* 0x000000900a097810 */ /* 0x040fe40007ffe0ff */
[----:B------:R-:W-:Y:S01]  /*0970*/  IABS R8, R23 ;  /* 0x0000001700087213 */ /* 0x000fe20000000000 */
[----:B------:R-:W-:Y:S01]  /*0980*/  @!P3 IMAD.IADD R17, R17, 0x1, -R5 ;  /* 0x000000011111b824 */ /* 0x000fe200078e0a05 */
[----:B------:R-:W-:Y:S01]  /*0990*/  IABS R14, R11 ;  /* 0x0000000b000e7213 */ /* 0x000fe20000000000 */
[----:B------:R-:W-:Y:S01]  /*09a0*/  IMAD.MOV R0, RZ, RZ, -R0 ;  /* 0x000000ffff007224 */ /* 0x000fe200078e0a00 */
[----:B------:R-:W-:Y:S01]  /*09b0*/  IADD3 R28, R10, 0xf0, RZ ;  /* 0x000000f00a1c7810 */ /* 0x000fe20007ffe0ff */
[----:B------:R-:W-:Y:S01]  /*09c0*/  IMAD.MOV R3, RZ, RZ, -R3 ;  /* 0x000000ffff037224 */ /* 0x000fe200078e0a03 */
[----:B------:R-:W-:Y:S01]  /*09d0*/  ISETP.GT.U32.AND P3, PT, R5, R17, PT ;  /* 0x000000110500720c */ /* 0x000fe20003f64070 */
[----:B------:R-:W-:Y:S01]  /*09e0*/  @!P5 IMAD.IADD R18, R18, 0x1, -R5 ;  /* 0x000000011212d824 */ /* 0x000fe200078e0a05 */
[----:B------:R-:W-:Y:S01]  /*09f0*/  ISETP.GE.AND P5, PT, R7, RZ, PT ;  /* 0x000000ff0700720c */ /* 0x000fe20003fa6270 */
[----:B------:R-:W-:Y:S01]  /*0a00*/  IMAD R0, R5, R0, R12 ;  /* 0x0000000005007224 */ /* 0x000fe200078e020c */
[----:B--2---:R-:W-:Y:S01]  /*0a10*/  LOP3.LUT R29, R29, 0xff, RZ, 0xc0, !PT ;  /* 0x000000ff1d1d7812 */ /* 0x004fe200078ec0ff */
[C---:B------:R-:W-:Y:S01]  /*0a20*/  IMAD R16, R5.reuse, R3, R16 ;  /* 0x0000000305107224 */ /* 0x040fe200078e0210 */
[----:B------:R-:W-:Y:S01]  /*0a30*/  IADD3 R10, R10, 0xd0, RZ ;  /* 0x000000d00a0a7810 */ /* 0x000fe20007ffe0ff */
[----:B------:R-:W-:Y:S01]  /*0a40*/  @!P6 IMAD.MOV R18, RZ, RZ, -R18 ;  /* 0x000000ffff12e224 */ /* 0x000fe200078e0a12 */
[----:B------:R-:W-:Y:S01]  /*0a50*/  ISETP.GT.U32.AND P6, PT, R5, R0, PT ;  /* 0x000000000500720c */ /* 0x000fe20003fc4070 */
[----:B------:R-:W-:-:S04]  /*0a60*/  IMAD.HI.U32 R7, R25, R2, RZ ;  /* 0x0000000219077227 */ /* 0x000fc800078e00ff */
[----:B------:R-:W-:Y:S01]  /*0a70*/  @!P3 IMAD.IADD R17, R17, 0x1, -R5 ;  /* 0x000000011111b824 */ /* 0x000fe200078e0a05 */
[C---:B------:R-:W-:Y:S01]  /*0a80*/  ISETP.GT.U32.AND P3, PT, R5.reuse, R16, PT ;  /* 0x000000100500720c */ /* 0x040fe20003f64070 */
[----:B------:R-:W-:Y:S02]  /*0a90*/  IMAD.MOV R7, RZ, RZ, -R7 ;  /* 0x000000ffff077224 */ /* 0x000fe400078e0a07 */
[----:B------:R-:W-:Y:S02]  /*0aa0*/  @!P2 IMAD.MOV R17, RZ, RZ, -R17 ;  /* 0x000000ffff11a224 */ /* 0x000fe400078e0a11 */
[----:B-1----:R-:W-:Y:S01]  /*0ab0*/  IMAD R15, R5, R7, R2 ;  /* 0x00000007050f7224 */ /* 0x002fe200078e0202 */
[----:B------:R-:W-:Y:S01]  /*0ac0*/  IABS R7, R13 ;  /* 0x0000000d00077213 */ /* 0x000fe20000000000 */
[----:B------:R-:W-:Y:S01]  /*0ad0*/  @!P6 IMAD.IADD R0, R0, 0x1, -R5 ;  /* 0x000000010000e824 */ /* 0x000fe200078e0a05 */
[----:B------:R-:W-:Y:S01]  /*0ae0*/  IABS R2, R9 ;  /* 0x0000000900027213 */ /* 0x000fe20000000000 */
[----:B------:R-:W-:Y:S01]  /*0af0*/  IMAD.HI.U32 R3, R25, R8, RZ ;  /* 0x0000000819037227 */ /* 0x000fe200078e00ff */
[----:B------:R-:W-:-:S03]  /*0b00*/  ISETP.GT.U32.AND P6, PT, R5, R15, PT ;  /* 0x0000000f0500720c */ /* 0x000fc60003fc4070 */
[----:B------:R-:W-:Y:S01]  /*0b10*/  @!P3 IMAD.IADD R16, R16, 0x1, -R5 ;  /* 0x000000011010b824 */ /* 0x000fe200078e0a05 */
[----:B------:R-:W-:Y:S01]  /*0b20*/  ISETP.GT.U32.AND P3, PT, R5, R0, PT ;  /* 0x000000000500720c */ /* 0x000fe20003f64070 */
[----:B------:R-:W-:-:S03]  /*0b30*/  IMAD.HI.U32 R22, R25, R7, RZ ;  /* 0x0000000719167227 */ /* 0x000fc600078e00ff */
[----:B------:R-:W-:Y:S01]  /*0b40*/  ISETP.GT.U32.AND P2, PT, R5, R16, PT ;  /* 0x000000100500720c */ /* 0x000fe20003f44070 */
[----:B------:R-:W-:Y:S02]  /*0b50*/  IMAD.MOV R22, RZ, RZ, -R22 ;  /* 0x000000ffff167224 */ /* 0x000fe400078e0a16 */
[----:B------:R-:W-:-:S04]  /*0b60*/  IMAD.HI.U32 R12, R25, R2, RZ ;  /* 0x00000002190c7227 */ /* 0x000fc800078e00ff */
[----:B------:R-:W-:Y:S02]  /*0b70*/  @!P6 IMAD.IADD R15, R15, 0x1, -R5 ;  /* 0x000000010f0fe824 */ /* 0x000fe400078e0a05 */
[C---:B------:R-:W-:Y:S02]  /*0b80*/  IMAD R7, R5.reuse, R22, R7 ;  /* 0x0000001605077224 */ /* 0x040fe400078e0207 */
[----:B------:R-:W-:Y:S01]  /*0b90*/  IMAD.MOV R12, RZ, RZ, -R12 ;  /* 0x000000ffff0c7224 */ /* 0x000fe200078e0a0c */
[C---:B------:R-:W-:Y:S01]  /*0ba0*/  ISETP.GT.U32.AND P6, PT, R5.reuse, R15, PT ;  /* 0x0000000f0500720c */ /* 0x040fe20003fc4070 */
[----:B------:R-:W-:Y:S01]  /*0bb0*/  @!P2 IMAD.IADD R16, R16, 0x1, -R5 ;  /* 0x000000011010a824 */ /* 0x000fe200078e0a05 */
[C---:B------:R-:W-:Y:S01]  /*0bc0*/  ISETP.GT.U32.AND P2, PT, R5.reuse, R7, PT ;  /* 0x000000070500720c */ /* 0x040fe20003f44070 */
[----:B------:R-:W-:Y:S02]  /*0bd0*/  IMAD.MOV R22, RZ, RZ, -R3 ;  /* 0x000000ffff167224 */ /* 0x000fe400078e0a03 */
[----:B------:R-:W-:Y:S01]  /*0be0*/  @!P3 IMAD.IADD R0, R0, 0x1, -R5 ;  /* 0x000000010000b824 */ /* 0x000fe200078e0a05 */
[C---:B------:R-:W-:Y:S01]  /*0bf0*/  ISETP.GT.U32.AND P3, PT, R5.reuse, R6, PT ;  /* 0x000000060500720c */ /* 0x040fe20003f64070 */
[----:B------:R-:W-:-:S02]  /*0c00*/  IMAD R2, R5, R12, R2 ;  /* 0x0000000c05027224 */ /* 0x000fc400078e0202 */
[----:B------:R-:W-:Y:S01]  /*0c10*/  IMAD R8, R5, R22, R8 ;  /* 0x0000001605087224 */ /* 0x000fe200078e0208 */
[----:B------:R-:W-:Y:S01]  /*0c20*/  LOP3.LUT R22, R21, 0xc0, RZ, 0xfc, !PT ;  /* 0x000000c015167812 */ /* 0x000fe200078efcff */
[----:B------:R-:W-:-:S04]  /*0c30*/  IMAD.HI.U32 R3, R25, R14, RZ ;  /* 0x0000000e19037227 */ /* 0x000fc800078e00ff */
[--C-:B------:R-:W-:Y:S01]  /*0c40*/  @!P6 IMAD.IADD R15, R15, 0x1, -R5.reuse ;  /* 0x000000010f0fe824 */ /* 0x100fe200078e0a05 */
[----:B------:R-:W-:Y:S01]  /*0c50*/  ISETP.GT.U32.AND P6, PT, R5, R2, PT ;  /* 0x000000020500720c */ /* 0x000fe20003fc4070 */
[----:B------:R-:W-:Y:S01]  /*0c60*/  @!P2 IMAD.IADD R7, R7, 0x1, -R5 ;  /* 0x000000010707a824 */ /* 0x000fe200078e0a05 */
[----:B------:R-:W-:Y:S01]  /*0c70*/  ISETP.GT.U32.AND P2, PT, R5, R8, PT ;  /* 0x000000080500720c */ /* 0x000fe20003f44070 */
[----:B------:R-:W-:-:S04]  /*0c80*/  IMAD.HI.U32 R26, R25, R20, RZ ;  /* 0x00000014191a7227 */ /* 0x000fc800078e00ff */
[----:B------:R-:W-:Y:S02]  /*0c90*/  IMAD.MOV R3, RZ, RZ, -R3 ;  /* 0x000000ffff037224 */ /* 0x000fe400078e0a03 */
[--C-:B------:R-:W-:Y:S01]  /*0ca0*/  @!P3 IMAD.IADD R6, R6, 0x1, -R5.reuse ;  /* 0x000000010606b824 */ /* 0x100fe200078e0a05 */
[C---:B------:R-:W-:Y:S01]  /*0cb0*/  ISETP.GE.AND P3, PT, R21.reuse, RZ, PT ;  /* 0x000000ff1500720c */ /* 0x040fe20003f66270 */
[----:B------:R-:W-:Y:S01]  /*0cc0*/  IMAD.MOV R26, RZ, RZ, -R26 ;  /* 0x000000ffff1a7224 */ /* 0x000fe200078e0a1a */
[----:B------:R-:W-:Y:S01]  /*0cd0*/  LOP3.LUT R21, R21, 0xe0, RZ, 0xfc, !PT ;  /* 0x000000e015157812 */ /* 0x000fe200078efcff */
[C---:B------:R-:W-:Y:S01]  /*0ce0*/  IMAD R14, R5.reuse, R3, R14 ;  /* 0x00000003050e7224 */ /* 0x040fe200078e020e */
[----:B------:R-:W-:Y:S01]  /*0cf0*/  IABS R3, R28 ;  /* 0x0000001c00037213 */ /* 0x000fe20000000000 */
[----:B------:R-:W-:Y:S01]  /*0d00*/  @!P0 IMAD.MOV R0, RZ, RZ, -R0 ;  /* 0x000000ffff008224 */ /* 0x000fe200078e0a00 */
[C---:B------:R-:W-:Y:S01]  /*0d10*/  ISETP.GT.U32.AND P0, PT, R5.reuse, R6, PT ;  /* 0x000000060500720c */ /* 0x040fe20003f04070 */
[----:B------:R-:W-:Y:S01]  /*0d20*/  @!P4 IMAD.MOV R16, RZ, RZ, -R16 ;  /* 0x000000ffff10c224 */ /* 0x000fe200078e0a10 */
[C---:B------:R-:W-:Y:S01]  /*0d30*/  ISETP.GT.U32.AND P4, PT, R5.reuse, R7, PT ;  /* 0x000000070500720c */ /* 0x040fe20003f84070 */
[C---:B------:R-:W-:Y:S01]  /*0d40*/  IMAD R20, R5.reuse, R26, R20 ;  /* 0x0000001a05147224 */ /* 0x040fe200078e0214 */
[----:B------:R-:W-:Y:S01]  /*0d50*/  IABS R26, R22 ;  /* 0x00000016001a7213 */ /* 0x000fe20000000000 */
[--C-:B------:R-:W-:Y:S01]  /*0d60*/  @!P6 IMAD.IADD R2, R2, 0x1, -R5.reuse ;  /* 0x000000010202e824 */ /* 0x100fe200078e0a05 */
[----:B------:R-:W-:Y:S01]  /*0d70*/  ISETP.GT.U32.AND P6, PT, R5, R14, PT ;  /* 0x0000000e0500720c */ /* 0x000fe20003fc4070 */
[----:B------:R-:W-:Y:S01]  /*0d80*/  @!P2 IMAD.IADD R8, R8, 0x1, -R5 ;  /* 0x000000010808a824 */ /* 0x000fe200078e0a05 */
[----:B------:R-:W-:Y:S01]  /*0d90*/  IABS R12, R21 ;  /* 0x00000015000c7213 */ /* 0x000fe20000000000 */
[----:B------:R-:W-:-:S03]  /*0da0*/  IMAD.HI.U32 R27, R25, R26, RZ ;  /* 0x0000001a191b7227 */ /* 0x000fc600078e00ff */
[C---:B------:R-:W-:Y:S01]  /*0db0*/  ISETP.GT.U32.AND P2, PT, R5.reuse, R8, PT ;  /* 0x000000080500720c */ /* 0x040fe20003f44070 */
[----:B------:R-:W-:Y:S01]  /*0dc0*/  @!P1 IMAD.MOV R15, RZ, RZ, -R15 ;  /* 0x000000ffff0f9224 */ /* 0x000fe200078e0a0f */
[C---:B------:R-:W-:Y:S01]  /*0dd0*/  ISETP.GT.U32.AND P1, PT, R5.reuse, R2, PT ;  /* 0x000000020500720c */ /* 0x040fe20003f24070 */
[----:B------:R-:W-:Y:S02]  /*0de0*/  IMAD.MOV R27, RZ, RZ, -R27 ;  /* 0x000000ffff1b7224 */ /* 0x000fe400078e0a1b */
[--C-:B------:R-:W-:Y:S01]  /*0df0*/  @!P0 IMAD.IADD R6, R6, 0x1, -R5.reuse ;  /* 0x0000000106068824 */ /* 0x100fe200078e0a05 */
[----:B------:R-:W-:Y:S01]  /*0e00*/  ISETP.GT.U32.AND P0, PT, R5, R20, PT ;  /* 0x000000140500720c */ /* 0x000fe20003f04070 */
[--C-:B------:R-:W-:Y:S01]  /*0e10*/  @!P4 IMAD.IADD R7, R7, 0x1, -R5.reuse ;  /* 0x000000010707c824 */ /* 0x100fe200078e0a05 */
[----:B------:R-:W-:Y:S01]  /*0e20*/  ISETP.GE.AND P4, PT, R13, RZ, PT ;  /* 0x000000ff0d00720c */ /* 0x000fe20003f86270 */
[C---:B------:R-:W-:Y:S02]  /*0e30*/  IMAD R13, R5.reuse, R27, R26 ;  /* 0x0000001b050d7224 */ /* 0x040fe400078e021a */
[--C-:B------:R-:W-:Y:S01]  /*0e40*/  @!P6 IMAD.IADD R14, R14, 0x1, -R5.reuse ;  /* 0x000000010e0ee824 */ /* 0x100fe200078e0a05 */
[----:B------:R-:W1:Y:S01]  /*0e50*/  S2R R27, SR_TID.X ;  /* 0x00000000001b7919 */ /* 0x000e620000002100 */
[--C-:B------:R-:W-:Y:S01]  /*0e60*/  @!P2 IMAD.IADD R8, R8, 0x1, -R5.reuse ;  /* 0x000000010808a824 */ /* 0x100fe200078e0a05 */
[C---:B------:R-:W-:Y:S01]  /*0e70*/  ISETP.GT.U32.AND P2, PT, R5.reuse, R13, PT ;  /* 0x0000000d0500720c */ /* 0x040fe20003f44070 */
[----:B------:R-:W-:Y:S01]  /*0e80*/  @!P1 IMAD.IADD R2, R2, 0x1, -R5 ;  /* 0x0000000102029824 */ /* 0x000fe200078e0a05 */
[----:B------:R-:W-:Y:S01]  /*0e90*/  ISETP.GT.U32.AND P6, PT, R5, R14, PT ;  /* 0x0000000e0500720c */ /* 0x000fe20003fc4070 */
[----:B------:R-:W-:Y:S01]  /*0ea0*/  IMAD.HI.U32 R26, R25, R12, RZ ;  /* 0x0000000c191a7227 */ /* 0x000fe200078e00ff */
[----:B------:R-:W-:-:S03]  /*0eb0*/  ISETP.GE.AND P1, PT, R9, RZ, PT ;  /* 0x000000ff0900720c */ /* 0x000fc60003f26270 */
[----:B------:R-:W-:-:S04]  /*0ec0*/  IMAD.HI.U32 R9, R25, R3, RZ ;  /* 0x0000000319097227 */ /* 0x000fc800078e00ff */
[----:B------:R-:W-:Y:S02]  /*0ed0*/  IMAD.MOV R26, RZ, RZ, -R26 ;  /* 0x000000ffff1a7224 */ /* 0x000fe400078e0a1a */
[----:B------:R-:W-:Y:S02]  /*0ee0*/  IMAD.MOV R9, RZ, RZ, -R9 ;  /* 0x000000ffff097224 */ /* 0x000fe400078e0a09 */
[----:B------:R-:W-:Y:S02]  /*0ef0*/  @!P0 IMAD.IADD R20, R20, 0x1, -R5 ;  /* 0x0000000114148824 */ /* 0x000fe400078e0a05 */
[C---:B------:R-:W-:Y:S02]  /*0f00*/  IMAD R12, R5.reuse, R26, R12 ;  /* 0x0000001a050c7224 */ /* 0x040fe400078e020c */
[C---:B------:R-:W-:Y:S01]  /*0f10*/  IMAD R3, R5.reuse, R9, R3 ;  /* 0x0000000905037224 */ /* 0x040fe200078e0203 */
[----:B------:R-:W-:Y:S01]  /*0f20*/  ISETP.GT.U32.AND P0, PT, R5, R20, PT ;  /* 0x000000140500720c */ /* 0x000fe20003f04070 */
[----:B------:R-:W-:-:S02]  /*0f30*/  IMAD R29, R4, 0x100, R29 ;  /* 0x00000100041d7824 */ /* 0x000fc400078e021d */
[----:B------:R-:W-:Y:S02]  /*0f40*/  IMAD.MOV.U32 R4, RZ, RZ, 0x1f ;  /* 0x0000001fff047424 */ /* 0x000fe400078e00ff */
[--C-:B------:R-:W-:Y:S01]  /*0f50*/  @!P6 IMAD.IADD R14, R14, 0x1, -R5.reuse ;  /* 0x000000010e0ee824 */ /* 0x100fe200078e0a05 */
[----:B------:R-:W-:Y:S01]  /*0f60*/  ISETP.GT.U32.AND P6, PT, R5, R12, PT ;  /* 0x0000000c0500720c */ /* 0x000fe20003fc4070 */
[----:B------:R-:W-:Y:S01]  /*0f70*/  @!P2 IMAD.IADD R13, R13, 0x1, -R5 ;  /* 0x000000010d0da824 */ /* 0x000fe200078e0a05 */
[C---:B------:R-:W-:Y:S01]  /*0f80*/  ISETP.GT.U32.AND P2, PT, R5.reuse, R3, PT ;  /* 0x000000030500720c */ /* 0x040fe20003f44070 */
[----:B------:R2:W-:Y:S01]  /*0f90*/  STL [R1+0x478], R29 ;  /* 0x0004781d01007387 */ /* 0x0005e20000100800 */
[----:B------:R-:W-:Y:S02]  /*0fa0*/  IMAD.MOV.U32 R9, RZ, RZ, R29 ;  /* 0x000000ffff097224 */ /* 0x000fe400078e001d */
[----:B------:R-:W-:Y:S01]  /*0fb0*/  @!P5 IMAD.MOV R6, RZ, RZ, -R6 ;  /* 0x000000ffff06d224 */ /* 0x000fe200078e0a06 */
[----:B------:R-:W-:Y:S01]  /*0fc0*/  ISETP.GT.U32.AND P5, PT, R5, R13, PT ;  /* 0x0000000d0500720c */ /* 0x000fe20003fa4070 */
[----:B------:R-:W-:Y:S01]  /*0fd0*/  @!P0 IMAD.IADD R20, R20, 0x1, -R5 ;  /* 0x0000000114148824 */ /* 0x000fe200078e0a05 */
[----:B------:R-:W-:Y:S01]  /*0fe0*/  IABS R9, R9 ;  /* 0x0000000900097213 */ /* 0x000fe20000000000 */
[----:B------:R-:W-:-:S02]  /*0ff0*/  @!P4 IMAD.MOV R7, RZ, RZ, -R7 ;  /* 0x000000ffff07c224 */ /* 0x000fc400078e0a07 */
[----:B------:R-:W-:Y:S01]  /*1000*/  @!P3 IMAD.MOV R20, RZ, RZ, -R20 ;  /* 0x000000ffff14b224 */ /* 0x000fe200078e0a14 */
[----:B--2---:R-:W-:Y:S01]  /*1010*/  IADD3 R29, R4, c[0x0][0x180], RZ ;  /* 0x00006000041d7a10 */ /* 0x004fe20007ffe0ff */
[----:B------:R-:W-:Y:S01]  /*1020*/  @!P6 IMAD.IADD R12, R12, 0x1, -R5 ;  /* 0x000000010c0ce824 */ /* 0x000fe200078e0a05 */
[----:B-1----:R-:W-:Y:S01]  /*1030*/  SHF.R.U32.HI R4, RZ, 0x8, R27 ;  /* 0x00000008ff047819 */ /* 0x002fe2000001161b */
[----:B------:R-:W-:Y:S01]  /*1040*/  @!P2 IMAD.IADD R3, R3, 0x1, -R5 ;  /* 0x000000010303a824 */ /* 0x000fe200078e0a05 */
[----:B------:R-:W-:Y:S01]  /*1050*/  ISETP.GT.AND P0, PT, R29, 0x1f, PT ;  /* 0x0000001f1d00780c */ /* 0x000fe20003f04270 */
[----:B------:R-:W-:Y:S01]  /*1060*/  IMAD.HI.U32 R24, R24, R9, RZ ;  /* 0x0000000918187227 */ /* 0x000fe200078e00ff */
[----:B------:R-:W-:Y:S02]  /*1070*/  SGXT.U32 R26, R4, 0x1 ;  /* 0x00000001041a781a */ /* 0x000fe40000000000 */
[----:B------:R-:W-:Y:S01]  /*1080*/  IABS R4, R10 ;  /* 0x0000000a00047213 */ /* 0x000fe20000000000 */
[----:B------:R-:W-:Y:S01]  /*1090*/  IMAD.MOV R24, RZ, RZ, -R24 ;  /* 0x000000ffff187224 */ /* 0x000fe200078e0a18 */
[----:B------:R-:W-:Y:S01]  /*10a0*/  ISETP.GE.AND P6, PT, R26, c[0x0][0x180], PT ;  /* 0x000060001a007a0c */ /* 0x000fe20003fc6270 */
[----:B------:R-:W-:Y:S01]  /*10b0*/  @!P1 IMAD.MOV R2, RZ, RZ, -R2 ;  /* 0x000000ffff029224 */ /* 0x000fe200078e0a02 */
[----:B------:R-:W-:Y:S01]  /*10c0*/  ISETP.GE.AND P2, PT, R23, RZ, PT ;  /* 0x000000ff1700720c */ /* 0x000fe20003f46270 */
[----:B------:R-:W-:Y:S01]  /*10d0*/  IMAD.HI.U32 R25, R25, R4, RZ ;  /* 0x0000000419197227 */ /* 0x000fe200078e00ff */
[----:B------:R-:W-:-:S02]  /*10e0*/  SEL R26, RZ, 0x4, !P0 ;  /* 0x00000004ff1a7807 */ /* 0x000fc40004000000 */
[----:B------:R-:W-:Y:S01]  /*10f0*/  IABS R29, c[0x0][0x178] ;  /* 0x00005e00001d7a13 */ /* 0x000fe20000000000 */
[----:B------:R-:W-:Y:S01]  /*1100*/  IMAD.MOV R25, RZ, RZ, -R25 ;  /* 0x000000ffff197224 */ /* 0x000fe200078e0a19 */
[----:B------:R-:W-:Y:S01]  /*1110*/  SEL R23, R26, RZ, !P6 ;  /* 0x000000ff1a177207 */ /* 0x000fe20007000000 */
[----:B------:R-:W-:Y:S01]  /*1120*/  @!P5 IMAD.IADD R13, R13, 0x1, -R5 ;  /* 0x000000010d0dd824 */ /* 0x000fe200078e0a05 */
[C---:B------:R-:W-:Y:S01]  /*1130*/  ISETP.GT.U32.AND P6, PT, R5.reuse, R12, PT ;  /* 0x0000000c0500720c */ /* 0x040fe20003fc4070 */
[----:B------:R-:W-:Y:S01]  /*1140*/  IMAD R4, R5, R25, R4 ;  /* 0x0000001905047224 */ /* 0x000fe200078e0204 */
[----:B------:R-:W-:Y:S01]  /*1150*/  ISETP.NE.U32.AND P4, PT, R23, RZ, PT ;  /* 0x000000ff1700720c */ /* 0x000fe20003f85070 */
[----:B------:R-:W-:Y:S01]  /*1160*/  IMAD R9, R29, R24, R9 ;  /* 0x000000181d097224 */ /* 0x000fe200078e0209 */
[----:B------:R-:W-:Y:S01]  /*1170*/  SHF.R.U32.HI R23, RZ, 0x8, R27 ;  /* 0x00000008ff177819 */ /* 0x000fe2000001161b */
[----:B------:R-:W-:Y:S01]  /*1180*/  @!P2 IMAD.MOV R8, RZ, RZ, -R8 ;  /* 0x000000ffff08a224 */ /* 0x000fe200078e0a08 */
[----:B------:R-:W-:Y:S01]  /*1190*/  ISETP.GT.U32.AND P2, PT, R5, R4, PT ;  /* 0x000000040500720c */ /* 0x000fe20003f44070 */
[----:B------:R-:W-:Y:S01]  /*11a0*/  IMAD.MOV.U32 R27, RZ, RZ, c[0x0][0x188] ;  /* 0x00006200ff1b7624 */ /* 0x000fe200078e00ff */
[----:B------:R-:W-:-:S02]  /*11b0*/  ISETP.GE.AND P3, PT, R22, RZ, PT ;  /* 0x000000ff1600720c */ /* 0x000fc40003f66270 */
[----:B------:R-:W-:Y:S02]  /*11c0*/  SGXT.U32 R23, R23, 0x1 ;  /* 0x000000011717781a */ /* 0x000fe40000000000 */
[----:B------:R-:W-:Y:S01]  /*11d0*/  ISETP.GT.U32.AND P1, PT, R5, R3, PT ;  /* 0x000000030500720c */ /* 0x000fe20003f24070 */
[--C-:B------:R-:W-:Y:S01]  /*11e0*/  @!P6 IMAD.IADD R12, R12, 0x1, -R5.reuse ;  /* 0x000000010c0ce824 */ /* 0x100fe200078e0a05 */
[----:B------:R-:W-:Y:S01]  /*11f0*/  ISETP.GT.U32.AND P6, PT, R29, R9, PT ;  /* 0x000000091d00720c */ /* 0x000fe20003fc4070 */
[----:B------:R-:W-:Y:S01]  /*1200*/  IMAD R24, R23, c[0x0][0x188], RZ ;  /* 0x0000620017187a24 */ /* 0x000fe200078e02ff */
[----:B------:R-:W-:Y:S02]  /*1210*/  ISETP.GE.AND P5, PT, R11, RZ, PT ;  /* 0x000000ff0b00720c */ /* 0x000fe40003fa6270 */
[----:B------:R-:W-:Y:S01]  /*1220*/  LOP3.LUT R25, R23, 0x4, RZ, 0xfc, !PT ;  /* 0x0000000417197812 */ /* 0x000fe200078efcff */
[----:B------:R-:W-:Y:S02]  /*1230*/  @!P2 IMAD.IADD R4, R4, 0x1, -R5 ;  /* 0x000000010404a824 */ /* 0x000fe400078e0a05 */
[----:B------:R-:W-:-:S02]  /*1240*/  IMAD R11, R27, 0x2, R24 ;  /* 0x000000021b0b7824 */ /* 0x000fc400078e0218 */
[----:B------:R-:W-:Y:S01]  /*1250*/  @!P3 IMAD.MOV R13, RZ, RZ, -R13 ;  /* 0x000000ffff0db224 */ /* 0x000fe200078e0a0d */
[----:B------:R-:W-:Y:S01]  /*1260*/  ISETP.GT.U32.AND P2, PT, R5, R4, PT ;  /* 0x000000040500720c */ /* 0x000fe20003f44070 */
[----:B------:R-:W-:Y:S02]  /*1270*/  IMAD R22, R27, 0x2, R11 ;  /* 0x000000021b167824 */ /* 0x000fe400078e020b */
[----:B------:R-:W-:Y:S02]  /*1280*/  @!P6 IMAD.IADD R9, R9, 0x1, -R29 ;  /* 0x000000010909e824 */ /* 0x000fe400078e0a1d */
[----:B------:R-:W-:Y:S02]  /*1290*/  IMAD R22, R27, 0x2, R22 ;  /* 0x000000021b167824 */ /* 0x000fe400078e0216 */
[----:B------:R-:W-:Y:S01]  /*12a0*/  @!P1 IMAD.IADD R3, R3, 0x1, -R5 ;  /* 0x0000000103039824 */ /* 0x000fe200078e0a05 */
[----:B------:R-:W-:Y:S01]  /*12b0*/  ISETP.GT.U32.AND P3, PT, R29, R9, PT ;  /* 0x000000091d00720c */ /* 0x000fe20003f64070 */
[----:B------:R-:W-:Y:S01]  /*12c0*/  @!P5 IMAD.MOV R14, RZ, RZ, -R14 ;  /* 0x000000ffff0ed224 */ /* 0x000fe200078e0a0e */
[----:B------:R-:W-:-:S02]  /*12d0*/  ISETP.GE.AND P1, PT, R21, RZ, PT ;  /* 0x000000ff1500720c */ /* 0x000fc40003f26270 */
[----:B------:R-:W-:Y:S01]  /*12e0*/  LOP3.LUT R21, R23, 0x8, RZ, 0xfc, !PT ;  /* 0x0000000817157812 */ /* 0x000fe200078efcff */
[----:B------:R-:W-:Y:S01]  /*12f0*/  @!P2 IMAD.IADD R4, R4, 0x1, -R5 ;  /* 0x000000010404a824 */ /* 0x000fe200078e0a05 */
[----:B------:R-:W-:Y:S01]  /*1300*/  ISETP.GE.AND P2, PT, R10, RZ, PT ;  /* 0x000000ff0a00720c */ /* 0x000fe20003f46270 */
[----:B------:R-:W-:Y:S01]  /*1310*/  IMAD R5, R27, 0x2, R22 ;  /* 0x000000021b057824 */ /* 0x000fe200078e0216 */
[----:B------:R-:W1:Y:S01]  /*1320*/  S2R R10, SR_TID.X ;  /* 0x00000000000a7919 */ /* 0x000e620000002100 */
[----:B------:R-:W-:Y:S02]  /*1330*/  ISETP.GE.AND P5, PT, R25, c[0x0][0x180], PT ;  /* 0x0000600019007a0c */ /* 0x000fe40003fa6270 */
[----:B------:R-:W-:Y:S01]  /*1340*/  ISETP.GE.AND P6, PT, R21, c[0x0][0x180], PT ;  /* 0x0000600015007a0c */ /* 0x000fe20003fc6270 */
[----:B------:R2:W-:Y:S01]  /*1350*/  STL [R1+0x100], R5 ;  /* 0x0001000501007387 */ /* 0x0005e20000100800 */
[----:B------:R-:W-:Y:S01]  /*1360*/  @!P3 IMAD.IADD R9, R9, 0x1, -R29 ;  /* 0x000000010909b824 */ /* 0x000fe200078e0a1d */
[----:B------:R-:W-:Y:S01]  /*1370*/  LOP3.LUT R22, RZ, c[0x0][0x17c], RZ, 0x33, !PT ;  /* 0x00005f00ff167a12 */ /* 0x000fe200078e33ff */
[----:B------:R-:W-:Y:S01]  /*1380*/  @!P1 IMAD.MOV R12, RZ, RZ, -R12 ;  /* 0x000000ffff0c9224 */ /* 0x000fe200078e0a0c */
[----:B------:R-:W2:Y:S01]  /*1390*/  LDL R29, [R1+0x100] ;  /* 0x00010000011d7983 */ /* 0x000ea20000100800 */
[----:B------:R-:W-:-:S02]  /*13a0*/  ISETP.NE.AND P3, PT, RZ, c[0x0][0x17c], PT ;  /* 0x00005f00ff007a0c */ /* 0x000fc40003f65270 */
[----:B------:R-:W-:Y:S02]  /*13b0*/  SEL R11, R26, RZ, !P5 ;  /* 0x000000ff1a0b7207 */ /* 0x000fe40006800000 */
[----:B------:R-:W-:Y:S02]  /*13c0*/  SEL R12, R22, R12, !P3 ;  /* 0x0000000c160c7207 */ /* 0x000fe40005800000 */
[----:B------:R-:W-:Y:S02]  /*13d0*/  ISETP.GE.AND P5, PT, R28, RZ, PT ;  /* 0x000000ff1c00720c */ /* 0x000fe40003fa6270 */
[----:B------:R-:W-:Y:S02]  /*13e0*/  SEL R21, R26, RZ, !P6 ;  /* 0x000000ff1a157207 */ /* 0x000fe40007000000 */
[----:B------:R-:W-:Y:S01]  /*13f0*/  ISETP.NE.U32.AND P6, PT, R11, RZ, PT ;  /* 0x000000ff0b00720c */ /* 0x000fe20003fc5070 */
[----:B------:R-:W-:Y:S01]  /*1400*/  @!P2 IMAD.MOV R4, RZ, RZ, -R4 ;  /* 0x000000ffff04a224 */ /* 0x000fe200078e0a04 */
[----:B------:R-:W-:Y:S01]  /*1410*/  ISETP.NE.U32.AND P1, PT, R21, RZ, PT ;  /* 0x000000ff1500720c */ /* 0x000fe20003f25070 */
[----:B--2---:R-:W-:-:S05]  /*1420*/  IMAD R5, R27, 0x2, R29 ;  /* 0x000000021b057824 */ /* 0x004fca00078e021d */
[----:B------:R2:W-:Y:S02]  /*1430*/  STL [R1+0x11c], R5 ;  /* 0x00011c0501007387 */ /* 0x0005e40000100800 */
[----:B--2---:R-:W-:-:S04]  /*1440*/  IMAD R5, R27, 0x2, R5 ;  /* 0x000000021b057824 */ /* 0x004fc800078e0205 */
[----:B------:R-:W-:Y:S01]  /*1450*/  IMAD R23, R27, 0x2, R5 ;  /* 0x000000021b177824 */ /* 0x000fe200078e0205 */
[----:B------:R-:W-:Y:S04]  /*1460*/  STL [R1+0xe8], R5 ;  /* 0x0000e80501007387 */ /* 0x000fe80000100800 */
[----:B------:R-:W-:Y:S04]  /*1470*/  STL [R1+0xe4], R23 ;  /* 0x0000e41701007387 */ /* 0x000fe80000100800 */
[----:B------:R2:W-:Y:S04]  /*1480*/  STL [R1+0x59c], R12 ;  /* 0x00059c0c01007387 */ /* 0x0005e80000100800 */
[----:B--2---:R-:W2:Y:S01]  /*1490*/  LDL R12, [R1+0x478] ;  /* 0x00047800010c7983 */ /* 0x004ea20000100800 */
[----:B-1----:R-:W-:Y:S01]  /*14a0*/  LOP3.LUT R11, R10, 0x1f, RZ, 0xc0, !PT ;  /* 0x0000001f0a0b7812 */ /* 0x002fe200078ec0ff */
[----:B------:R-:W-:-:S04]  /*14b0*/  @!P5 IMAD.MOV R3, RZ, RZ, -R3 ;  /* 0x000000ffff03d224 */ /* 0x000fc800078e0a03 */
[----:B------:R-:W-:Y:S01]  /*14c0*/  IMAD R11, R11, c[0x0][0x18c], RZ ;  /* 0x000063000b0b7a24 */ /* 0x000fe200078e02ff */
[C---:B------:R-:W-:Y:S01]  /*14d0*/  SEL R20, R22.reuse, R20, !P3 ;  /* 0x0000001416147207 */ /* 0x040fe20005800000 */
[----:B------:R-:W-:Y:S01]  /*14e0*/  IMAD R26, R27, 0x2, R23 ;  /* 0x000000021b1a7824 */ /* 0x000fe200078e0217 */
[C---:B------:R-:W-:Y:S01]  /*14f0*/  SEL R19, R22.reuse, R19, !P3 ;  /* 0x0000001316137207 */ /* 0x040fe20005800000 */
[----:B------:R-:W-:Y:S01]  /*1500*/  IMAD.SHL.U32 R28, R11, 0x4, RZ ;  /* 0x000000040b1c7824 */ /* 0x000fe200078e00ff */
[C---:B------:R-:W-:Y:S02]  /*1510*/  SEL R18, R22.reuse, R18, !P3 ;  /* 0x0000001216127207 */ /* 0x040fe40005800000 */
[C---:B------:R-:W-:Y:S02]  /*1520*/  SEL R17, R22.reuse, R17, !P3 ;  /* 0x0000001116117207 */ /* 0x040fe40005800000 */
[C---:B------:R-:W-:Y:S02]  /*1530*/  SEL R0, R22.reuse, R0, !P3 ;  /* 0x0000000016007207 */ /* 0x040fe40005800000 */
[----:B------:R-:W-:-:S02]  /*1540*/  SEL R16, R22, R16, !P3 ;  /* 0x0000001016107207 */ /* 0x000fc40005800000 */
[C---:B------:R-:W-:Y:S02]  /*1550*/  SEL R15, R22.reuse, R15, !P3 ;  /* 0x0000000f160f7207 */ /* 0x040fe40005800000 */
[C---:B------:R-:W-:Y:S02]  /*1560*/  SEL R6, R22.reuse, R6, !P3 ;  /* 0x0000000616067207 */ /* 0x040fe40005800000 */
[C---:B------:R-:W-:Y:S02]  /*1570*/  SEL R7, R22.reuse, R7, !P3 ;  /* 0x0000000716077207 */ /* 0x040fe40005800000 */
[C---:B------:R-:W-:Y:S02]  /*1580*/  SEL R2, R22.reuse, R2, !P3 ;  /* 0x0000000216027207 */ /* 0x040fe40005800000 */
[C---:B------:R-:W-:Y:S02]  /*1590*/  SEL R8, R22.reuse, R8, !P3 ;  /* 0x0000000816087207 */ /* 0x040fe40005800000 */
[----:B------:R-:W-:-:S02]  /*15a0*/  SEL R14, R22, R14, !P3 ;  /* 0x0000000e160e7207 */ /* 0x000fc40005800000 */
[C---:B------:R-:W-:Y:S02]  /*15b0*/  SEL R13, R22.reuse, R13, !P3 ;  /* 0x0000000d160d7207 */ /* 0x040fe40005800000 */
[C---:B------:R-:W-:Y:S02]  /*15c0*/  SEL R21, R22.reuse, R4, !P3 ;  /* 0x0000000416157207 */ /* 0x040fe40005800000 */
[----:B------:R-:W-:Y:S01]  /*15d0*/  SEL R22, R22, R3, !P3 ;  /* 0x0000000316167207 */ /* 0x000fe20005800000 */
[----:B------:R-:W-:Y:S01]  /*15e0*/  IMAD R25, R27, 0x2, R26 ;  /* 0x000000021b197824 */ /* 0x000fe200078e021a */
[----:B------:R-:W-:Y:S01]  /*15f0*/  SHF.R.U32.HI R4, RZ, 0x8, R10 ;  /* 0x00000008ff047819 */ /* 0x000fe2000001160a */
[----:B------:R-:W-:Y:S04]  /*1600*/  STL [R1+0x598], R21 ;  /* 0x0005981501007387 */ /* 0x000fe80000100800 */
[----:B------:R-:W-:Y:S04]  /*1610*/  STL [R1+0x590], R22 ;  /* 0x0005901601007387 */ /* 0x000fe80000100800 */
[----:B------:R-:W-:Y:S04]  /*1620*/  STL [R1+0xec], R26 ;  /* 0x0000ec1a01007387 */ /* 0x000fe80000100800 */
[----:B------:R-:W-:Y:S01]  /*1630*/  STL [R1+0xe0], R25 ;  /* 0x0000e01901007387 */ /* 0x000fe20000100800 */
[----:B--2---:R-:W-:-:S02]  /*1640*/  ISETP.GE.AND P3, PT, R12, RZ, PT ;  /* 0x000000ff0c00720c */ /* 0x004fc40003f66270 */
[----:B------:R-:W-:Y:S02]  /*1650*/  SHF.R.U32.HI R12, RZ, 0x8, R10 ;  /* 0x00000008ff0c7819 */ /* 0x000fe4000001160a */
[----:B------:R-:W-:-:S04]  /*1660*/  IADD3 R10, P5, R28, c[0x0][0x168], RZ ;  /* 0x00005a001c0a7a10 */ /* 0x000fc80007fbe0ff */
[----:B------:R-:W-:Y:S01]  /*1670*/  LEA.HI.X.SX32 R11, R11, c[0x0][0x16c], 0x2, P5 ;  /* 0x00005b000b0b7a11 */ /* 0x000fe200028f16ff */
[----:B------:R1:W-:Y:S04]  /*1680*/  STL [R1+0x594], R10 ;  /* 0x0005940a01007387 */ /* 0x0003e80000100800 */
[----:B------:R-:W-:Y:S01]  /*1690*/  STL [R1+0x4c4], R28 ;  /* 0x0004c41c01007387 */ /* 0x000fe20000100800 */
[----:B-1----:R-:W-:Y:S02]  /*16a0*/  IMAD.SHL.U32 R10, R24, 0x4, RZ ;  /* 0x00000004180a7824 */ /* 0x002fe400078e00ff */
[----:B------:R-:W-:Y:S01]  /*16b0*/  IMAD R24, R27, 0x2, R25 ;  /* 0x000000021b187824 */ /* 0x000fe200078e0219 */
[----:B------:R1:W-:Y:S04]  /*16c0*/  STL [R1+0x58c], R11 ;  /* 0x00058c0b01007387 */ /* 0x0003e80000100800 */
[----:B------:R-:W-:Y:S04]  /*16d0*/  STL [R1+0xdc], R24 ;  /* 0x0000dc1801007387 */ /* 0x000fe80000100800 */
[----:B-1----:R-:W2:Y:S01]  /*16e0*/  LDL R11, [R1+0x11c] ;  /* 0x00011c00010b7983 */ /* 0x002ea20000100800 */
[----:B------:R-:W-:-:S02]  /*16f0*/  SGXT.U32 R12, R12, 0x1 ;  /* 0x000000010c0c781a */ /* 0x000fc40000000000 */
[----:B------:R-:W-:-:S03]  /*1700*/  SGXT.U32 R4, R4, 0x1 ;  /* 0x000000010404781a */ /* 0x000fc60000000000 */
[----:B------:R-:W-:Y:S01]  /*1710*/  IMAD R12, R12, c[0x0][0x188], RZ ;  /* 0x000062000c0c7a24 */ /* 0x000fe200078e02ff */
[----:B------:R-:W-:-:S03]  /*1720*/  LOP3.LUT R3, R4, 0x10, RZ, 0xfc, !PT ;  /* 0x0000001004037812 */ /* 0x000fc600078efcff */
[----:B------:R-:W-:Y:S01]  /*1730*/  IMAD R12, R27, 0x2, R12 ;  /* 0x000000021b0c7824 */ /* 0x000fe200078e020c */
[----:B------:R-:W-:-:S03]  /*1740*/  LOP3.LUT R3, R4, 0x14, RZ, 0xfc, !PT ;  /* 0x0000001404037812 */ /* 0x000fc600078efcff */
[----:B------:R-:W-:Y:S02]  /*1750*/  IMAD.SHL.U32 R3, R12, 0x4, RZ ;  /* 0x000000040c037824 */ /* 0x000fe400078e00ff */
[C---:B------:R-:W-:Y:S01]  /*1760*/  IMAD R12, R4.reuse, c[0x0][0x188], RZ ;  /* 0x00006200040c7a24 */ /* 0x040fe200078e02ff */
[C---:B------:R-:W-:Y:S01]  /*1770*/  LOP3.LUT R21, R4.reuse, 0xc, RZ, 0xfc, !PT ;  /* 0x0000000c04157812 */ /* 0x040fe200078efcff */
[----:B------:R-:W-:Y:S02]  /*1780*/  IMAD R4, R4, c[0x0][0x188], RZ ;  /* 0x0000620004047a24 */ /* 0x000fe400078e02ff */
[C---:B------:R-:W-:Y:S01]  /*1790*/  IMAD R12, R27.reuse, 0x2, R12 ;  /* 0x000000021b0c7824 */ /* 0x040fe200078e020c */
[----:B------:R-:W1:Y:S01]  /*17a0*/  S2R R28, SR_TID.X ;  /* 0x00000000001c7919 */ /* 0x000e620000002100 */
[C---:B------:R-:W-:Y:S02]  /*17b0*/  IMAD R4, R27.reuse, 0x2, R4 ;  /* 0x000000021b047824 */ /* 0x040fe400078e0204 */
[C---:B------:R-:W-:Y:S01]  /*17c0*/  IMAD R12, R27.reuse, 0x2, R12 ;  /* 0x000000021b0c7824 */ /* 0x040fe200078e020c */
[----:B------:R-:W-:Y:S01]  /*17d0*/  ISETP.NE.AND P2, PT, RZ, c[0x0][0x178], PT ;  /* 0x00005e00ff007a0c */ /* 0x000fe20003f45270 */
[----:B------:R-:W-:-:S02]  /*17e0*/  IMAD R4, R27, 0x2, R4 ;  /* 0x000000021b047824 */ /* 0x000fc400078e0204 */
[C---:B------:R-:W-:Y:S02]  /*17f0*/  IMAD R12, R27.reuse, 0x2, R12 ;  /* 0x000000021b0c7824 */ /* 0x040fe400078e020c */
[----:B------:R-:W-:Y:S02]  /*1800*/  IMAD R3, R27, 0x2, R24 ;  /* 0x000000021b037824 */ /* 0x000fe400078e0218 */
[----:B------:R-:W-:Y:S02]  /*1810*/  IMAD.SHL.U32 R12, R12, 0x4, RZ ;  /* 0x000000040c0c7824 */ /* 0x000fe400078e00ff */
[----:B------:R-:W-:Y:S02]  /*1820*/  IMAD.SHL.U32 R4, R4, 0x4, RZ ;  /* 0x0000000404047824 */ /* 0x000fe400078e00ff */
[----:B------:R-:W-:Y:S01]  /*1830*/  IMAD.SHL.U32 R21, R29, 0x4, RZ ;  /* 0x000000041d157824 */ /* 0x000fe200078e00ff */
[----:B------:R3:W-:Y:S01]  /*1840*/  STL [R1+0xd8], R3 ;  /* 0x0000d80301007387 */ /* 0x0007e20000100800 */
[----:B------:R-:W-:-:S02]  /*1850*/  IMAD R4, R27, 0x2, R3 ;  /* 0x000000021b047824 */ /* 0x000fc400078e0203 */
[----:B------:R-:W-:Y:S01]  /*1860*/  IMAD.SHL.U32 R22, R5, 0x4, RZ ;  /* 0x0000000405167824 */ /* 0x000fe200078e00ff */
[----:B------:R-:W-:Y:S01]  /*1870*/  STL [R1+0x44c], R12 ;  /* 0x00044c0c01007387 */ /* 0x000fe20000100800 */
[----:B------:R-:W-:-:S03]  /*1880*/  IMAD.SHL.U32 R5, R23, 0x4, RZ ;  /* 0x0000000417057824 */ /* 0x000fc600078e00ff */
[----:B------:R4:W-:Y:S01]  /*1890*/  STL.64 [R1+0x5a0], R12 ;  /* 0x0005a00c01007387 */ /* 0x0009e20000100a00 */
[----:B------:R-:W-:Y:S02]  /*18a0*/  @!P3 IMAD.MOV R9, RZ, RZ, -R9 ;  /* 0x000000ffff09b224 */ /* 0x000fe400078e0a09 */
[----:B---3--:R-:W-:Y:S01]  /*18b0*/  IMAD R3, R27, 0x2, R4 ;  /* 0x000000021b037824 */ /* 0x008fe200078e0204 */
[----:B------:R-:W-:Y:S01]  /*18c0*/  STL [R1+0x448], R21 ;  /* 0x0004481501007387 */ /* 0x000fe20000100800 */
[----:B------:R-:W-:Y:S01]  /*18d0*/  @!P2 LOP3.LUT R9, RZ, c[0x0][0x178], RZ, 0x33, !PT ;  /* 0x00005e00ff09aa12 */ /* 0x000fe200078e33ff */
[----:B------:R-:W-:Y:S02]  /*18e0*/  IMAD.SHL.U32 R25, R25, 0x4, RZ ;  /* 0x0000000419197824 */ /* 0x000fe400078e00ff */
[----:B----4-:R-:W-:Y:S02]  /*18f0*/  IMAD.SHL.U32 R12, R26, 0x4, RZ ;  /* 0x000000041a0c7824 */ /* 0x010fe400078e00ff */
[----:B------:R-:W-:Y:S01]  /*1900*/  IMAD.SHL.U32 R13, R24, 0x4, RZ ;  /* 0x00000004180d7824 */ /* 0x000fe200078e00ff */
[----:B-1----:R-:W-:Y:S01]  /*1910*/  SHF.R.U32.HI R28, RZ, 0x8, R28 ;  /* 0x00000008ff1c7819 */ /* 0x002fe2000001161c */
[----:B------:R-:W-:-:S02]  /*1920*/  IMAD R19, R19, c[0x0][0x190], RZ ;  /* 0x0000640013137a24 */ /* 0x000fc400078e02ff */
[----:B------:R-:W-:Y:S01]  /*1930*/  IMAD R18, R18, c[0x0][0x190], RZ ;  /* 0x0000640012127a24 */ /* 0x000fe200078e02ff */
[----:B------:R-:W-:Y:S01]  /*1940*/  SGXT.U32 R28, R28, 0x1 ;  /* 0x000000011c1c781a */ /* 0x000fe20000000000 */
[----:B------:R-:W-:Y:S02]  /*1950*/  IMAD R24, R0, c[0x0][0x190], RZ ;  /* 0x0000640000187a24 */ /* 0x000fe400078e02ff */
[----:B--2---:R-:W-:-:S05]  /*1960*/  IMAD.SHL.U32 R10, R11, 0x4, RZ ;  /* 0x000000040b0a7824 */ /* 0x004fca00078e00ff */
[----:B------:R-:W-:Y:S04]  /*1970*/  STL [R1+0x444], R10 ;  /* 0x0004440a01007387 */ /* 0x000fe80000100800 */
[----:B------:R-:W-:Y:S04]  /*1980*/  STL [R1+0x440], R22 ;  /* 0x0004401601007387 */ /* 0x000fe80000100800 */
[----:B------:R1:W-:Y:S04]  /*1990*/  STL [R1+0x43c], R5 ;  /* 0x00043c0501007387 */ /* 0x0003e80000100800 */
[----:B------:R2:W-:Y:S01]  /*19a0*/  STL [R1+0x438], R12 ;  /* 0x0004380c01007387 */ /* 0x0005e20000100800 */
[----:B-1----:R-:W-:-:S03]  /*19b0*/  IMAD R5, R27, 0x2, R3 ;  /* 0x000000021b057824 */ /* 0x002fc600078e0203 */
[----:B------:R-:W-:Y:S01]  /*19c0*/  STL [R1+0x434], R25 ;  /* 0x0004341901007387 */ /* 0x000fe20000100800 */
[----:B--2---:R-:W-:Y:S02]  /*19d0*/  IMAD R12, R9, c[0x0][0x184], RZ ;  /* 0x00006100090c7a24 */ /* 0x004fe400078e02ff */
[----:B------:R-:W-:Y:S01]  /*19e0*/  IMAD R9, R27, 0x2, R5 ;  /* 0x000000021b097824 */ /* 0x000fe200078e0205 */
[----:B------:R1:W-:Y:S01]  /*19f0*/  STL [R1+0x430], R13 ;  /* 0x0004300d01007387 */ /* 0x0003e20000100800 */
[----:B------:R-:W-:-:S03]  /*1a00*/  IMAD R27, R20, c[0x0][0x190], RZ ;  /* 0x00006400141b7a24 */ /* 0x000fc600078e02ff */
[----:B------:R-:W-:Y:S04]  /*1a10*/  STL [R1+0xf4], R12 ;  /* 0x0000f40c01007387 */ /* 0x000fe80000100800 */
[----:B------:R-:W-:Y:S01]  /*1a20*/  STL [R1+0xd0], R19 ;  /* 0x0000d01301007387 */ /* 0x000fe20000100800 */
[----:B-1----:R-:W-:-:S03]  /*1a30*/  IMAD.SHL.U32 R13, R12, 0x4, RZ ;  /* 0x000000040c0d7824 */ /* 0x002fc600078e00ff */
[----:B------:R-:W-:Y:S02]  /*1a40*/  STL [R1+0xd4], R27 ;  /* 0x0000d41b01007387 */ /* 0x000fe40000100800 */
[----:B------:R-:W-:Y:S02]  /*1a50*/  IADD3 R0, P2, R13, c[0x0][0x160], RZ ;  /* 0x000058000d007a10 */ /* 0x000fe40007f5e0ff */
[----:B------:R-:W-:Y:S04]  /*1a60*/  STL [R1+0xcc], R18 ;  /* 0x0000cc1201007387 */ /* 0x000fe80000100800 */
[----:B------:R1:W-:Y:S02]  /*1a70*/  STL [R1+0x114], R13 ;  /* 0x0001140d01007387 */ /* 0x0003e40000100800 */
[----:B-1----:R-:W-:-:S02]  /*1a80*/  IMAD R13, R28, c[0x0][0x188], RZ ;  /* 0x000062001c0d7a24 */ /* 0x002fc400078e02ff */
[----:B------:R-:W1:Y:S01]  /*1a90*/  S2R R28, SR_TID.X ;  /* 0x00000000001c7919 */ /* 0x000e620000002100 */
[----:B------:R-:W-:Y:S01]  /*1aa0*/  IMAD R25, R17, c[0x0][0x190], RZ ;  /* 0x0000640011197a24 */ /* 0x000fe200078e02ff */
[----:B------:R-:W-:Y:S01]  /*1ab0*/  LEA.HI.X.SX32 R29, R12, c[0x0][0x164], 0x2, P2 ;  /* 0x000059000c1d7a11 */ /* 0x000fe200010f16ff */
[----:B------:R-:W-:Y:S01]  /*1ac0*/  IMAD R18, R6, c[0x0][0x190], RZ ;  /* 0x0000640006127a24 */ /* 0x000fe200078e02ff */
[----:B------:R-:W-:Y:S01]  /*1ad0*/  LEA R6, P2, R4, R0, 0x2 ;  /* 0x0000000004067211 */ /* 0x000fe200078410ff */
[----:B------:R-:W-:Y:S02]  /*1ae0*/  IMAD R20, R16, c[0x0][0x190], RZ ;  /* 0x0000640010147a24 */ /* 0x000fe400078e02ff */
[----:B------:R-:W-:Y:S01]  /*1af0*/  IMAD R19, R15, c[0x0][0x190], RZ ;  /* 0x000064000f137a24 */ /* 0x000fe200078e02ff */
[----:B------:R-:W-:Y:S01]  /*1b00*/  STL [R1+0xc8], R25 ;  /* 0x0000c81901007387 */ /* 0x000fe20000100800 */
[----:B------:R-:W-:Y:S01]  /*1b10*/  IMAD R17, R7, c[0x0][0x190], RZ ;  /* 0x0000640007117a24 */ /* 0x000fe200078e02ff */
[----:B------:R-:W-:-:S02]  /*1b20*/  LEA.HI.X.SX32 R7, R4, R29, 0x2, P2 ;  /* 0x0000001d04077211 */ /* 0x000fc400010f16ff */
[----:B------:R-:W-:Y:S04]  /*1b30*/  STL [R1+0xc4], R24 ;  /* 0x0000c41801007387 */ /* 0x000fe80000100800 */
[----:B------:R-:W-:Y:S04]  /*1b40*/  STL [R1+0xc0], R20 ;  /* 0x0000c01401007387 */ /* 0x000fe80000100800 */
[----:B------:R-:W-:Y:S04]  /*1b50*/  STL [R1+0xbc], R19 ;  /* 0x0000bc1301007387 */ /* 0x000fe80000100800 */
[----:B------:R-:W-:Y:S04]  /*1b60*/  STL [R1+0xb8], R18 ;  /* 0x0000b81201007387 */ /* 0x000fe80000100800 */
[----:B------:R-:W-:Y:S04]  /*1b70*/  STL [R1+0xb4], R17 ;  /* 0x0000b41101007387 */ /* 0x000fe80000100800 */
[----:B------:R1:W-:Y:S02]  /*1b80*/  STL.64 [R1+0x560], R6 ;  /* 0x0005600601007387 */ /* 0x0003e40000100a00 */
[----:B-1----:R-:W-:-:S04]  /*1b90*/  SHF.R.U32.HI R6, RZ, 0x8, R28 ;  /* 0x00000008ff067819 */ /* 0x002fc8000001161c */
[----:B------:R-:W-:Y:S01]  /*1ba0*/  SGXT.U32 R6, R6, 0x1 ;  /* 0x000000010606781a */ /* 0x000fe20000000000 */
[----:B------:R-:W-:-:S04]  /*1bb0*/  IMAD.MOV.U32 R7, RZ, RZ, c[0x0][0x188] ;  /* 0x00006200ff077624 */ /* 0x000fc800078e00ff */
[----:B------:R-:W-:-:S04]  /*1bc0*/  IMAD R6, R6, c[0x0][0x188], RZ ;  /* 0x0000620006067a24 */ /* 0x000fc800078e02ff */
[----:B------:R-:W-:Y:S02]  /*1bd0*/  IMAD R6, R7, 0x2, R6 ;  /* 0x0000000207067824 */ /* 0x000fe400078e0206 */
[----:B------:R-:W1:Y:S01]  /*1be0*/  S2R R7, SR_TID.X ;  /* 0x0000000000077919 */ /* 0x000e620000002100 */
[----:B------:R-:W-:Y:S01]  /*1bf0*/  IMAD R16, R2, c[0x0][0x190], RZ ;  /* 0x0000640002107a24 */ /* 0x000fe200078e02ff */
[-C--:B------:R-:W-:Y:S02]  /*1c00*/  LEA R2, P3, R3, R0.reuse, 0x2 ;  /* 0x0000000003027211 */ /* 0x080fe400078610ff */
[-C--:B------:R-:W-:Y:S02]  /*1c10*/  LEA R4, P2, R5, R0.reuse, 0x2 ;  /* 0x0000000005047211 */ /* 0x080fe400078410ff */
[-C--:B------:R-:W-:Y:S01]  /*1c20*/  LEA.HI.X.SX32 R3, R3, R29.reuse, 0x2, P3 ;  /* 0x0000001d03037211 */ /* 0x080fe200018f16ff */
[----:B------:R-:W-:Y:S01]  /*1c30*/  IMAD R15, R8, c[0x0][0x190], RZ ;  /* 0x00006400080f7a24 */ /* 0x000fe200078e02ff */
[----:B------:R-:W-:Y:S01]  /*1c40*/  LEA.HI.X.SX32 R5, R5, R29, 0x2, P2 ;  /* 0x0000001d05057211 */ /* 0x000fe200010f16ff */
[----:B------:R-:W-:Y:S01]  /*1c50*/  STL [R1+0xb0], R16 ;  /* 0x0000b01001007387 */ /* 0x000fe20000100800 */
[----:B------:R-:W-:-:S03]  /*1c60*/  LEA R8, P3, R9, R0, 0x2 ;  /* 0x0000000009087211 */ /* 0x000fc600078610ff */
[----:B------:R2:W-:Y:S01]  /*1c70*/  STL.64 [R1+0x548], R2 ;  /* 0x0005480201007387 */ /* 0x0005e20000100a00 */
[----:B------:R-:W-:Y:S01]  /*1c80*/  LEA.HI.X.SX32 R9, R9, R29, 0x2, P3 ;  /* 0x0000001d09097211 */ /* 0x000fe200018f16ff */
[----:B------:R-:W-:Y:S02]  /*1c90*/  IMAD.SHL.U32 R13, R13, 0x4, RZ ;  /* 0x000000040d0d7824 */ /* 0x000fe400078e00ff */
[----:B------:R-:W-:Y:S01]  /*1ca0*/  IMAD.SHL.U32 R6, R6, 0x4, RZ ;  /* 0x0000000406067824 */ /* 0x000fe200078e00ff */
[----:B--2---:R-:W2:Y:S04]  /*1cb0*/  LDL R3, [R1+0x100] ;  /* 0x0001000001037983 */ /* 0x004ea80000100800 */
[----:B------:R-:W3:Y:S04]  /*1cc0*/  LDL R2, [R1+0xe8] ;  /* 0x0000e80001027983 */ /* 0x000ee80000100800 */
[----:B------:R-:W-:Y:S04]  /*1cd0*/  STL [R1+0xac], R15 ;  /* 0x0000ac0f01007387 */ /* 0x000fe80000100800 */
[----:B------:R1:W-:Y:S01]  /*1ce0*/  STL.64 [R1+0x568], R4 ;  /* 0x0005680401007387 */ /* 0x0003e20000100a00 */
[----:B------:R-:W-:Y:S01]  /*1cf0*/  IMAD R28, R14, c[0x0][0x190], RZ ;  /* 0x000064000e1c7a24 */ /* 0x000fe200078e02ff */
[----:B------:R-:W-:-:S02]  /*1d00*/  IADD3 R12, P2, R13, R0, RZ ;  /* 0x000000000d0c7210 */ /* 0x000fc40007f5e0ff */
[----:B------:R-:W4:Y:S01]  /*1d10*/  LDL R14, [R1+0xd0] ;  /* 0x0000d000010e7983 */ /* 0x000f220000100800 */
[----:B-1----:R-:W-:-:S03]  /*1d20*/  SHF.R.U32.HI R5, RZ, 0x8, R7 ;  /* 0x00000008ff057819 */ /* 0x002fc60000011607 */
[----:B------:R1:W-:Y:S01]  /*1d30*/  STL.64 [R1+0x550], R8 ;  /* 0x0005500801007387 */ /* 0x0003e20000100a00 */
[----:B------:R-:W-:Y:S01]  /*1d40*/  SGXT.U32 R5, R5, 0x1 ;  /* 0x000000010505781a */ /* 0x000fe20000000000 */
[----:B------:R-:W-:Y:S02]  /*1d50*/  IMAD.MOV.U32 R13, RZ, RZ, c[0x0][0x188] ;  /* 0x00006200ff0d7624 */ /* 0x000fe400078e00ff */
[----:B------:R-:W2:Y:S01]  /*1d60*/  LDL R7, [R1+0xcc] ;  /* 0x0000cc0001077983 */ /* 0x000ea20000100800 */
[----:B-1----:R-:W-:Y:S01]  /*1d70*/  IADD3 R8, P3, R6, R0, RZ ;  /* 0x0000000006087210 */ /* 0x002fe20007f7e0ff */
[C---:B------:R-:W-:Y:S02]  /*1d80*/  IMAD R6, R5.reuse, c[0x0][0x188], RZ ;  /* 0x0000620005067a24 */ /* 0x040fe400078e02ff */
[----:B------:R-:W-:Y:S02]  /*1d90*/  IMAD R4, R5, c[0x0][0x188], RZ ;  /* 0x0000620005047a24 */ /* 0x000fe400078e02ff */
[----:B------:R-:W-:-:S04]  /*1da0*/  IMAD R6, R13, 0x2, R6 ;  /* 0x000000020d067824 */ /* 0x000fc800078e0206 */
[----:B------:R-:W-:Y:S01]  /*1db0*/  IMAD R6, R13, 0x2, R6 ;  /* 0x000000020d067824 */ /* 0x000fe200078e0206 */
[----:B------:R-:W-:Y:S01]  /*1dc0*/  LEA.HI.X.SX32 R13, R4, R29, 0x2, P2 ;  /* 0x0000001d040d7211 */ /* 0x000fe200010f16ff */
[----:B------:R-:W-:Y:S04]  /*1dd0*/  STL [R1+0xa8], R28 ;  /* 0x0000a81c01007387 */ /* 0x000fe80000100800 */
[----:B------:R1:W-:Y:S04]  /*1de0*/  STL.64 [R1+0x58], R12 ;  /* 0x0000580c01007387 */ /* 0x0003e80000100a00 */
[----:B-1----:R-:W2:Y:S04]  /*1df0*/  LDL.LU.64 R12, [R1+0x5a0] ;  /* 0x0005a000010c7983 */ /* 0x002ea80000300a00 */
[----:B------:R-:W1:Y:S01]  /*1e00*/  S2R R5, SR_TID.X ;  /* 0x0000000000057919 */ /* 0x000e620000002100 */
[----:B------:R-:W-:-:S05]  /*1e10*/  IMAD.SHL.U32 R6, R6, 0x4, RZ ;  /* 0x0000000406067824 */ /* 0x000fca00078e00ff */
[----:B------:R-:W-:Y:S02]  /*1e20*/  IADD3 R4, P2, R6, R0, RZ ;  /* 0x0000000006047210 */ /* 0x000fe40007f5e0ff */
[----:B------:R-:W1:Y:S02]  /*1e30*/  S2R R6, SR_TID.X ;  /* 0x0000000000067919 */ /* 0x000e640000002100 */
[----:B-1----:R-:W-:-:S04]  /*1e40*/  SHF.R.U32.HI R9, RZ, 0x8, R5 ;  /* 0x00000008ff097819 */ /* 0x002fc80000011605 */
[----:B------:R-:W-:Y:S01]  /*1e50*/  SGXT.U32 R9, R9, 0x1 ;  /* 0x000000010909781a */ /* 0x000fe20000000000 */
[----:B------:R-:W-:Y:S01]  /*1e60*/  IMAD.MOV.U32 R5, RZ, RZ, c[0x0][0x188] ;  /* 0x00006200ff057624 */ /* 0x000fe200078e00ff */
[----:B------:R-:W-:-:S03]  /*1e70*/  SHF.R.U32.HI R6, RZ, 0x8, R6 ;  /* 0x00000008ff067819 */ /* 0x000fc60000011606 */
[----:B------:R-:W-:Y:S01]  /*1e80*/  IMAD R9, R9, c[0x0][0x188], RZ ;  /* 0x0000620009097a24 */ /* 0x000fe200078e02ff */
[----:B------:R-:W-:-:S03]  /*1e90*/  SGXT.U32 R6, R6, 0x1 ;  /* 0x000000010606781a */ /* 0x000fc60000000000 */
[----:B------:R-:W-:-:S05]  /*1ea0*/  IMAD R9, R5, 0x2, R9 ;  /* 0x0000000205097824 */ /* 0x000fca00078e0209 */
[----:B------:R-:W-:Y:S01]  /*1eb0*/  LEA.HI.X.SX32 R9, R9, R29, 0x2, P3 ;  /* 0x0000001d09097211 */ /* 0x000fe200018f16ff */
[----:B--2---:R-:W-:Y:S02]  /*1ec0*/  IMAD R5, R13, c[0x0][0x190], RZ ;  /* 0x000064000d057a24 */ /* 0x004fe400078e02ff */
[C---:B------:R-:W-:Y:S02]  /*1ed0*/  IMAD R13, R6.reuse, c[0x0][0x188], RZ ;  /* 0x00006200060d7a24 */ /* 0x040fe400078e02ff */
[----:B------:R-:W-:Y:S01]  /*1ee0*/  IMAD R6, R6, c[0x0][0x188], RZ ;  /* 0x0000620006067a24 */ /* 0x000fe200078e02ff */
[----:B------:R1:W-:Y:S02]  /*1ef0*/  STL [R1+0xa4], R5 ;  /* 0x0000a40501007387 */ /* 0x0003e40000100800 */
[----:B-1----:R-:W-:-:S04]  /*1f00*/  IMAD.MOV.U32 R5, RZ, RZ, c[0x0][0x188] ;  /* 0x00006200ff057624 */ /* 0x002fc800078e00ff */
[C---:B------:R-:W-:Y:S02]  /*1f10*/  IMAD R6, R5.reuse, 0x2, R6 ;  /* 0x0000000205067824 */ /* 0x040fe400078e0206 */
[C---:B------:R-:W-:Y:S02]  /*1f20*/  IMAD R13, R5.reuse, 0x2, R13 ;  /* 0x00000002050d7824 */ /* 0x040fe400078e020d */
[C---:B------:R-:W-:Y:S02]  /*1f30*/  IMAD R6, R5.reuse, 0x2, R6 ;  /* 0x0000000205067824 */ /* 0x040fe400078e0206 */
[C---:B------:R-:W-:Y:S01]  /*1f40*/  IMAD R13, R5.reuse, 0x2, R13 ;  /* 0x00000002050d7824 */ /* 0x040fe200078e020d */
[----:B------:R1:W-:Y:S03]  /*1f50*/  STL.64 [R1+0x50], R8 ;  /* 0x0000500801007387 */ /* 0x0003e60000100a00 */
[----:B------:R-:W-:Y:S01]  /*1f60*/  IMAD R13, R5, 0x2, R13 ;  /* 0x00000002050d7824 */ /* 0x000fe200078e020d */
[----:B------:R-:W-:-:S02]  /*1f70*/  LEA.HI.X.SX32 R5, R6, R29, 0x2, P2 ;  /* 0x0000001d06057211 */ /* 0x000fc400010f16ff */
[-C--:B-1----:R-:W-:Y:S02]  /*1f80*/  IADD3 R8, P3, R12, R0.reuse, RZ ;  /* 0x000000000c087210 */ /* 0x082fe40007f7e0ff */
[----:B------:R-:W2:Y:S04]  /*1f90*/  LDL.LU R12, [R1+0x59c] ;  /* 0x00059c00010c7983 */ /* 0x000ea80000300800 */
[----:B------:R1:W-:Y:S02]  /*1fa0*/  STL.64 [R1+0x48], R4 ;  /* 0x0000480401007387 */ /* 0x0003e40000100a00 */
[----:B-1----:R-:W-:Y:S02]  /*1fb0*/  IADD3 R4, P2, R21, R0, RZ ;  /* 0x0000000015047210 */ /* 0x002fe40007f5e0ff */
[----:B------:R-:W3:Y:S01]  /*1fc0*/  LDL.LU R21, [R1+0x598] ;  /* 0x0005980001157983 */ /* 0x000ee20000300800 */
[----:B------:R-:W-:-:S02]  /*1fd0*/  LEA.HI.X.SX32 R9, R13, R29, 0x2, P3 ;  /* 0x0000001d0d097211 */ /* 0x000fc400018f16ff */
[----:B------:R-:W-:-:S03]  /*1fe0*/  LEA.HI.X.SX32 R5, R3, R29, 0x2, P2 ;  /* 0x0000001d03057211 */ /* 0x000fc600010f16ff */
[----:B------:R1:W-:Y:S02]  /*1ff0*/  STL.64 [R1+0x40], R8 ;  /* 0x0000400801007387 */ /* 0x0003e40000100a00 */
[----:B-1----:R-:W-:Y:S02]  /*2000*/  IADD3 R8, P3, R10, R0, RZ ;  /* 0x000000000a087210 */ /* 0x002fe40007f7e0ff */
[----:B------:R-:W4:Y:S02]  /*2010*/  LDL.LU R10, [R1+0x594] ;  /* 0x00059400010a7983 */ /* 0x000f240000300800 */
[----:B------:R-:W-:Y:S01]  /*2020*/  LEA.HI.X.SX32 R9, R11, R29, 0x2, P3 ;  /* 0x0000001d0b097211 */ /* 0x000fe200018f16ff */
[----:B--2---:R-:W-:-:S05]  /*2030*/  IMAD R6, R12, c[0x0][0x190], RZ ;  /* 0x000064000c067a24 */ /* 0x004fca00078e02ff */
[----:B------:R-:W-:Y:S04]  /*2040*/  STL [R1+0x9c], R6 ;  /* 0x00009c0601007387 */ /* 0x000fe80000100800 */
[----:B------:R3:W-:Y:S02]  /*2050*/  STL.64 [R1+0x38], R4 ;  /* 0x0000380401007387 */ /* 0x0007e40000100a00 */
[----:B---3--:R-:W-:Y:S01]  /*2060*/  IMAD R5, R21, c[0x0][0x190], RZ ;  /* 0x0000640015057a24 */ /* 0x008fe200078e02ff */
[----:B------:R-:W-:Y:S02]  /*2070*/  IADD3 R4, P5, R22, R0, RZ ;  /* 0x0000000016047210 */ /* 0x000fe40007fbe0ff */
[----:B------:R-:W2:Y:S04]  /*2080*/  LDL.LU R22, [R1+0x590] ;  /* 0x0005900001167983 */ /* 0x000ea80000300800 */
[----:B------:R1:W-:Y:S04]  /*2090*/  STL [R1+0xa0], R5 ;  /* 0x0000a00501007387 */ /* 0x0003e80000100800 */
[----:B------:R-:W3:Y:S01]  /*20a0*/  LDL.LU R11, [R1+0x58c] ;  /* 0x00058c00010b7983 */ /* 0x000ee20000300800 */
[----:B------:R-:W-:-:S02]  /*20b0*/  IMAD.SHL.U32 R3, R23, 0x4, RZ ;  /* 0x0000000417037824 */ /* 0x000fc400078e00ff */
[----:B------:R-:W-:Y:S01]  /*20c0*/  IMAD.SHL.U32 R21, R26, 0x4, RZ ;  /* 0x000000041a157824 */ /* 0x000fe200078e00ff */
[-C--:B-1----:R-:W-:Y:S01]  /*20d0*/  LEA.HI.X.SX32 R5, R2, R29.reuse, 0x2, P5 ;  /* 0x0000001d02057211 */ /* 0x082fe200028f16ff */
[----:B------:R-:W-:Y:S01]  /*20e0*/  STL.64 [R1+0x30], R8 ;  /* 0x0000300801007387 */ /* 0x000fe20000100a00 */
[----:B----4-:R-:W-:Y:S02]  /*20f0*/  LEA R12, P2, R27, R10, 0x2 ;  /* 0x0000000a1b0c7211 */ /* 0x010fe400078410ff */
[----:B------:R-:W-:Y:S01]  /*2100*/  IADD3 R2, P5, R3, R0, RZ ;  /* 0x0000000003027210 */ /* 0x000fe20007fbe0ff */
[----:B------:R1:W-:Y:S04]  /*2110*/  STL.64 [R1+0x558], R8 ;  /* 0x0005580801007387 */ /* 0x0003e80000100a00 */
[----:B------:R-:W-:Y:S01]  /*2120*/  STL.64 [R1+0x28], R4 ;  /* 0x0000280401007387 */ /* 0x000fe20000100a00 */
[----:B------:R-:W-:-:S03]  /*2130*/  LEA.HI.X.SX32 R3, R23, R29, 0x2, P5 ;  /* 0x0000001d17037211 */ /* 0x000fc600028f16ff */
[----:B------:R2:W-:Y:S01]  /*2140*/  STL.64 [R1+0x570], R4 ;  /* 0x0005700401007387 */ /* 0x0005e20000100a00 */
[----:B-1----:R-:W-:-:S04]  /*2150*/  IADD3 R8, P3, R21, R0, RZ ;  /* 0x0000000015087210 */ /* 0x002fc80007f7e0ff */
[----:B------:R-:W-:Y:S02]  /*2160*/  LEA.HI.X.SX32 R9, R26, R29, 0x2, P3 ;  /* 0x0000001d1a097211 */ /* 0x000fe400018f16ff */
[-C--:B------:R-:W-:Y:S01]  /*2170*/  LEA R26, P3, R25, R10.reuse, 0x2 ;  /* 0x0000000a191a7211 */ /* 0x080fe200078610ff */
[----:B--2---:R-:W-:Y:S01]  /*2180*/  IMAD R4, R22, c[0x0][0x190], RZ ;  /* 0x0000640016047a24 */ /* 0x004fe200078e02ff */
[C---:B------:R-:W-:Y:S02]  /*2190*/  LEA R22, P5, R14.reuse, R10, 0x2 ;  /* 0x0000000a0e167211 */ /* 0x040fe400078a10ff */
[-C--:B---3--:R-:W-:Y:S02]  /*21a0*/  LEA.HI.X.SX32 R13, R27, R11.reuse, 0x2, P2 ;  /* 0x0000000b1b0d7211 */ /* 0x088fe400010f16ff */
[----:B------:R-:W-:Y:S01]  /*21b0*/  STL [R1+0x98], R4 ;  /* 0x0000980401007387 */ /* 0x000fe20000100800 */
[----:B------:R-:W-:-:S03]  /*21c0*/  LEA.HI.X.SX32 R23, R14, R11, 0x2, P5 ;  /* 0x0000000b0e177211 */ /* 0x000fc600028f16ff */
[----:B------:R1:W-:Y:S04]  /*21d0*/  STL.64 [R1+0x68], R12 ;  /* 0x0000680c01007387 */ /* 0x0003e80000100a00 */
[----:B------:R-:W-:Y:S04]  /*21e0*/  STL.64 [R1+0x20], R2 ;  /* 0x0000200201007387 */ /* 0x000fe80000100a00 */
[----:B------:R2:W-:Y:S01]  /*21f0*/  STL.64 [R1+0x578], R2 ;  /* 0x0005780201007387 */ /* 0x0005e20000100a00 */
[----:B-1----:R-:W-:Y:S02]  /*2200*/  LEA R12, P2, R7, R10, 0x2 ;  /* 0x0000000a070c7211 */ /* 0x002fe400078410ff */
[----:B------:R-:W-:-:S02]  /*2210*/  LEA.HI.X.SX32 R27, R25, R11, 0x2, P3 ;  /* 0x0000000b191b7211 */ /* 0x000fc400018f16ff */
[----:B------:R-:W-:Y:S01]  /*2220*/  LEA.HI.X.SX32 R13, R7, R11, 0x2, P2 ;  /* 0x0000000b070d7211 */ /* 0x000fe200010f16ff */
[----:B--2---:R-:W2:Y:S04]  /*2230*/  LDL R2, [R1+0xa4] ;  /* 0x0000a40001027983 */ /* 0x004ea80000100800 */
[----:B------:R-:W3:Y:S04]  /*2240*/  LDL R3, [R1+0xa0] ;  /* 0x0000a00001037983 */ /* 0x000ee80000100800 */
[----:B------:R-:W-:Y:S04]  /*2250*/  STL.64 [R1+0x18], R8 ;  /* 0x0000180801007387 */ /* 0x000fe80000100a00 */
[----:B------:R-:W-:Y:S04]  /*2260*/  STL.64 [R1+0x580], R8 ;  /* 0x0005800801007387 */ /* 0x000fe80000100a00 */
[----:B------:R1:W-:Y:S04]  /*2270*/  STL.64 [R1+0x70], R22 ;  /* 0x0000701601007387 */ /* 0x0003e80000100a00 */
[----:B------:R4:W-:Y:S01]  /*2280*/  STL.64 [R1+0x60], R12 ;  /* 0x0000600c01007387 */ /* 0x0009e20000100a00 */
[----:B-1----:R-:W-:-:S03]  /*2290*/  LEA R22, P5, R24, R10, 0x2 ;  /* 0x0000000a18167211 */ /* 0x002fc600078a10ff */
[----:B------:R1:W-:Y:S01]  /*22a0*/  STL.64 [R1+0x78], R26 ;  /* 0x0000781a01007387 */ /* 0x0003e20000100a00 */
[-C--:B------:R-:W-:Y:S02]  /*22b0*/  LEA R8, P3, R19, R10.reuse, 0x2 ;  /* 0x0000000a13087211 */ /* 0x080fe400078610ff */
[-C--:B----4-:R-:W-:Y:S02]  /*22c0*/  LEA R12, P2, R20, R10.reuse, 0x2 ;  /* 0x0000000a140c7211 */ /* 0x090fe400078410ff */
[-C--:B------:R-:W-:Y:S02]  /*22d0*/  LEA.HI.X.SX32 R23, R24, R11.reuse, 0x2, P5 ;  /* 0x0000000b18177211 */ /* 0x080fe400028f16ff */
[-C--:B------:R-:W-:Y:S02]  /*22e0*/  LEA.HI.X.SX32 R13, R20, R11.reuse, 0x2, P2 ;  /* 0x0000000b140d7211 */ /* 0x080fe400010f16ff */
[-C--:B------:R-:W-:Y:S02]  /*22f0*/  LEA R24, P2, R17, R10.reuse, 0x2 ;  /* 0x0000000a11187211 */ /* 0x080fe400078410ff */
[----:B-1----:R-:W-:Y:S01]  /*2300*/  LEA R26, P5, R18, R10, 0x2 ;  /* 0x0000000a121a7211 */ /* 0x002fe200078a10ff */
[----:B------:R1:W-:Y:S01]  /*2310*/  STL.64 [R1+0x80], R22 ;  /* 0x0000801601007387 */ /* 0x0003e20000100a00 */
[----:B------:R-:W-:-:S02]  /*2320*/  LEA.HI.X.SX32 R9, R19, R11, 0x2, P3 ;  /* 0x0000000b13097211 */ /* 0x000fc400018f16ff */
[-C--:B------:R-:W-:Y:S01]  /*2330*/  LEA.HI.X.SX32 R27, R18, R11.reuse, 0x2, P5 ;  /* 0x0000000b121b7211 */ /* 0x080fe200028f16ff */
[----:B------:R-:W-:Y:S01]  /*2340*/  STL.64 [R1+0x88], R12 ;  /* 0x0000880c01007387 */ /* 0x000fe20000100a00 */
[-C--:B------:R-:W-:Y:S02]  /*2350*/  LEA.HI.X.SX32 R25, R17, R11.reuse, 0x2, P2 ;  /* 0x0000000b11197211 */ /* 0x080fe400010f16ff */
[CC--:B-1----:R-:W-:Y:S01]  /*2360*/  LEA R22, P3, R16.reuse, R10.reuse, 0x2 ;  /* 0x0000000a10167211 */ /* 0x0c2fe200078610ff */
[----:B------:R1:W-:Y:S03]  /*2370*/  STL.64 [R1+0x520], R26 ;  /* 0x0005201a01007387 */ /* 0x0003e60000100a00 */
[----:B------:R-:W-:Y:S01]  /*2380*/  LEA.HI.X.SX32 R23, R16, R11, 0x2, P3 ;  /* 0x0000000b10177211 */ /* 0x000fe200018f16ff */
[----:B------:R-:W-:Y:S04]  /*2390*/  STL.64 [R1+0x90], R8 ;  /* 0x0000900801007387 */ /* 0x000fe80000100a00 */
[----:B------:R-:W4:Y:S04]  /*23a0*/  LDL R5, [R1+0xe0] ;  /* 0x0000e00001057983 */ /* 0x000f280000100800 */
[----:B------:R-:W4:Y:S04]  /*23b0*/  LDL R7, [R1+0x430] ;  /* 0x0004300001077983 */ /* 0x000f280000100800 */
[----:B-1----:R-:W4:Y:S04]  /*23c0*/  LDL R27, [R1+0xd8] ;  /* 0x0000d800011b7983 */ /* 0x002f280000100800 */
[----:B------:R-:W-:Y:S04]  /*23d0*/  STL.64 [R1+0x528], R24 ;  /* 0x0005281801007387 */ /* 0x000fe80000100a00 */
[----:B------:R1:W-:Y:S04]  /*23e0*/  STL.64 [R1+0x530], R22 ;  /* 0x0005301601007387 */ /* 0x0003e80000100a00 */
[----:B-1----:R-:W4:Y:S01]  /*23f0*/  LDL R23, [R1+0x434] ;  /* 0x0004340001177983 */ /* 0x002f220000100800 */
[----:B------:R-:W-:-:S02]  /*2400*/  LEA R20, P5, R15, R10, 0x2 ;  /* 0x0000000a0f147211 */ /* 0x000fc400078a10ff */
[C---:B------:R-:W-:Y:S02]  /*2410*/  LEA R18, P2, R28.reuse, R10, 0x2 ;  /* 0x0000000a1c127211 */ /* 0x040fe400078410ff */
[-C--:B------:R-:W-:Y:S02]  /*2420*/  LEA.HI.X.SX32 R21, R15, R11.reuse, 0x2, P5 ;  /* 0x0000000b0f157211 */ /* 0x080fe400028f16ff */
[----:B------:R-:W-:-:S03]  /*2430*/  LEA.HI.X.SX32 R19, R28, R11, 0x2, P2 ;  /* 0x0000000b1c137211 */ /* 0x000fc600010f16ff */
[----:B------:R-:W-:Y:S04]  /*2440*/  STL.64 [R1+0x538], R20 ;  /* 0x0005381401007387 */ /* 0x000fe80000100a00 */
[----:B------:R-:W4:Y:S04]  /*2450*/  LDL R28, [R1+0x3e4] ;  /* 0x0003e400011c7983 */ /* 0x000f280000100800 */
[----:B------:R1:W-:Y:S01]  /*2460*/  STL.64 [R1+0x540], R18 ;  /* 0x0005401201007387 */ /* 0x0003e20000100a00 */
[----:B------:R-:W-:-:S03]  /*2470*/  LEA R12, P2, R6, R10, 0x2 ;  /* 0x0000000a060c7211 */ /* 0x000fc600078410ff */
[----:B-1----:R-:W4:Y:S01]  /*2480*/  LDL R19, [R1+0xdc] ;  /* 0x0000dc0001137983 */ /* 0x002f220000100800 */
[-C--:B------:R-:W-:Y:S02]  /*2490*/  LEA.HI.X.SX32 R13, R6, R11.reuse, 0x2, P2 ;  /* 0x0000000b060d7211 */ /* 0x080fe400010f16ff */
[CC--:B--2---:R-:W-:Y:S02]  /*24a0*/  LEA R16, P3, R2.reuse, R10.reuse, 0x2 ;  /* 0x0000000a02107211 */ /* 0x0c4fe400078610ff */
[CC--:B---3--:R-:W-:Y:S02]  /*24b0*/  LEA R14, P5, R3.reuse, R10.reuse, 0x2 ;  /* 0x0000000a030e7211 */ /* 0x0c8fe400078a10ff */
[-C--:B------:R-:W-:Y:S02]  /*24c0*/  LEA.HI.X.SX32 R17, R2, R11.reuse, 0x2, P3 ;  /* 0x0000000b02117211 */ /* 0x080fe400018f16ff */
[-C--:B------:R-:W-:Y:S02]  /*24d0*/  LEA.HI.X.SX32 R15, R3, R11.reuse, 0x2, P5 ;  /* 0x0000000b030f7211 */ /* 0x080fe400028f16ff */
[C---:B------:R-:W-:Y:S01]  /*24e0*/  LEA R10, P3, R4.reuse, R10, 0x2 ;  /* 0x0000000a040a7211 */ /* 0x040fe200078610ff */
[----:B------:R1:W-:Y:S03]  /*24f0*/  STL [R1+0x588], R17 ;  /* 0x0005881101007387 */ /* 0x0003e60000100800 */
[----:B------:R-:W-:Y:S01]  /*2500*/  LEA.HI.X.SX32 R11, R4, R11, 0x2, P3 ;  /* 0x0000000b040b7211 */ /* 0x000fe200018f16ff */
[----:B------:R-:W2:Y:S04]  /*2510*/  LDL.64 R8, [R1+0x58] ;  /* 0x0000580001087983 */ /* 0x000ea80000100a00 */
[----:B------:R-:W3:Y:S01]  /*2520*/  LDL.64 R2, [R1+0x48] ;  /* 0x0000480001027983 */ /* 0x000ee20000100a00 */
[----:B----4-:R-:W-:-:S04]  /*2530*/  IADD3 R20, P5, R23, R0, RZ ;  /* 0x0000000017147210 */ /* 0x010fc80007fbe0ff */
[----:B------:R-:W-:Y:S02]  /*2540*/  LEA.HI.X.SX32 R21, R5, R29, 0x2, P5 ;  /* 0x0000001d05157211 */ /* 0x000fe400028f16ff */
[----:B------:R-:W4:Y:S04]  /*2550*/  LDL.64 R4, [R1+0x38] ;  /* 0x0000380001047983 */ /* 0x000f280000100a00 */
[----:B------:R-:W1:Y:S04]  /*2560*/  S2R R6, SR_TID.X ;  /* 0x0000000000067919 */ /* 0x000e680000002100 */
[----:B------:R-:W1:Y:S04]  /*2570*/  S2R R24, SR_TID.X ;  /* 0x0000000000187919 */ /* 0x000e680000002100 */
[----:B------:R-:W1:Y:S02]  /*2580*/  S2R R22, SR_TID.X ;  /* 0x0000000000167919 */ /* 0x000e640000002100 */
[----:B-1----:R-:W-:-:S04]  /*2590*/  SHF.R.U32.HI R23, RZ, 0x8, R6 ;  /* 0x00000008ff177819 */ /* 0x002fc80000011606 */
[----:B------:R-:W-:Y:S02]  /*25a0*/  SGXT.U32 R23, R23, 0x1 ;  /* 0x000000011717781a */ /* 0x000fe40000000000 */
[----:B------:R-:W-:Y:S02]  /*25b0*/  SHF.R.U32.HI R25, RZ, 0x8, R24 ;  /* 0x00000008ff197819 */ /* 0x000fe40000011618 */
[----:B------:R-:W-:Y:S02]  /*25c0*/  LOP3.LUT R18, R23, 0x10, RZ, 0xfc, !PT ;  /* 0x0000001017127812 */ /* 0x000fe400078efcff */
[----:B------:R-:W-:Y:S02]  /*25d0*/  SGXT.U32 R25, R25, 0x1 ;  /* 0x000000011919781a */ /* 0x000fe40000000000 */
[----:B------:R-:W-:Y:S02]  /*25e0*/  SHF.R.U32.HI R22, RZ, 0x8, R22 ;  /* 0x00000008ff167819 */ /* 0x000fe40000011616 */
[----:B------:R-:W-:Y:S01]  /*25f0*/  ISETP.GE.AND P3, PT, R18, c[0x0][0x180], PT ;  /* 0x0000600012007a0c */ /* 0x000fe20003f66270 */
[----:B------:R-:W-:Y:S01]  /*2600*/  IMAD.SHL.U32 R18, R27, 0x4, RZ ;  /* 0x000000041b127824 */ /* 0x000fe200078e00ff */
[----:B------:R-:W-:-:S02]  /*2610*/  LOP3.LUT R26, R25, 0xc, RZ, 0xfc, !PT ;  /* 0x0000000c191a7812 */ /* 0x000fc400078efcff */
[----:B------:R-:W-:Y:S01]  /*2620*/  IADD3 R6, P5, R7, R0, RZ ;  /* 0x0000000007067210 */ /* 0x000fe20007fbe0ff */
[----:B------:R-:W-:Y:S01]  /*2630*/  STL.64 [R1+0x10], R20 ;  /* 0x0000101401007387 */ /* 0x000fe20000100a00 */
[----:B------:R-:W-:Y:S02]  /*2640*/  SGXT.U32 R22, R22, 0x1 ;  /* 0x000000011616781a */ /* 0x000fe40000000000 */
[----:B------:R-:W-:Y:S01]  /*2650*/  ISETP.GE.AND P2, PT, R26, c[0x0][0x180], PT ;  /* 0x000060001a007a0c */ /* 0x000fe20003f46270 */
[----:B------:R1:W-:Y:S01]  /*2660*/  STL [R1+0x42c], R18 ;  /* 0x00042c1201007387 */ /* 0x0003e20000100800 */
[----:B------:R-:W-:Y:S02]  /*2670*/  SEL R23, RZ, 0x4, !P0 ;  /* 0x00000004ff177807 */ /* 0x000fe40004000000 */
[----:B------:R-:W-:Y:S02]  /*2680*/  LEA.HI.X.SX32 R7, R19, R29, 0x2, P5 ;  /* 0x0000001d13077211 */ /* 0x000fe400028f16ff */
[----:B------:R-:W-:-:S02]  /*2690*/  LOP3.LUT R22, R22, 0x14, RZ, 0xfc, !PT ;  /* 0x0000001416167812 */ /* 0x000fc400078efcff */
[----:B------:R-:W-:Y:S02]  /*26a0*/  SEL R17, R23, RZ, !P2 ;  /* 0x000000ff17117207 */ /* 0x000fe40005000000 */
[----:B-1----:R-:W-:Y:S02]  /*26b0*/  IADD3 R18, P5, R18, R0, RZ ;  /* 0x0000000012127210 */ /* 0x002fe40007fbe0ff */
[----:B------:R-:W-:Y:S02]  /*26c0*/  ISETP.GE.AND P2, PT, R22, c[0x0][0x180], PT ;  /* 0x0000600016007a0c */ /* 0x000fe40003f46270 */
[----:B------:R-:W-:Y:S01]  /*26d0*/  LEA.HI.X.SX32 R19, R27, R29, 0x2, P5 ;  /* 0x0000001d1b137211 */ /* 0x000fe200028f16ff */
[----:B------:R1:W-:Y:S01]  /*26e0*/  STL.64 [R1+0x8], R6 ;  /* 0x0000080601007387 */ /* 0x0003e20000100a00 */
[----:B------:R-:W-:Y:S01]  /*26f0*/  SEL R22, R23, RZ, !P3 ;  /* 0x000000ff17167207 */ /* 0x000fe20005800000 */
[----:B------:R-:W-:Y:S01]  /*2700*/  ULDC.64 UR6, c[0x0][0x118] ;  /* 0x0000460000067ab9 */ /* 0x000fe20000000a00 */
[----:B------:R-:W-:-:S02]  /*2710*/  ISETP.NE.U32.AND P3, PT, R17, RZ, PT ;  /* 0x000000ff1100720c */ /* 0x000fc40003f65070 */
[----:B------:R-:W4:Y:S04]  /*2720*/  LDL.LU R17, [R1+0x588] ;  /* 0x0005880001117983 */ /* 0x000f280000300800 */
[----:B------:R-:W-:Y:S04]  /*2730*/  STL.64 [R1], R18 ;  /* 0x0000001201007387 */ /* 0x000fe80000100a00 */
[----:B--2---:R2:W-:Y:S04]  /*2740*/  LDGSTS.E [R28], [R8.64], P4 ;  /* 0x00000000081c7fae */ /* 0x0045e8000a121846 */
[----:B---3--:R3:W-:Y:S04]  /*2750*/  LDGSTS.E [R28+0x1000], [R2.64], P6 ;  /* 0x01000000021c7fae */ /* 0x0087e8000b121846 */
[----:B--2---:R-:W2:Y:S04]  /*2760*/  LDL.LU.64 R8, [R1+0x580] ;  /* 0x0005800001087983 */ /* 0x004ea80000300a00 */
[----:B---3--:R-:W3:Y:S04]  /*2770*/  LDL.LU.64 R2, [R1+0x578] ;  /* 0x0005780001027983 */ /* 0x008ee80000300a00 */
[----:B----4-:R4:W-:Y:S04]  /*2780*/  LDGSTS.E [R28+0x2000], [R4.64], P1 ;  /* 0x02000000041c7fae */ /* 0x0109e80008921846 */
[----:B----4-:R-:W4:Y:S01]  /*2790*/  LDL.LU.64 R4, [R1+0x570] ;  /* 0x0005700001047983 */ /* 0x010f220000300a00 */
[----:B------:R-:W-:-:S02]  /*27a0*/  SEL R0, R23, RZ, !P2 ;  /* 0x000000ff17007207 */ /* 0x000fc40005000000 */
[----:B------:R-:W-:Y:S02]  /*27b0*/  ISETP.NE.U32.AND P2, PT, R22, RZ, PT ;  /* 0x000000ff1600720c */ /* 0x000fe40003f45070 */
[----:B------:R-:W-:Y:S02]  /*27c0*/  ISETP.NE.U32.AND P5, PT, R0, RZ, PT ;  /* 0x000000ff0000720c */ /* 0x000fe40003fa5070 */
[----:B------:R-:W-:-:S04]  /*27d0*/  SHF.R.U32.HI R27, RZ, 0x8, R24 ;  /* 0x00000008ff1b7819 */ /* 0x000fc80000011618 */
[----:B------:R-:W-:-:S04]  /*27e0*/  SGXT.U32 R27, R27, 0x1 ;  /* 0x000000011b1b781a */ /* 0x000fc80000000000 */
[C---:B------:R-:W-:Y:S02]  /*27f0*/  LOP3.LUT R22, R27.reuse, 0x18, RZ, 0xfc, !PT ;  /* 0x000000181b167812 */ /* 0x040fe400078efcff */
[----:B------:R-:W-:Y:S02]  /*2800*/  LOP3.LUT R0, R27, 0x1c, RZ, 0xfc, !PT ;  /* 0x0000001c1b007812 */ /* 0x000fe400078efcff */
[----:B------:R-:W-:Y:S01]  /*2810*/  ISETP.GE.AND P4, PT, R22, c[0x0][0x180], PT ;  /* 0x0000600016007a0c */ /* 0x000fe20003f86270 */
[----:B----4-:R4:W-:Y:S04]  /*2820*/  LDGSTS.E [R28+0x3000], [R4.64], P3 ;  /* 0x03000000041c7fae */ /* 0x0109e80009921846 */
[----:B--2---:R2:W-:Y:S04]  /*2830*/  LDGSTS.E [R28+0x4000], [R8.64], P2 ;  /* 0x04000000081c7fae */ /* 0x0045e80009121846 */
[----:B------:R1:W-:Y:S04]  /*2840*/  LDGSTS.E [R28+0x5000], [R6.64], P5 ;  /* 0x05000000061c7fae */ /* 0x0003e8000a921846 */
[----:B----4-:R-:W4:Y:S04]  /*2850*/  LDL.LU.64 R4, [R1+0x568] ;  /* 0x0005680001047983 */ /* 0x010f280000300a00 */
[----:B--2---:R-:W2:Y:S04]  /*2860*/  LDL.64 R8, [R1+0x40] ;  /* 0x0000400001087983 */ /* 0x004ea80000100a00 */
[----:B-1----:R-:W2:Y:S01]  /*2870*/  LDL.LU.64 R6, [R1+0x560] ;  /* 0x0005600001067983 */ /* 0x002ea20000300a00 */
[----:B------:R-:W-:-:S02]  /*2880*/  ISETP.GE.AND P6, PT, R0, c[0x0][0x180], PT ;  /* 0x0000600000007a0c */ /* 0x000fc40003fc6270 */
[----:B------:R-:W-:-:S04]  /*2890*/  SEL R0, R23, RZ, !P4 ;  /* 0x000000ff17007207 */ /* 0x000fc80006000000 */
[----:B------:R-:W-:Y:S02]  /*28a0*/  ISETP.NE.U32.AND P4, PT, R0, RZ, PT ;  /* 0x000000ff0000720c */ /* 0x000fe40003f85070 */
[----:B------:R-:W-:-:S04]  /*28b0*/  SEL R0, R23, RZ, !P6 ;  /* 0x000000ff17007207 */ /* 0x000fc80007000000 */
[----:B------:R-:W-:Y:S02]  /*28c0*/  ISETP.NE.U32.AND P6, PT, R0, RZ, PT ;  /* 0x000000ff0000720c */ /* 0x000fe40003fc5070 */
[C---:B------:R-:W-:Y:S02]  /*28d0*/  LOP3.LUT R22, R27.reuse, 0x2, RZ, 0xfc, !PT ;  /* 0x000000021b167812 */ /* 0x040fe400078efcff */
[----:B------:R-:W-:Y:S02]  /*28e0*/  LOP3.LUT R0, R27, 0x6, RZ, 0xfc, !PT ;  /* 0x000000061b007812 */ /* 0x000fe400078efcff */
[----:B------:R-:W-:Y:S01]  /*28f0*/  ISETP.GE.AND P1, PT, R22, c[0x0][0x180], PT ;  /* 0x0000600016007a0c */ /* 0x000fe20003f26270 */
[----:B--2---:R1:W-:Y:S04]  /*2900*/  LDGSTS.E [R28+0x6000], [R6.64], P4 ;  /* 0x06000000061c7fae */ /* 0x0043e8000a121846 */
[----:B------:R-:W-:Y:S04]  /*2910*/  STL.64 [R1+0x4e8], R6 ;  /* 0x0004e80601007387 */ /* 0x000fe80000100a00 */
[----:B----4-:R2:W-:Y:S04]  /*2920*/  LDGSTS.E [R28+0x7000], [R4.64], P6 ;  /* 0x07000000041c7fae */ /* 0x0105e8000b121846 */
[----:B------:R2:W-:Y:S04]  /*2930*/  STL.64 [R1+0x4f0], R4 ;  /* 0x0004f00401007387 */ /* 0x0005e80000100a00 */
[----:B--2---:R-:W2:Y:S01]  /*2940*/  LDL.64 R4, [R1+0x50] ;  /* 0x0000500001047983 */ /* 0x004ea20000100a00 */
[----:B------:R-:W-:-:S02]  /*2950*/  ISETP.GE.AND P3, PT, R0, c[0x0][0x180], PT ;  /* 0x0000600000007a0c */ /* 0x000fc40003f66270 */
[----:B------:R-:W-:-:S04]  /*2960*/  SEL R0, R23, RZ, !P1 ;  /* 0x000000ff17007207 */ /* 0x000fc80004800000 */
[----:B------:R-:W-:Y:S02]  /*2970*/  ISETP.NE.U32.AND P1, PT, R0, RZ, PT ;  /* 0x000000ff0000720c */ /* 0x000fe40003f25070 */
[----:B------:R-:W-:-:S04]  /*2980*/  SEL R0, R23, RZ, !P3 ;  /* 0x000000ff17007207 */ /* 0x000fc80005800000 */
[----:B------:R-:W-:Y:S02]  /*2990*/  ISETP.NE.U32.AND P3, PT, R0, RZ, PT ;  /* 0x000000ff0000720c */ /* 0x000fe40003f65070 */
[----:B-1----:R-:W-:Y:S02]  /*29a0*/  LOP3.LUT R28, R28, 0x40, RZ, 0x3c, !PT ;  /* 0x000000401c1c7812 */ /* 0x002fe400078e3cff */
[C---:B------:R-:W-:Y:S02]  /*29b0*/  LOP3.LUT R22, R27.reuse, 0xa, RZ, 0xfc, !PT ;  /* 0x0000000a1b167812 */ /* 0x040fe400078efcff */
[C---:B------:R-:W-:Y:S02]  /*29c0*/  LOP3.LUT R0, R27.reuse, 0xe, RZ, 0xfc, !PT ;  /* 0x0000000e1b007812 */ /* 0x040fe400078efcff */
[----:B------:R-:W-:Y:S02]  /*29d0*/  ISETP.GE.AND P2, PT, R22, c[0x0][0x180], PT ;  /* 0x0000600016007a0c */ /* 0x000fe40003f46270 */
[----:B------:R-:W-:-:S02]  /*29e0*/  LOP3.LUT R22, R27, 0x12, RZ, 0xfc, !PT ;  /* 0x000000121b167812 */ /* 0x000fc400078efcff */
[----:B------:R-:W-:Y:S01]  /*29f0*/  ISETP.GE.AND P5, PT, R0, c[0x0][0x180], PT ;  /* 0x0000600000007a0c */ /* 0x000fe20003fa6270 */
[----:B--2---:R1:W-:Y:S04]  /*2a00*/  LDGSTS.E [R28+0x800], [R4.64], P1 ;  /* 0x00800000041c7fae */ /* 0x0043e80008921846 */
[----:B------:R2:W-:Y:S04]  /*2a10*/  LDGSTS.E [R28+0x1800], [R8.64], P3 ;  /* 0x01800000081c7fae */ /* 0x0005e80009921846 */
[----:B--2---:R-:W2:Y:S01]  /*2a20*/  LDL.LU.64 R8, [R1+0x558] ;  /* 0x0005580001087983 */ /* 0x004ea20000300a00 */
[----:B------:R-:W-:-:S02]  /*2a30*/  SEL R0, R23, RZ, !P2 ;  /* 0x000000ff17007207 */ /* 0x000fc40005000000 */
[----:B------:R-:W-:Y:S02]  /*2a40*/  ISETP.GE.AND P4, PT, R22, c[0x0][0x180], PT ;  /* 0x0000600016007a0c */ /* 0x000fe40003f86270 */
[----:B------:R-:W4:Y:S01]  /*2a50*/  S2R R22, SR_TID.X ;  /* 0x0000000000167919 */ /* 0x000f220000002100 */
[----:B------:R-:W-:Y:S02]  /*2a60*/  SHF.R.U32.HI R7, RZ, 0x8, R24 ;  /* 0x00000008ff077819 */ /* 0x000fe40000011618 */
[----:B------:R-:W-:Y:S02]  /*2a70*/  ISETP.NE.U32.AND P2, PT, R0, RZ, PT ;  /* 0x000000ff0000720c */ /* 0x000fe40003f45070 */
[----:B------:R-:W-:Y:S02]  /*2a80*/  SEL R0, R23, RZ, !P5 ;  /* 0x000000ff17007207 */ /* 0x000fe40006800000 */
[----:B------:R-:W-:Y:S02]  /*2a90*/  SGXT.U32 R7, R7, 0x1 ;  /* 0x000000010707781a */ /* 0x000fe40000000000 */
[----:B------:R-:W-:-:S02]  /*2aa0*/  ISETP.NE.U32.AND P5, PT, R0, RZ, PT ;  /* 0x000000ff0000720c */ /* 0x000fc40003fa5070 */
[----:B------:R-:W-:-:S04]  /*2ab0*/  LOP3.LUT R0, R7, 0x16, RZ, 0xfc, !PT ;  /* 0x0000001607007812 */ /* 0x000fc800078efcff */
[----:B------:R-:W-:Y:S02]  /*2ac0*/  ISETP.GE.AND P6, PT, R0, c[0x0][0x180], PT ;  /* 0x0000600000007a0c */ /* 0x000fe40003fc6270 */
[----:B------:R-:W-:-:S04]  /*2ad0*/  SEL R0, R23, RZ, !P4 ;  /* 0x000000ff17007207 */ /* 0x000fc80006000000 */
[----:B------:R-:W-:Y:S02]  /*2ae0*/  ISETP.NE.U32.AND P4, PT, R0, RZ, PT ;  /* 0x000000ff0000720c */ /* 0x000fe40003f85070 */
[C---:B------:R-:W-:Y:S02]  /*2af0*/  LOP3.LUT R0, R7.reuse, 0x1a, RZ, 0xfc, !PT ;  /* 0x0000001a07007812 */ /* 0x040fe400078efcff */
[----:B-1----:R-:W-:Y:S02]  /*2b00*/  LOP3.LUT R4, R7, 0x1e, RZ, 0xfc, !PT ;  /* 0x0000001e07047812 */ /* 0x002fe400078efcff */
[----:B------:R-:W-:Y:S02]  /*2b10*/  ISETP.GE.AND P1, PT, R0, c[0x0][0x180], PT ;  /* 0x0000600000007a0c */ /* 0x000fe40003f26270 */
[----:B----4-:R-:W-:Y:S02]  /*2b20*/  LOP3.LUT R22, R22, 0x1f, RZ, 0xc0, !PT ;  /* 0x0000001f16167812 */ /* 0x010fe400078ec0ff */
[----:B------:R-:W-:Y:S01]  /*2b30*/  SEL R0, R23, RZ, !P1 ;  /* 0x000000ff17007207 */ /* 0x000fe20004800000 */
[----:B------:R-:W-:Y:S01]  /*2b40*/  ULDC UR5, c[0x0][0x180] ;  /* 0x0000600000057ab9 */ /* 0x000fe20000000800 */
[----:B------:R-:W-:Y:S01]  /*2b50*/  ISETP.GE.AND P3, PT, R4, c[0x0][0x180], PT ;  /* 0x0000600004007a0c */ /* 0x000fe20003f66270 */
[----:B------:R-:W-:Y:S01]  /*2b60*/  UIADD3 UR4, UR5, -0x20, URZ ;  /* 0xffffffe005047890 */ /* 0x000fe2000fffe03f */
[----:B------:R-:W-:-:S02]  /*2b70*/  ISETP.NE.U32.AND P1, PT, R0, RZ, PT ;  /* 0x000000ff0000720c */ /* 0x000fc40003f25070 */
[----:B------:R-:W-:Y:S02]  /*2b80*/  SHF.R.U32.HI R24, RZ, 0x8, R24 ;  /* 0x00000008ff187819 */ /* 0x000fe40000011618 */
[C---:B------:R-:W-:Y:S02]  /*2b90*/  SEL R29, R23.reuse, RZ, !P6 ;  /* 0x000000ff171d7207 */ /* 0x040fe40007000000 */
[----:B------:R-:W-:Y:S02]  /*2ba0*/  SEL R5, R23, RZ, !P3 ;  /* 0x000000ff17057207 */ /* 0x000fe40005800000 */
[----:B------:R-:W-:-:S04]  /*2bb0*/  SGXT.U32 R24, R24, 0x1 ;  /* 0x000000011818781a */ /* 0x000fc80000000000 */
[----:B------:R-:W-:-:S04]  /*2bc0*/  LOP3.LUT R24, R24, 0x4, RZ, 0xfc, !PT ;  /* 0x0000000418187812 */ /* 0x000fc800078efcff */
[----:B------:R-:W-:Y:S02]  /*2bd0*/  ISETP.GE.AND P6, PT, R24, UR4, PT ;  /* 0x0000000418007c0c */ /* 0x000fe4000bfc6270 */
[----:B------:R-:W-:Y:S02]  /*2be0*/  LOP3.LUT R25, R25, 0x8, RZ, 0xfc, !PT ;  /* 0x0000000819197812 */ /* 0x000fe400078efcff */
[----:B------:R-:W-:Y:S01]  /*2bf0*/  LOP3.LUT R6, R27, 0x10, RZ, 0xfc, !PT ;  /* 0x000000101b067812 */ /* 0x000fe200078efcff */
[----:B--2---:R1:W-:Y:S01]  /*2c00*/  LDGSTS.E [R28+0x2800], [R8.64], P2 ;  /* 0x02800000081c7fae */ /* 0x0043e20009121846 */
[----:B------:R-:W-:-:S03]  /*2c10*/  ISETP.GE.AND P2, PT, R22, c[0x0][0x180], PT ;  /* 0x0000600016007a0c */ /* 0x000fc60003f46270 */
[----:B---3--:R2:W-:Y:S01]  /*2c20*/  LDGSTS.E [R28+0x3800], [R2.64], P5 ;  /* 0x03800000021c7fae */ /* 0x0085e2000a921846 */
[----:B------:R-:W-:Y:S01]  /*2c30*/  SEL R0, R23, RZ, !P2 ;  /* 0x000000ff17007207 */ /* 0x000fe20005000000 */
[----:B------:R-:W-:Y:S01]  /*2c40*/  IMAD.MOV.U32 R23, RZ, RZ, 0x1f ;  /* 0x0000001fff177424 */ /* 0x000fe200078e00ff */
[----:B------:R-:W-:Y:S01]  /*2c50*/  ISETP.GE.AND P2, PT, R7, UR4, PT ;  /* 0x0000000407007c0c */ /* 0x000fe2000bf46270 */
[----:B------:R3:W-:Y:S01]  /*2c60*/  LDGSTS.E [R28+0x4800], [R20.64], P4 ;  /* 0x04800000141c7fae */ /* 0x0007e2000a121846 */
[----:B------:R-:W-:Y:S02]  /*2c70*/  ISETP.NE.U32.AND P3, PT, R0, RZ, PT ;  /* 0x000000ff0000720c */ /* 0x000fe40003f65070 */
[----:B------:R-:W-:Y:S01]  /*2c80*/  IADD3 R23, R23, c[0x0][0x180], RZ ;  /* 0x0000600017177a10 */ /* 0x000fe20007ffe0ff */
[----:B-1----:R-:W4:Y:S01]  /*2c90*/  LDL.LU.64 R8, [R1+0x550] ;  /* 0x0005500001087983 */ /* 0x002f220000300a00 */
[----:B------:R-:W-:-:S03]  /*2ca0*/  SEL R0, RZ, 0x4, P2 ;  /* 0x00000004ff007807 */ /* 0x000fc60001000000 */
[----:B--2---:R-:W2:Y:S01]  /*2cb0*/  LDL.LU.64 R2, [R1+0x548] ;  /* 0x0005480001027983 */ /* 0x004ea20000300a00 */
[----:B------:R-:W-:-:S03]  /*2cc0*/  ISETP.GT.AND P2, PT, R23, 0x3f, PT ;  /* 0x0000003f1700780c */ /* 0x000fc60003f44270 */
[----:B---3--:R-:W3:Y:S01]  /*2cd0*/  LDL.64 R20, [R1+0x70] ;  /* 0x0000700001147983 */ /* 0x008ee20000100a00 */
[----:B------:R-:W-:Y:S02]  /*2ce0*/  SEL R4, R0, RZ, P2 ;  /* 0x000000ff00047207 */ /* 0x000fe40001000000 */
[----:B------:R-:W-:Y:S02]  /*2cf0*/  SEL R0, RZ, 0x4, P6 ;  /* 0x00000004ff007807 */ /* 0x000fe40003000000 */
[----:B------:R-:W-:Y:S02]  /*2d00*/  ISETP.GE.AND P6, PT, R25, UR4, PT ;  /* 0x0000000419007c0c */ /* 0x000fe4000bfc6270 */
[----:B------:R-:W-:-:S04]  /*2d10*/  SEL R0, R0, RZ, P2 ;  /* 0x000000ff00007207 */ /* 0x000fc80001000000 */
[----:B------:R-:W-:Y:S02]  /*2d20*/  ISETP.NE.U32.AND P5, PT, R0, RZ, PT ;  /* 0x000000ff0000720c */ /* 0x000fe40003fa5070 */
[----:B------:R-:W-:Y:S02]  /*2d30*/  SEL R0, RZ, 0x4, P6 ;  /* 0x00000004ff007807 */ /* 0x000fe40003000000 */
[----:B------:R-:W-:Y:S02]  /*2d40*/  ISETP.GE.AND P6, PT, R26, UR4, PT ;  /* 0x000000041a007c0c */ /* 0x000fe4000bfc6270 */
[----:B------:R-:W-:-:S04]  /*2d50*/  SEL R0, R0, RZ, P2 ;  /* 0x000000ff00007207 */ /* 0x000fc80001000000 */
[----:B------:R-:W-:Y:S02]  /*2d60*/  ISETP.NE.U32.AND P4, PT, R0, RZ, PT ;  /* 0x000000ff0000720c */ /* 0x000fe40003f85070 */
[----:B------:R-:W-:Y:S02]  /*2d70*/  SEL R0, RZ, 0x4, P6 ;  /* 0x00000004ff007807 */ /* 0x000fe40003000000 */
[----:B------:R-:W-:Y:S02]  /*2d80*/  ISETP.NE.U32.AND P6, PT, R29, RZ, PT ;  /* 0x000000ff1d00720c */ /* 0x000fe40003fc5070 */
[----:B------:R-:W-:-:S11]  /*2d90*/  SEL R0, R0, RZ, P2 ;  /* 0x000000ff00007207 */ /* 0x000fd60001000000 */
[----:B------:R1:W-:Y:S04]  /*2da0*/  LDGSTS.E [R28+0x5800], [R18.64], P6 ;  /* 0x05800000121c7fae */ /* 0x0003e8000b121846 */
[----:B-1----:R-:W3:Y:S04]  /*2db0*/  LDL.64 R18, [R1+0x68] ;  /* 0x0000680001127983 */ /* 0x002ee80000100a00 */
[----:B------:R1:W-:Y:S04]  /*2dc0*/  STL [R1+0x108], R0 ;  /* 0x0001080001007387 */ /* 0x0003e80000100800 */
[----:B------:R-:W3:Y:S04]  /*2dd0*/  LDL.64 R22, [R1+0x60] ;  /* 0x0000600001167983 */ /* 0x000ee80000100a00 */
[----:B------:R-:W3:Y:S04]  /*2de0*/  LDL.64 R24, [R1+0x78] ;  /* 0x0000780001187983 */ /* 0x000ee80000100a00 */
[----:B------:R-:W3:Y:S01]  /*2df0*/  LDL.64 R26, [R1+0x80] ;  /* 0x00008000011a7983 */ /* 0x000ee20000100a00 */
[----:B------:R-:W-:-:S02]  /*2e00*/  ISETP.GE.AND P6, PT, R6, UR4, PT ;  /* 0x0000000406007c0c */ /* 0x000fc4000bfc6270 */
[----:B------:R-:W-:Y:S02]  /*2e10*/  LOP3.LUT R7, R7, 0x14, RZ, 0xfc, !PT ;  /* 0x0000001407077812 */ /* 0x000fe400078efcff */
[----:B-1----:R-:W-:Y:S02]  /*2e20*/  SEL R0, RZ, 0x4, P6 ;  /* 0x00000004ff007807 */ /* 0x002fe40003000000 */
[----:B------:R-:W-:Y:S02]  /*2e30*/  ISETP.GE.AND P6, PT, R7, UR4, PT ;  /* 0x0000000407007c0c */ /* 0x000fe4000bfc6270 */
[----:B------:R-:W-:Y:S01]  /*2e40*/  SEL R0, R0, RZ, P2 ;  /* 0x000000ff00007207 */ /* 0x000fe20001000000 */
[----:B--2---:R-:W-:Y:S04]  /*2e50*/  STL [R1+0x4d8], R2 ;  /* 0x0004d80201007387 */ /* 0x004fe80000100800 */
[----:B------:R1:W-:Y:S04]  /*2e60*/  LDGSTS.E [R28+0x6800], [R2.64], P1 ;  /* 0x06800000021c7fae */ /* 0x0003e80008921846 */
[----:B------:R1:W-:Y:S01]  /*2e70*/  STL [R1+0x4c8], R3 ;  /* 0x0004c80301007387 */ /* 0x0003e20000100800 */
[----:B------:R-:W-:-:S03]  /*2e80*/  ISETP.NE.U32.AND P1, PT, R0, RZ, PT ;  /* 0x000000ff0000720c */ /* 0x000fc60003f25070 */
[----:B-1----:R-:W1:Y:S01]  /*2e90*/  S2R R3, SR_TID.X ;  /* 0x0000000000037919 */ /* 0x002e620000002100 */
[----:B------:R-:W-:Y:S02]  /*2ea0*/  SEL R0, RZ, 0x4, P6 ;  /* 0x00000004ff007807 */ /* 0x000fe40003000000 */
[----:B------:R-:W-:Y:S01]  /*2eb0*/  ISETP.NE.U32.AND P6, PT, R5, RZ, PT ;  /* 0x000000ff0500720c */ /* 0x000fe20003fc5070 */
[----:B------:R-:W2:Y:S01]  /*2ec0*/  LDL R2, [R1+0x3e4] ;  /* 0x0003e40001027983 */ /* 0x000ea20000100800 */
[----:B------:R-:W-:-:S03]  /*2ed0*/  SEL R0, R0, RZ, P2 ;  /* 0x000000ff00007207 */ /* 0x000fc60001000000 */
[----:B------:R1:W-:Y:S08]  /*2ee0*/  STL [R1+0x4f8], R28 ;  /* 0x0004f81c01007387 */ /* 0x0003f00000100800 */
[----:B----4-:R4:W-:Y:S01]  /*2ef0*/  LDGSTS.E [R28+0x7800], [R8.64], P6 ;  /* 0x07800000081c7fae */ /* 0x0109e2000b121846 */
[----:B------:R-:W-:-:S03]  /*2f00*/  ISETP.NE.U32.AND P6, PT, R0, RZ, PT ;  /* 0x000000ff0000720c */ /* 0x000fc60003fc5070 */
[----:B------:R-:W0:Y:S01]  /*2f10*/  LDGDEPBAR ;  /* 0x00000000000079af */ /* 0x000e220000000000 */
[----:B-1----:R-:W-:Y:S02]  /*2f20*/  LOP3.LUT R6, R3, 0x1ff, RZ, 0xc0, !PT ;  /* 0x000001ff03067812 */ /* 0x002fe400078ec0ff */
[----:B------:R-:W-:Y:S01]  /*2f30*/  SHF.R.U32.HI R5, RZ, 0x1, R3 ;  /* 0x00000001ff057819 */ /* 0x000fe20000011603 */
[----:B----4-:R-:W4:Y:S02]  /*2f40*/  LDL.64 R28, [R1+0x90] ;  /* 0x00009000011c7983 */ /* 0x010f240000100a00 */
[----:B------:R-:W-:-:S05]  /*2f50*/  IMAD.SHL.U32 R0, R6, 0x4, RZ ;  /* 0x0000000406007824 */ /* 0x000fca00078e00ff */
[----:B------:R-:W-:Y:S01]  /*2f60*/  LOP3.LUT R5, R0, 0x70, R5, 0x78, !PT ;  /* 0x0000007000057812 */ /* 0x000fe200078e7805 */
[----:B------:R1:W-:Y:S04]  /*2f70*/  STL.64 [R1+0x4d0], R8 ;  /* 0x0004d00801007387 */ /* 0x0003e80000100a00 */
[----:B---3--:R3:W-:Y:S04]  /*2f80*/  LDGSTS.E [R5+0x10000], [R18.64], P3 ;  /* 0x1000000012057fae */ /* 0x0087e80009921846 */
[----:B------:R3:W-:Y:S04]  /*2f90*/  LDGSTS.E [R5+0x10800], [R20.64], P3 ;  /* 0x1080000014057fae */ /* 0x0007e80009921846 */
[----:B-1----:R-:W2:Y:S04]  /*2fa0*/  LDL.64 R8, [R1+0x88] ;  /* 0x0000880001087983 */ /* 0x002ea80000100a00 */
[----:B------:R-:W4:Y:S04]  /*2fb0*/  LDL.LU.64 R6, [R1+0x58] ;  /* 0x0000580001067983 */ /* 0x000f280000300a00 */
[----:B---3--:R-:W3:Y:S04]  /*2fc0*/  LDL.LU.64 R18, [R1+0x540] ;  /* 0x0005400001127983 */ /* 0x008ee80000300a00 */
[----:B------:R-:W3:Y:S04]  /*2fd0*/  LDL.LU.64 R20, [R1+0x538] ;  /* 0x0005380001147983 */ /* 0x000ee80000300a00 */
[----:B------:R1:W-:Y:S04]  /*2fe0*/  LDGSTS.E [R5+0x11000], [R22.64], P3 ;  /* 0x1100000016057fae */ /* 0x0003e80009921846 */
[----:B------:R1:W-:Y:S04]  /*2ff0*/  LDGSTS.E [R5+0x11800], [R24.64], P3 ;  /* 0x1180000018057fae */ /* 0x0003e80009921846 */
[----:B------:R1:W-:Y:S04]  /*3000*/  LDGSTS.E [R5+0x12000], [R26.64], P3 ;  /* 0x120000001a057fae */ /* 0x0003e80009921846 */
[----:B-1----:R-:W3:Y:S04]  /*3010*/  LDL.LU.64 R22, [R1+0x530] ;  /* 0x0005300001167983 */ /* 0x002ee80000300a00 */
[----:B------:R-:W3:Y:S04]  /*3020*/  LDL.LU.64 R24, [R1+0x528] ;  /* 0x0005280001187983 */ /* 0x000ee80000300a00 */
[----:B------:R-:W3:Y:S04]  /*3030*/  LDL.LU.64 R26, [R1+0x520] ;  /* 0x00052000011a7983 */ /* 0x000ee80000300a00 */
[----:B--2---:R1:W-:Y:S04]  /*3040*/  LDGSTS.E [R5+0x12800], [R8.64], P3 ;  /* 0x1280000008057fae */ /* 0x0043e80009921846 */
[----:B----4-:R2:W-:Y:S04]  /*3050*/  LDGSTS.E [R5+0x13000], [R28.64], P3 ;  /* 0x130000001c057fae */ /* 0x0105e80009921846 */
[----:B---3--:R3:W-:Y:S04]  /*3060*/  LDGSTS.E [R5+0x13800], [R26.64], P3 ;  /* 0x138000001a057fae */ /* 0x0087e80009921846 */
[----:B------:R-:W-:Y:S04]  /*3070*/  STL.64 [R1+0x4e0], R26 ;  /* 0x0004e01a01007387 */ /* 0x000fe80000100a00 */
[----:B------:R4:W-:Y:S04]  /*3080*/  LDGSTS.E [R5+0x14000], [R24.64], P3 ;  /* 0x1400000018057fae */ /* 0x0009e80009921846 */
[----:B------:R4:W-:Y:S04]  /*3090*/  STL.64 [R1+0x500], R24 ;  /* 0x0005001801007387 */ /* 0x0009e80000100a00 */
[----:B------:R2:W-:Y:S04]  /*30a0*/  LDGSTS.E [R5+0x14800], [R22.64], P3 ;  /* 0x1480000016057fae */ /* 0x0005e80009921846 */
[----:B------:R2:W-:Y:S04]  /*30b0*/  LDGSTS.E [R5+0x15000], [R20.64], P3 ;  /* 0x1500000014057fae */ /* 0x0005e80009921846 */
[----:B----4-:R-:W4:Y:S04]  /*30c0*/  LDL.LU.64 R24, [R1+0x28] ;  /* 0x0000280001187983 */ /* 0x010f280000300a00 */
[----:B------:R2:W-:Y:S04]  /*30d0*/  LDGSTS.E [R5+0x15800], [R18.64], P3 ;  /* 0x1580000012057fae */ /* 0x0005e80009921846 */
[----:B------:R2:W-:Y:S04]  /*30e0*/  LDGSTS.E [R5+0x16000], [R16.64], P3 ;  /* 0x1600000010057fae */ /* 0x0005e80009921846 */
[----:B------:R2:W-:Y:S04]  /*30f0*/  LDGSTS.E [R5+0x16800], [R14.64], P3 ;  /* 0x168000000e057fae */ /* 0x0005e80009921846 */
[----:B------:R2:W-:Y:S04]  /*3100*/  LDGSTS.E [R5+0x17000], [R12.64], P3 ;  /* 0x170000000c057fae */ /* 0x0005e80009921846 */
[----:B------:R2:W-:Y:S04]  /*3110*/  LDGSTS.E [R5+0x17800], [R10.64], P3 ;  /* 0x178000000a057fae */ /* 0x0005e80009921846 */
[----:B------:R-:W0:Y:S04]  /*3120*/  LDGDEPBAR ;  /* 0x00000000000079af */ /* 0x000e280000000000 */
[----:B----4-:R4:W-:Y:S04]  /*3130*/  STL.64 [R1+0x508], R24 ;  /* 0x0005081801007387 */ /* 0x0109e80000100a00 */
[----:B----4-:R-:W4:Y:S01]  /*3140*/  LDL.LU.64 R24, [R1+0x38] ;  /* 0x0000380001187983 */ /* 0x010f220000300a00 */
[----:B---3--:R-:W-:-:S03]  /*3150*/  IMAD.MOV.U32 R26, RZ, RZ, c[0x0][0x188] ;  /* 0x00006200ff1a7624 */ /* 0x008fc600078e00ff */
[----:B------:R-:W-:Y:S01]  /*3160*/  BAR.SYNC.DEFER_BLOCKING 0x0 ;  /* 0x0000000000007b1d */ /* 0x000fe20000010000 */
[----:B------:R-:W-:-:S05]  /*3170*/  ISETP.NE.U32.AND P3, PT, R4, RZ, PT ;  /* 0x000000ff0400720c */ /* 0x000fca0003f65070 */
[----:B----4-:R3:W-:Y:S04]  /*3180*/  STL.64 [R1+0x510], R24 ;  /* 0x0005101801007387 */ /* 0x0107e80000100a00 */
[----:B---3--:R-:W3:Y:S01]  /*3190*/  LDL.LU.64 R24, [R1+0x48] ;  /* 0x0000480001187983 */ /* 0x008ee20000300a00 */
[----:B-1----:R-:W-:-:S03]  /*31a0*/  IMAD.SHL.U32 R8, R26, 0x20, RZ ;  /* 0x000000201a087824 */ /* 0x002fc600078e00ff */
[----:B---3--:R1:W-:Y:S04]  /*31b0*/  STL.64 [R1+0x518], R24 ;  /* 0x0005181801007387 */ /* 0x0083e80000100a00 */
[----:B--2---:R-:W2:Y:S01]  /*31c0*/  LDL.LU.64 R4, [R1+0x18] ;  /* 0x0000180001047983 */ /* 0x004ea20000300a00 */
[----:B-1----:R-:W-:-:S03]  /*31d0*/  IMAD.WIDE R24, R8, 0x4, R6 ;  /* 0x0000000408187825 */ /* 0x002fc600078e0206 */
[----:B------:R-:W3:Y:S04]  /*31e0*/  LDL.LU.64 R6, [R1+0x8] ;  /* 0x0000080001067983 */ /* 0x000ee80000300a00 */
[----:B------:R-:W-:Y:S01]  /*31f0*/  @!PT LDS RZ, [RZ] ;  /* 0x00000000fffff984 */ /* 0x000fe20000000800 */
[----:B------:R-:W-:Y:S01]  /*3200*/  @!PT LDS RZ, [RZ] ;  /* 0x00000000fffff984 */ /* 0x000fe20000000800 */
[----:B------:R-:W-:Y:S01]  /*3210*/  @!PT LDS RZ, [RZ] ;  /* 0x00000000fffff984 */ /* 0x000fe20000000800 */
[----:B------:R1:W-:Y:S04]  /*3220*/  LDGSTS.E [R2+0x8000], [R24.64], P3 ;  /* 0x0800000018027fae */ /* 0x0003e80009921846 */
[----:B-1----:R-:W4:Y:S04]  /*3230*/  LDL.LU.64 R24, [R1+0x518] ;  /* 0x0005180001187983 */ /* 0x002f280000300a00 */
[----:B------:R-:W1:Y:S04]  /*3240*/  S2R R29, SR_TID.X ;  /* 0x00000000001d7919 */ /* 0x000e680000002100 */
[----:B------:R-:W1:Y:S01]  /*3250*/  S2R R28, SR_TID.X ;  /* 0x00000000001c7919 */ /* 0x000e620000002100 */
[----:B----4-:R-:W-:-:S05]  /*3260*/  IMAD.WIDE R24, R8, 0x4, R24 ;  /* 0x0000000408187825 */ /* 0x010fca00078e0218 */
[----:B------:R4:W-:Y:S04]  /*3270*/  LDGSTS.E [R2+0x9000], [R24.64], P5 ;  /* 0x0900000018027fae */ /* 0x0009e8000a921846 */
[----:B----4-:R-:W4:Y:S01]  /*3280*/  LDL.LU.64 R24, [R1+0x510] ;  /* 0x0005100001187983 */ /* 0x010f220000300a00 */
[----:B-1----:R-:W-:-:S04]  /*3290*/  SHF.R.U32.HI R29, RZ, 0x8, R29 ;  /* 0x00000008ff1d7819 */ /* 0x002fc8000001161d */
[----:B------:R-:W-:-:S04]  /*32a0*/  SGXT.U32 R29, R29, 0x1 ;  /* 0x000000011d1d781a */ /* 0x000fc80000000000 */
[----:B------:R-:W-:-:S04]  /*32b0*/  LOP3.LUT R29, R29, 0x18, RZ, 0xfc, !PT ;  /* 0x000000181d1d7812 */ /* 0x000fc800078efcff */
[----:B------:R-:W-:Y:S02]  /*32c0*/  ISETP.GE.AND P3, PT, R29, UR4, PT ;  /* 0x000000041d007c0c */ /* 0x000fe4000bf66270 */
[----:B------:R-:W-:-:S04]  /*32d0*/  SHF.R.U32.HI R29, RZ, 0x8, R28 ;  /* 0x00000008ff1d7819 */ /* 0x000fc8000001161c */
[----:B------:R-:W-:Y:S02]  /*32e0*/  SGXT.U32 R29, R29, 0x1 ;  /* 0x000000011d1d781a */ /* 0x000fe40000000000 */
[----:B------:R-:W-:Y:S02]  /*32f0*/  SEL R0, RZ, 0x4, P3 ;  /* 0x00000004ff007807 */ /* 0x000fe40001800000 */
[----:B------:R-:W-:Y:S02]  /*3300*/  LOP3.LUT R9, R29, 0x1c, RZ, 0xfc, !PT ;  /* 0x0000001c1d097812 */ /* 0x000fe400078efcff */
[----:B------:R-:W-:Y:S02]  /*3310*/  SEL R0, R0, RZ, P2 ;  /* 0x000000ff00007207 */ /* 0x000fe40001000000 */
[----:B------:R-:W-:Y:S02]  /*3320*/  ISETP.GE.AND P5, PT, R9, UR4, PT ;  /* 0x0000000409007c0c */ /* 0x000fe4000bfa6270 */
[----:B------:R-:W-:-:S02]  /*3330*/  ISETP.NE.U32.AND P3, PT, R0, RZ, PT ;  /* 0x000000ff0000720c */ /* 0x000fc40003f65070 */
[----:B------:R-:W-:-:S04]  /*3340*/  SEL R0, RZ, 0x4, P5 ;  /* 0x00000004ff007807 */ /* 0x000fc80002800000 */
[----:B------:R-:W-:Y:S02]  /*3350*/  SEL R0, R0, RZ, P2 ;  /* 0x000000ff00007207 */ /* 0x000fe40001000000 */
[----:B------:R-:W-:-:S04]  /*3360*/  SHF.R.U32.HI R28, RZ, 0x8, R28 ;  /* 0x00000008ff1c7819 */ /* 0x000fc8000001161c */
[----:B------:R-:W-:-:S04]  /*3370*/  SGXT.U32 R28, R28, 0x1 ;  /* 0x000000011c1c781a */ /* 0x000fc80000000000 */
[----:B------:R-:W-:Y:S01]  /*3380*/  LOP3.LUT R29, R28, 0x2, RZ, 0xfc, !PT ;  /* 0x000000021c1d7812 */ /* 0x000fe200078efcff */
[----:B----4-:R-:W-:-:S05]  /*3390*/  IMAD.WIDE R24, R8, 0x4, R24 ;  /* 0x0000000408187825 */ /* 0x010fca00078e0218 */
[----:B------:R1:W-:Y:S01]  /*33a0*/  LDGSTS.E [R2+0xa000], [R24.64], P4 ;  /* 0x0a00000018027fae */ /* 0x0003e2000a121846 */
[----:B------:R-:W-:-:S03]  /*33b0*/  ISETP.NE.U32.AND P4, PT, R0, RZ, PT ;  /* 0x000000ff0000720c */ /* 0x000fc60003f85070 */
[----:B-1----:R-:W4:Y:S04]  /*33c0*/  LDL.LU.64 R24, [R1+0x508] ;  /* 0x0005080001187983 */ /* 0x002f280000300a00 */
[----:B------:R-:W3:Y:S01]  /*33d0*/  LDL.LU R0, [R1+0x108] ;  /* 0x0001080001007983 */ /* 0x000ee20000300800 */
[----:B------:R-:W-:-:S03]  /*33e0*/  ISETP.GE.AND P5, PT, R29, UR4, PT ;  /* 0x000000041d007c0c */ /* 0x000fc6000bfa6270 */
[----:B------:R-:W1:Y:S01]  /*33f0*/  S2R R29, SR_TID.X ;  /* 0x00000000001d7919 */ /* 0x000e620000002100 */
[----:B------:R-:W-:Y:S02]  /*3400*/  LOP3.LUT R9, R28, 0x6, RZ, 0xfc, !PT ;  /* 0x000000061c097812 */ /* 0x000fe400078efcff */
[----:B------:R-:W-:Y:S02]  /*3410*/  SEL R28, RZ, 0x4, P5 ;  /* 0x00000004ff1c7807 */ /* 0x000fe40002800000 */
[----:B------:R-:W-:-:S04]  /*3420*/  ISETP.GE.AND P5, PT, R9, UR4, PT ;  /* 0x0000000409007c0c */ /* 0x000fc8000bfa6270 */
[----:B------:R-:W-:Y:S02]  /*3430*/  SEL R9, RZ, 0x4, P5 ;  /* 0x00000004ff097807 */ /* 0x000fe40002800000 */
[----:B-1----:R-:W-:-:S04]  /*3440*/  SHF.R.U32.HI R27, RZ, 0x8, R29 ;  /* 0x00000008ff1b7819 */ /* 0x002fc8000001161d */
[----:B------:R-:W-:-:S04]  /*3450*/  SGXT.U32 R27, R27, 0x1 ;  /* 0x000000011b1b781a */ /* 0x000fc80000000000 */
[C---:B------:R-:W-:Y:S02]  /*3460*/  LOP3.LUT R29, R27.reuse, 0xa, RZ, 0xfc, !PT ;  /* 0x0000000a1b1d7812 */ /* 0x040fe400078efcff */
[----:B------:R-:W-:Y:S02]  /*3470*/  LOP3.LUT R27, R27, 0xe, RZ, 0xfc, !PT ;  /* 0x0000000e1b1b7812 */ /* 0x000fe400078efcff */
[----:B------:R-:W-:-:S04]  /*3480*/  ISETP.GE.AND P5, PT, R29, UR4, PT ;  /* 0x000000041d007c0c */ /* 0x000fc8000bfa6270 */
[----:B------:R-:W-:Y:S02]  /*3490*/  SEL R29, RZ, 0x4, P5 ;  /* 0x00000004ff1d7807 */ /* 0x000fe40002800000 */
[----:B------:R-:W-:-:S04]  /*34a0*/  ISETP.GE.AND P5, PT, R27, UR4, PT ;  /* 0x000000041b007c0c */ /* 0x000fc8000bfa6270 */
[----:B------:R-:W-:Y:S01]  /*34b0*/  SEL R27, RZ, 0x4, P5 ;  /* 0x00000004ff1b7807 */ /* 0x000fe20002800000 */
[----:B--2---:R-:W-:Y:S01]  /*34c0*/  IMAD.WIDE R4, R8, 0x4, R4 ;  /* 0x0000000408047825 */ /* 0x004fe200078e0204 */
[----:B---3--:R-:W-:-:S03]  /*34d0*/  ISETP.NE.U32.AND P5, PT, R0, RZ, PT ;  /* 0x000000ff0000720c */ /* 0x008fc60003fa5070 */
[----:B----4-:R-:W-:Y:S01]  /*34e0*/  IMAD.WIDE R24, R8, 0x4, R24 ;  /* 0x0000000408187825 */ /* 0x010fe200078e0218 */
[----:B------:R-:W-:-:S09]  /*34f0*/  SEL R0, R28, RZ, P2 ;  /* 0x000000ff1c007207 */ /* 0x000fd20001000000 */
[----:B------:R1:W-:Y:S01]  /*3500*/  LDGSTS.E [R2+0xb000], [R24.64], P5 ;  /* 0x0b00000018027fae */ /* 0x0003e2000a921846 */
[----:B------:R-:W-:Y:S02]  /*3510*/  ISETP.NE.U32.AND P5, PT, R0, RZ, PT ;  /* 0x000000ff0000720c */ /* 0x000fe40003fa5070 */
[----:B------:R-:W-:Y:S01]  /*3520*/  SEL R0, R9, RZ, P2 ;  /* 0x000000ff09007207 */ /* 0x000fe20001000000 */
[----:B------:R2:W-:Y:S01]  /*3530*/  LDGSTS.E [R2+0xc000], [R4.64], P1 ;  /* 0x0c00000004027fae */ /* 0x0005e20008921846 */
[----:B------:R-:W-:-:S03]  /*3540*/  IMAD.WIDE R8, R8, 0x4, R6 ;  /* 0x0000000408087825 */ /* 0x000fc600078e0206 */
[----:B-1----:R-:W3:Y:S04]  /*3550*/  LDL.LU.64 R24, [R1+0x500] ;  /* 0x0005000001187983 */ /* 0x002ee80000300a00 */
[----:B------:R-:W4:Y:S04]  /*3560*/  LDL.LU R28, [R1+0x4f8] ;  /* 0x0004f800011c7983 */ /* 0x000f280000300800 */
[----:B--2---:R-:W2:Y:S04]  /*3570*/  LDL.LU.64 R4, [R1+0x4f0] ;  /* 0x0004f00001047983 */ /* 0x004ea80000300a00 */
[----:B------:R-:W2:Y:S01]  /*3580*/  LDL.LU.64 R6, [R1+0x4e8] ;  /* 0x0004e80001067983 */ /* 0x000ea20000300a00 */
[----:B------:R-:W-:-:S02]  /*3590*/  ISETP.NE.U32.AND P1, PT, R0, RZ, PT ;  /* 0x000000ff0000720c */ /* 0x000fc40003f25070 */
[----:B------:R-:W-:Y:S01]  /*35a0*/  SEL R0, R29, RZ, P2 ;  /* 0x000000ff1d007207 */ /* 0x000fe20001000000 */
[----:B------:R-:W-:Y:S01]  /*35b0*/  IMAD.SHL.U32 R29, R26, 0x20, RZ ;  /* 0x000000201a1d7824 */ /* 0x000fe200078e00ff */
[----:B------:R1:W-:Y:S04]  /*35c0*/  LDGSTS.E [R2+0xd000], [R8.64], P6 ;  /* 0x0d00000008027fae */ /* 0x0003e8000b121846 */
[----:B-1----:R-:W3:Y:S01]  /*35d0*/  LDL.LU.64 R8, [R1+0x20] ;  /* 0x0000200001087983 */ /* 0x002ee20000300a00 */
[----:B------:R-:W-:Y:S02]  /*35e0*/  ISETP.NE.U32.AND P6, PT, R0, RZ, PT ;  /* 0x000000ff0000720c */ /* 0x000fe40003fc5070 */
[----:B------:R-:W-:Y:S02]  /*35f0*/  SEL R0, R27, RZ, P2 ;  /* 0x000000ff1b007207 */ /* 0x000fe40001000000 */
[----:B------:R-:W1:Y:S01]  /*3600*/  S2R R27, SR_TID.X ;  /* 0x00000000001b7919 */ /* 0x000e620000002100 */
[----:B--2---:R-:W-:-:S05]  /*3610*/  IMAD.WIDE R6, R29, 0x4, R6 ;  /* 0x000000041d067825 */ /* 0x004fca00078e0206 */
[----:B------:R2:W-:Y:S04]  /*3620*/  LDGSTS.E [R2+0xe000], [R6.64], P3 ;  /* 0x0e00000006027fae */ /* 0x0005e80009921846 */
[----:B--2---:R-:W2:Y:S01]  /*3630*/  LDL.LU.64 R6, [R1+0x50] ;  /* 0x0000500001067983 */ /* 0x004ea20000300a00 */
[----:B------:R-:W-:Y:S01]  /*3640*/  ISETP.NE.U32.AND P3, PT, R0, RZ, PT ;  /* 0x000000ff0000720c */ /* 0x000fe20003f65070 */
[----:B------:R-:W-:Y:S01]  /*3650*/  IMAD.SHL.U32 R0, R26, 0x20, RZ ;  /* 0x000000201a007824 */ /* 0x000fe200078e00ff */
[----:B-1----:R-:W-:-:S03]  /*3660*/  SHF.R.U32.HI R29, RZ, 0x8, R27 ;  /* 0x00000008ff1d7819 */ /* 0x002fc6000001161b */
[C---:B------:R-:W-:Y:S02]  /*3670*/  IMAD.WIDE R26, R0.reuse, 0x4, R4 ;  /* 0x00000004001a7825 */ /* 0x040fe400078e0204 */
[----:B------:R-:W3:Y:S04]  /*3680*/  LDL.LU.64 R4, [R1+0x40] ;  /* 0x0000400001047983 */ /* 0x000ee80000300a00 */
[----:B------:R1:W-:Y:S04]  /*3690*/  LDGSTS.E [R2+0xf000], [R26.64], P4 ;  /* 0x0f0000001a027fae */ /* 0x0003e8000a121846 */
[----:B-1----:R-:W3:Y:S04]  /*36a0*/  LDL.LU.64 R26, [R1+0x4e0] ;  /* 0x0004e000011a7983 */ /* 0x002ee80000300a00 */
[----:B------:R-:W3:Y:S01]  /*36b0*/  LDL.LU R2, [R1+0x4d8] ;  /* 0x0004d80001027983 */ /* 0x000ee20000300800 */
[----:B------:R-:W-:Y:S01]  /*36c0*/  SGXT.U32 R29, R29, 0x1 ;  /* 0x000000011d1d781a */ /* 0x000fe20000000000 */
[----:B--2---:R-:W-:-:S05]  /*36d0*/  IMAD.WIDE R6, R0, 0x4, R6 ;  /* 0x0000000400067825 */ /* 0x004fca00078e0206 */
[----:B----4-:R1:W-:Y:S04]  /*36e0*/  LDGSTS.E [R28+0x8800], [R6.64], P5 ;  /* 0x08800000061c7fae */ /* 0x0103e8000a921846 */
[----:B-1----:R-:W2:Y:S01]  /*36f0*/  LDL.LU.64 R6, [R1+0x30] ;  /* 0x0000300001067983 */ /* 0x002ea20000300a00 */
[----:B---3--:R-:W-:-:S03]  /*3700*/  IMAD.WIDE R4, R0, 0x4, R4 ;  /* 0x0000000400047825 */ /* 0x008fc600078e0204 */
[----:B------:R-:W1:Y:S01]  /*3710*/  S2R R0, SR_TID.X ;  /* 0x0000000000007919 */ /* 0x000e620000002100 */
[----:B------:R-:W-:-:S03]  /*3720*/  LOP3.LUT R29, R29, 0x12, RZ, 0xfc, !PT ;  /* 0x000000121d1d7812 */ /* 0x000fc600078efcff */
[----:B------:R3:W-:Y:S01]  /*3730*/  LDGSTS.E [R28+0x9800], [R4.64], P1 ;  /* 0x09800000041c7fae */ /* 0x0007e20008921846 */
[----:B------:R-:W-:Y:S02]  /*3740*/  ISETP.GE.AND P4, PT, R29, UR4, PT ;  /* 0x000000041d007c0c */ /* 0x000fe4000bf86270 */
[----:B------:R-:W-:-:S04]  /*3750*/  SHF.R.U32.HI R29, RZ, 0x8, R3 ;  /* 0x00000008ff1d7819 */ /* 0x000fc80000011603 */
[----:B------:R-:W-:-:S04]  /*3760*/  SGXT.U32 R29, R29, 0x1 ;  /* 0x000000011d1d781a */ /* 0x000fc80000000000 */
[----:B------:R-:W-:Y:S02]  /*3770*/  LOP3.LUT R29, R29, 0x16, RZ, 0xfc, !PT ;  /* 0x000000161d1d7812 */ /* 0x000fe400078efcff */
[----:B-1----:R-:W-:Y:S02]  /*3780*/  SHF.R.U32.HI R3, RZ, 0x8, R0 ;  /* 0x00000008ff037819 */ /* 0x002fe40000011600 */
[----:B------:R-:W-:Y:S02]  /*3790*/  LOP3.LUT R0, R0, 0x1f, RZ, 0xc0, !PT ;  /* 0x0000001f00007812 */ /* 0x000fe400078ec0ff */
[----:B------:R-:W-:Y:S02]  /*37a0*/  SGXT.U32 R3, R3, 0x1 ;  /* 0x000000010303781a */ /* 0x000fe40000000000 */
[----:B------:R-:W-:Y:S02]  /*37b0*/  ISETP.GE.AND P1, PT, R29, UR4, PT ;  /* 0x000000041d007c0c */ /* 0x000fe4000bf26270 */
[----:B------:R-:W-:-:S02]  /*37c0*/  LOP3.LUT R29, R3, 0x1a, RZ, 0xfc, !PT ;  /* 0x0000001a031d7812 */ /* 0x000fc400078efcff */
[----:B---3--:R-:W-:Y:S02]  /*37d0*/  SEL R4, RZ, 0x4, P4 ;  /* 0x00000004ff047807 */ /* 0x008fe40002000000 */
[----:B------:R-:W-:Y:S02]  /*37e0*/  ISETP.GE.AND P4, PT, R0, UR4, PT ;  /* 0x0000000400007c0c */ /* 0x000fe4000bf86270 */
[----:B------:R-:W-:Y:S02]  /*37f0*/  LOP3.LUT R3, R3, 0x1e, RZ, 0xfc, !PT ;  /* 0x0000001e03037812 */ /* 0x000fe400078efcff */
[----:B------:R-:W-:Y:S02]  /*3800*/  SEL R0, RZ, 0x4, P1 ;  /* 0x00000004ff007807 */ /* 0x000fe40000800000 */
[----:B------:R-:W-:Y:S02]  /*3810*/  ISETP.GE.AND P1, PT, R3, UR4, PT ;  /* 0x0000000403007c0c */ /* 0x000fe4000bf26270 */
[----:B------:R-:W-:-:S02]  /*3820*/  ISETP.GE.AND P5, PT, R29, UR4, PT ;  /* 0x000000041d007c0c */ /* 0x000fc4000bfa6270 */
[----:B------:R-:W-:Y:S02]  /*3830*/  SEL R0, R0, RZ, P2 ;  /* 0x000000ff00007207 */ /* 0x000fe40001000000 */
[----:B------:R-:W-:Y:S02]  /*3840*/  SEL R29, RZ, 0x4, P1 ;  /* 0x00000004ff1d7807 */ /* 0x000fe40000800000 */
[----:B------:R-:W-:Y:S02]  /*3850*/  SEL R4, R4, RZ, P2 ;  /* 0x000000ff04047207 */ /* 0x000fe40001000000 */
[----:B------:R-:W-:Y:S02]  /*3860*/  SEL R5, RZ, 0x4, P5 ;  /* 0x00000004ff057807 */ /* 0x000fe40002800000 */
[----:B------:R-:W-:Y:S01]  /*3870*/  ISETP.NE.U32.AND P1, PT, R0, RZ, PT ;  /* 0x000000ff0000720c */ /* 0x000fe20003f25070 */
[----:B------:R-:W-:Y:S01]  /*3880*/  IMAD.MOV.U32 R0, RZ, RZ, c[0x0][0x188] ;  /* 0x00006200ff007624 */ /* 0x000fe200078e00ff */
[----:B------:R-:W-:-:S02]  /*3890*/  ISETP.NE.U32.AND P5, PT, R4, RZ, PT ;  /* 0x000000ff0400720c */ /* 0x000fc40003fa5070 */
[----:B------:R-:W-:Y:S01]  /*38a0*/  SEL R3, R5, RZ, P2 ;  /* 0x000000ff05037207 */ /* 0x000fe20001000000 */
[----:B------:R-:W-:Y:S01]  /*38b0*/  IMAD.SHL.U32 R5, R0, 0x20, RZ ;  /* 0x0000002000057824 */ /* 0x000fe200078e00ff */
[----:B------:R-:W-:-:S04]  /*38c0*/  SEL R4, RZ, 0x4, P4 ;  /* 0x00000004ff047807 */ /* 0x000fc80002000000 */
[----:B------:R-:W-:Y:S02]  /*38d0*/  SEL R0, R4, RZ, P2 ;  /* 0x000000ff04007207 */ /* 0x000fe40001000000 */
[----:B------:R-:W-:Y:S02]  /*38e0*/  SEL R29, R29, RZ, P2 ;  /* 0x000000ff1d1d7207 */ /* 0x000fe40001000000 */
[----:B------:R-:W-:Y:S01]  /*38f0*/  ISETP.NE.U32.AND P2, PT, R3, RZ, PT ;  /* 0x000000ff0300720c */ /* 0x000fe20003f45070 */
[----:B--2---:R-:W-:-:S04]  /*3900*/  IMAD.WIDE R6, R5, 0x4, R6 ;  /* 0x0000000405067825 */ /* 0x004fc800078e0206 */
[----:B------:R-:W-:Y:S01]  /*3910*/  IMAD.WIDE R4, R5, 0x4, R8 ;  /* 0x0000000405047825 */ /* 0x000fe200078e0208 */
[----:B------:R1:W-:Y:S04]  /*3920*/  LDGSTS.E [R28+0xa800], [R6.64], P6 ;  /* 0x0a800000061c7fae */ /* 0x0003e8000b121846 */
[----:B------:R-:W2:Y:S04]  /*3930*/  LDL.LU.64 R8, [R1+0x4d0] ;  /* 0x0004d00001087983 */ /* 0x000ea80000300a00 */
[----:B------:R-:W3:Y:S04]  /*3940*/  LDL.LU R3, [R1+0x4c8] ;  /* 0x0004c80001037983 */ /* 0x000ee80000300800 */
[----:B-1----:R-:W4:Y:S04]  /*3950*/  LDL.LU.64 R6, [R1+0x10] ;  /* 0x0000100001067983 */ /* 0x002f280000300a00 */
[----:B------:R1:W-:Y:S04]  /*3960*/  LDGSTS.E [R28+0xb800], [R4.64], P3 ;  /* 0x0b800000041c7fae */ /* 0x0003e80009921846 */
[----:B-1----:R-:W2:Y:S01]  /*3970*/  LDL.LU.64 R4, [R1] ;  /* 0x0000000001047983 */ /* 0x002ea20000300a00 */
[----:B------:R-:W-:Y:S01]  /*3980*/  ISETP.NE.U32.AND P4, PT, R29, RZ, PT ;  /* 0x000000ff1d00720c */ /* 0x000fe20003f85070 */
[----:B------:R-:W-:-:S04]  /*3990*/  IMAD.MOV.U32 R29, RZ, RZ, c[0x0][0x188] ;  /* 0x00006200ff1d7624 */ /* 0x000fc800078e00ff */
[----:B------:R-:W-:-:S04]  /*39a0*/  IMAD.SHL.U32 R29, R29, 0x20, RZ ;  /* 0x000000201d1d7824 */ /* 0x000fc800078e00ff */
[----:B---3--:R-:W-:-:S04]  /*39b0*/  IMAD.WIDE R2, R29, 0x4, R2 ;  /* 0x000000041d027825 */ /* 0x008fc800078e0202 */
[----:B----4-:R-:W-:-:S05]  /*39c0*/  IMAD.WIDE R6, R29, 0x4, R6 ;  /* 0x000000041d067825 */ /* 0x010fca00078e0206 */
[----:B------:R1:W-:Y:S01]  /*39d0*/  LDGSTS.E [R28+0xc800], [R6.64], P5 ;  /* 0x0c800000061c7fae */ /* 0x0003e2000a921846 */
[----:B--2---:R-:W-:-:S03]  /*39e0*/  IMAD.WIDE R4, R29, 0x4, R4 ;  /* 0x000000041d047825 */ /* 0x004fc600078e0204 */
[----:B-1----:R-:W2:Y:S04]  /*39f0*/  LDL.LU.64 R6, [R1+0x60] ;  /* 0x0000600001067983 */ /* 0x002ea80000300a00 */
[----:B------:R1:W-:Y:S04]  /*3a00*/  LDGSTS.E [R28+0xd800], [R4.64], P1 ;  /* 0x0d800000041c7fae */ /* 0x0003e80008921846 */
[----:B------:R3:W-:Y:S04]  /*3a10*/  LDGSTS.E [R28+0xe800], [R2.64], P2 ;  /* 0x0e800000021c7fae */ /* 0x0007e80009121846 */
[----:B-1----:R-:W4:Y:S04]  /*3a20*/  LDL.LU.64 R4, [R1+0x70] ;  /* 0x0000700001047983 */ /* 0x002f280000300a00 */
[----:B---3--:R-:W3:Y:S01]  /*3a30*/  LDL.LU.64 R2, [R1+0x68] ;  /* 0x0000680001027983 */ /* 0x008ee20000300a00 */
[----:B------:R-:W-:Y:S01]  /*3a40*/  ISETP.NE.U32.AND P6, PT, R0, RZ, PT ;  /* 0x000000ff0000720c */ /* 0x000fe20003fc5070 */
[----:B------:R-:W-:-:S04]  /*3a50*/  IMAD.MOV.U32 R0, RZ, RZ, c[0x0][0x18c] ;  /* 0x00006300ff007624 */ /* 0x000fc800078e00ff */
[----:B------:R-:W-:Y:S02]  /*3a60*/  IMAD.SHL.U32 R0, R0, 0x20, RZ ;  /* 0x0000002000007824 */ /* 0x000fe400078e00ff */
[----:B------:R-:W-:-:S05]  /*3a70*/  IMAD.WIDE R8, R29, 0x4, R8 ;  /* 0x000000041d087825 */ /* 0x000fca00078e0208 */
[----:B------:R1:W-:Y:S04]  /*3a80*/  LDGSTS.E [R28+0xf800], [R8.64], P4 ;  /* 0x0f800000081c7fae */ /* 0x0003e8000a121846 */
[----:B------:R-:W0:Y:S04]  /*3a90*/  LDGDEPBAR ;  /* 0x00000000000079af */ /* 0x000e280000000000 */
[----:B-1----:R1:W5:Y:S04]  /*3aa0*/  LDL.LU R28, [R1+0x4c4] ;  /* 0x0004c400011c7983 */ /* 0x0023680000300800 */
[----:B------:R-:W2:Y:S01]  /*3ab0*/  LDL.LU.64 R8, [R1+0x90] ;  /* 0x0000900001087983 */ /* 0x000ea20000300a00 */
[----:B---3--:R-:W-:-:S03]  /*3ac0*/  IMAD.WIDE R2, R0, 0x4, R2 ;  /* 0x0000000400027825 */ /* 0x008fc600078e0202 */
[----:B------:R-:W3:Y:S02]  /*3ad0*/  S2R R0, SR_TID.X ;  /* 0x0000000000007919 */ /* 0x000ee40000002100 */
[----:B---3--:R-:W-:Y:S02]  /*3ae0*/  LOP3.LUT R29, R0, 0x1ff, RZ, 0xc0, !PT ;  /* 0x000001ff001d7812 */ /* 0x008fe400078ec0ff */
[----:B------:R-:W-:-:S03]  /*3af0*/  SHF.R.U32.HI R0, RZ, 0x1, R0 ;  /* 0x00000001ff007819 */ /* 0x000fc60000011600 */
[----:B------:R-:W-:-:S05]  /*3b00*/  IMAD.SHL.U32 R29, R29, 0x4, RZ ;  /* 0x000000041d1d7824 */ /* 0x000fca00078e00ff */
[----:B------:R-:W-:Y:S01]  /*3b10*/  LOP3.LUT R29, R29, 0x70, R0, 0x78, !PT ;  /* 0x000000701d1d7812 */ /* 0x000fe200078e7800 */
[----:B------:R-:W-:-:S04]  /*3b20*/  IMAD.MOV.U32 R0, RZ, RZ, c[0x0][0x18c] ;  /* 0x00006300ff007624 */ /* 0x000fc800078e00ff */
[----:B------:R-:W-:Y:S01]  /*3b30*/  IMAD.SHL.U32 R0, R0, 0x20, RZ ;  /* 0x0000002000007824 */ /* 0x000fe200078e00ff */
[----:B------:R3:W-:Y:S03]  /*3b40*/  LDGSTS.E [R29+0x18000], [R2.64], P6 ;  /* 0x18000000021d7fae */ /* 0x0007e6000b121846 */
[----:B----4-:R-:W-:-:S04]  /*3b50*/  IMAD.WIDE R4, R0, 0x4, R4 ;  /* 0x0000000400047825 */ /* 0x010fc800078e0204 */
[C---:B--2---:R-:W-:Y:S01]  /*3b60*/  IMAD.WIDE R6, R0.reuse, 0x4, R6 ;  /* 0x0000000400067825 */ /* 0x044fe200078e0206 */
[----:B------:R2:W-:Y:S04]  /*3b70*/  LDGSTS.E [R29+0x18800], [R4.64], P6 ;  /* 0x18800000041d7fae */ /* 0x0005e8000b121846 */
[----:B---3--:R-:W3:Y:S04]  /*3b80*/  LDL.LU.64 R2, [R1+0x78] ;  /* 0x0000780001027983 */ /* 0x008ee80000300a00 */
[----:B------:R4:W-:Y:S04]  /*3b90*/  LDGSTS.E [R29+0x19000], [R6.64], P6 ;  /* 0x19000000061d7fae */ /* 0x0009e8000b121846 */
[----:B--2---:R-:W2:Y:S04]  /*3ba0*/  LDL.LU.64 R4, [R1+0x80] ;  /* 0x0000800001047983 */ /* 0x004ea80000300a00 */
[----:B----4-:R-:W4:Y:S01]  /*3bb0*/  LDL.LU.64 R6, [R1+0x88] ;  /* 0x0000880001067983 */ /* 0x010f220000300a00 */
[----:B------:R-:W-:-:S04]  /*3bc0*/  IMAD.WIDE R26, R0, 0x4, R26 ;  /* 0x00000004001a7825 */ /* 0x000fc800078e021a */
        /* <DEDUP_REMOVED lines=8> */
[----:B---3--:R-:W-:-:S05]  /*3c50*/  IMAD.WIDE R2, R0, 0x4, R2 ;  /* 0x0000000400027825 */ /* 0x008fca00078e0202 */
[----:B------:R3:W-:Y:S01]  /*3c60*/  LDGSTS.E [R29+0x19800], [R2.64], P6 ;  /* 0x19800000021d7fae */ /* 0x0007e2000b121846 */
[----:B--2---:R-:W-:-:S05]  /*3c70*/  IMAD.WIDE R4, R0, 0x4, R4 ;  /* 0x0000000400047825 */ /* 0x004fca00078e0204 */
[----:B------:R1:W-:Y:S01]  /*3c80*/  LDGSTS.E [R29+0x1a000], [R4.64], P6 ;  /* 0x1a000000041d7fae */ /* 0x0003e2000b121846 */
[----:B---3--:R-:W-:-:S03]  /*3c90*/  IMAD.WIDE R2, R0, 0x4, R8 ;  /* 0x0000000400027825 */ /* 0x008fc600078e0208 */
[----:B------:R-:W2:Y:S01]  /*3ca0*/  S2R R9, SR_TID.X ;  /* 0x0000000000097919 */ /* 0x000ea20000002100 */
[----:B----4-:R-:W-:-:S05]  /*3cb0*/  IMAD.WIDE R6, R0, 0x4, R6 ;  /* 0x0000000400067825 */ /* 0x010fca00078e0206 */
[----:B------:R1:W-:Y:S04]  /*3cc0*/  LDGSTS.E [R29+0x1a800], [R6.64], P6 ;  /* 0x1a800000061d7fae */ /* 0x0003e8000b121846 */
        /* <DEDUP_REMOVED lines=10> */
[----:B------:R-:W0:Y:S01]  /*3d70*/  LDGDEPBAR ;  /* 0x00000000000079af */ /* 0x000e220000000000 */
[----:B------:R-:W-:Y:S05]  /*3d80*/  @P0 BRA `(.L_x_0) ;  /* 0x0000085000000947 */ /* 0x000fea0003800000 */
[C---:B-12---:R-:W-:Y:S02]  /*3d90*/  IMAD.SHL.U32 R2, R9.reuse, 0x20, RZ ;  /* 0x0000002009027824 */ /* 0x046fe400078e00ff */
[----:B------:R-:W-:-:S03]  /*3da0*/  IMAD.SHL.U32 R0, R9, 0x2, RZ ;  /* 0x0000000209007824 */ /* 0x000fc600078e00ff */
[----:B------:R1:W-:Y:S04]  /*3db0*/  STL [R1+0x470], R2 ;  /* 0x0004700201007387 */ /* 0x0003e80000100800 */
[----:B------:R1:W-:Y:S04]  /*3dc0*/  STL [R1+0x1e0], RZ ;  /* 0x0001e0ff01007387 */ /* 0x0003e80000100800 */
[----:B------:R1:W-:Y:S04]  /*3dd0*/  STL [R1+0x474], R0 ;  /* 0x0004740001007387 */ /* 0x0003e80000100800 */
[----:B------:R1:W-:Y:S04]  /*3de0*/  STL [R1+0x1e4], RZ ;  /* 0x0001e4ff01007387 */ /* 0x0003e80000100800 */
        /* <DEDUP_REMOVED lines=125> */
[----:B------:R1:W-:Y:S01]  /*45c0*/  STL [R1+0x22c], RZ ;  /* 0x00022cff01007387 */ /* 0x0003e20000100800 */
[----:B------:R-:W-:Y:S05]  /*45d0*/  BRA `(.L_x_1) ;  /* 0x0000a89000007947 */ /* 0x000fea0003800000 */
.L_x_0:
[----:B-12---:R-:W2:Y:S04]  /*45e0*/  LDL.LU R4, [R1+0xf4] ;  /* 0x0000f40001047983 */ /* 0x006ea80000300800 */
[----:B------:R-:W3:Y:S04]  /*45f0*/  LDL.LU R16, [R1+0x100] ;  /* 0x0001000001107983 */ /* 0x000ee80000300800 */
[----:B------:R-:W4:Y:S04]  /*4600*/  LDL.LU R15, [R1+0x11c] ;  /* 0x00011c00010f7983 */ /* 0x000f280000300800 */
[----:B------:R-:W3:Y:S04]  /*4610*/  LDL.LU R14, [R1+0xe8] ;  /* 0x0000e800010e7983 */ /* 0x000ee80000300800 */
[----:B------:R-:W4:Y:S04]  /*4620*/  LDL.LU R13, [R1+0xe4] ;  /* 0x0000e400010d7983 */ /* 0x000f280000300800 */
[----:B------:R-:W4:Y:S04]  /*4630*/  LDL.LU R12, [R1+0xec] ;  /* 0x0000ec00010c7983 */ /* 0x000f280000300800 */
[----:B------:R-:W4:Y:S04]  /*4640*/  LDL.LU R10, [R1+0xe0] ;  /* 0x0000e000010a7983 */ /* 0x000f280000300800 */
[----:B------:R-:W4:Y:S04]  /*4650*/  LDL.LU R11, [R1+0xdc] ;  /* 0x0000dc00010b7983 */ /* 0x000f280000300800 */
[----:B------:R-:W4:Y:S04]  /*4660*/  LDL.LU R6, [R1+0xd8] ;  /* 0x0000d80001067983 */ /* 0x000f280000300800 */
[----:B------:R-:W1:Y:S02]  /*4670*/  S2R R2, SR_TID.X ;  /* 0x0000000000027919 */ /* 0x000e640000002100 */
[----:B-1----:R-:W-:-:S04]  /*4680*/  SHF.R.U32.HI R8, RZ, 0x8, R2 ;  /* 0x00000008ff087819 */ /* 0x002fc80000011602 */
[----:B------:R-:W-:Y:S01]  /*4690*/  SGXT.U32 R8, R8, 0x1 ;  /* 0x000000010808781a */ /* 0x000fe20000000000 */
[----:B------:R-:W-:-:S04]  /*46a0*/  IMAD.MOV.U32 R2, RZ, RZ, c[0x0][0x188] ;  /* 0x00006200ff027624 */ /* 0x000fc800078e00ff */
[C---:B------:R-:W-:Y:S02]  /*46b0*/  IMAD R17, R8.reuse, c[0x0][0x188], RZ ;  /* 0x0000620008117a24 */ /* 0x040fe400078e02ff */
[----:B------:R-:W-:Y:S02]  /*46c0*/  IMAD R18, R8, c[0x0][0x188], RZ ;  /* 0x0000620008127a24 */ /* 0x000fe400078e02ff */
[----:B------:R-:W-:Y:S02]  /*46d0*/  IMAD R17, R2, 0x2, R17 ;  /* 0x0000000202117824 */ /* 0x000fe400078e0211 */
[----:B------:R-:W-:Y:S02]  /*46e0*/  IMAD R19, R8, c[0x0][0x188], RZ ;  /* 0x0000620008137a24 */ /* 0x000fe400078e02ff */
[----:B------:R-:W-:Y:S02]  /*46f0*/  IMAD R18, R2, 0x2, R18 ;  /* 0x0000000202127824 */ /* 0x000fe400078e0212 */
[----:B------:R-:W-:-:S02]  /*4700*/  IMAD R7, R8, c[0x0][0x188], RZ ;  /* 0x0000620008077a24 */ /* 0x000fc400078e02ff */
[C---:B------:R-:W-:Y:S02]  /*4710*/  IMAD R17, R2.reuse, 0x2, R17 ;  /* 0x0000000202117824 */ /* 0x040fe400078e0211 */
[C---:B------:R-:W-:Y:S02]  /*4720*/  IMAD R19, R2.reuse, 0x2, R19 ;  /* 0x0000000202137824 */ /* 0x040fe400078e0213 */
[C---:B------:R-:W-:Y:S01]  /*4730*/  IMAD R18, R2.reuse, 0x2, R18 ;  /* 0x0000000202127824 */ /* 0x040fe200078e0212 */
[----:B------:R-:W-:Y:S01]  /*4740*/  SHF.R.S32.HI R5, RZ, 0x1f, R7 ;  /* 0x0000001fff057819 */ /* 0x000fe20000011407 */
[----:B------:R-:W-:Y:S01]  /*4750*/  IMAD R17, R2, 0x2, R17 ;  /* 0x0000000202117824 */ /* 0x000fe200078e0211 */
[----:B------:R-:W-:Y:S02]  /*4760*/  SHF.R.S32.HI R2, RZ, 0x1f, R19 ;  /* 0x0000001fff027819 */ /* 0x000fe40000011413 */
[----:B------:R-:W-:Y:S02]  /*4770*/  SHF.L.U64.HI R5, R7, 0x2, R5 ;  /* 0x0000000207057819 */ /* 0x000fe40000010205 */
[----:B------:R-:W-:Y:S01]  /*4780*/  SHF.L.U64.HI R5, R19, 0x2, R2 ;  /* 0x0000000213057819 */ /* 0x000fe20000010202 */
[----:B-----5:R-:W-:Y:S01]  /*4790*/  STL [R1+0x4c4], R28 ;  /* 0x0004c41c01007387 */ /* 0x020fe20000100800 */
[----:B--2---:R-:W-:-:S04]  /*47a0*/  SHF.R.S32.HI R3, RZ, 0x1f, R4 ;  /* 0x0000001fff037819 */ /* 0x004fc80000011404 */
[----:B------:R-:W-:Y:S02]  /*47b0*/  SHF.L.U64.HI R8, R4, 0x2, R3 ;  /* 0x0000000204087819 */ /* 0x000fe40000010203 */
[----:B------:R-:W-:Y:S02]  /*47c0*/  SHF.R.S32.HI R3, RZ, 0x1f, R18 ;  /* 0x0000001fff037819 */ /* 0x000fe40000011412 */
[----:B------:R-:W-:Y:S02]  /*47d0*/  SHF.R.S32.HI R4, RZ, 0x1f, R17 ;  /* 0x0000001fff047819 */ /* 0x000fe40000011411 */
[----:B------:R-:W-:Y:S01]  /*47e0*/  SHF.L.U64.HI R2, R18, 0x2, R3 ;  /* 0x0000000212027819 */ /* 0x000fe20000010203 */
[----:B------:R1:W-:Y:S01]  /*47f0*/  STL [R1+0x70], R8 ;  /* 0x0000700801007387 */ /* 0x0003e20000100800 */
[----:B------:R-:W-:Y:S02]  /*4800*/  SHF.L.U64.HI R3, R17, 0x2, R4 ;  /* 0x0000000211037819 */ /* 0x000fe40000010204 */
[----:B---3--:R-:W-:Y:S01]  /*4810*/  SHF.R.S32.HI R5, RZ, 0x1f, R16 ;  /* 0x0000001fff057819 */ /* 0x008fe20000011410 */
[----:B-1----:R-:W2:Y:S04]  /*4820*/  LDL.LU R8, [R1+0x98] ;  /* 0x0000980001087983 */ /* 0x002ea80000300800 */
[----:B------:R-:W3:Y:S04]  /*4830*/  LDL.LU R7, [R1+0x9c] ;  /* 0x00009c0001077983 */ /* 0x000ee80000300800 */
[----:B------:R4:W-:Y:S01]  /*4840*/  STL [R1+0x420], R2 ;  /* 0x0004200201007387 */ /* 0x0009e20000100800 */
[----:B------:R-:W-:-:S03]  /*4850*/  SHF.L.U64.HI R5, R16, 0x2, R5 ;  /* 0x0000000210057819 */ /* 0x000fc60000010205 */
[----:B------:R1:W-:Y:S01]  /*4860*/  STL [R1+0x41c], R3 ;  /* 0x00041c0301007387 */ /* 0x0003e20000100800 */
[----:B----4-:R-:W-:Y:S02]  /*4870*/  SHF.R.S32.HI R2, RZ, 0x1f, R15 ;  /* 0x0000001fff027819 */ /* 0x010fe4000001140f */
[----:B-1----:R-:W-:Y:S02]  /*4880*/  SHF.R.S32.HI R3, RZ, 0x1f, R14 ;  /* 0x0000001fff037819 */ /* 0x002fe4000001140e */
[----:B------:R-:W-:Y:S02]  /*4890*/  SHF.L.U64.HI R2, R15, 0x2, R2 ;  /* 0x000000020f027819 */ /* 0x000fe40000010202 */
[----:B------:R-:W-:Y:S01]  /*48a0*/  SHF.L.U64.HI R3, R14, 0x2, R3 ;  /* 0x000000020e037819 */ /* 0x000fe20000010203 */
[----:B------:R-:W-:Y:S01]  /*48b0*/  STL [R1+0x418], R5 ;  /* 0x0004180501007387 */ /* 0x000fe20000100800 */
[----:B------:R-:W-:-:S03]  /*48c0*/  SHF.R.S32.HI R4, RZ, 0x1f, R13 ;  /* 0x0000001fff047819 */ /* 0x000fc6000001140d */
[----:B------:R1:W-:Y:S01]  /*48d0*/  STL [R1+0x414], R2 ;  /* 0x0004140201007387 */ /* 0x0003e20000100800 */
[----:B------:R-:W-:-:S03]  /*48e0*/  SHF.L.U64.HI R4, R13, 0x2, R4 ;  /* 0x000000020d047819 */ /* 0x000fc60000010204 */
[----:B------:R4:W-:Y:S01]  /*48f0*/  STL [R1+0x410], R3 ;  /* 0x0004100301007387 */ /* 0x0009e20000100800 */
[----:B-1----:R-:W-:Y:S02]  /*4900*/  SHF.R.S32.HI R2, RZ, 0x1f, R12 ;  /* 0x0000001fff027819 */ /* 0x002fe4000001140c */
[----:B----4-:R-:W-:Y:S02]  /*4910*/  SHF.R.S32.HI R3, RZ, 0x1f, R10 ;  /* 0x0000001fff037819 */ /* 0x010fe4000001140a */
[----:B------:R-:W-:Y:S01]  /*4920*/  SHF.L.U64.HI R12, R12, 0x2, R2 ;  /* 0x000000020c0c7819 */ /* 0x000fe20000010202 */
[----:B------:R1:W-:Y:S01]  /*4930*/  STL [R1+0x40c], R4 ;  /* 0x00040c0401007387 */ /* 0x0003e20000100800 */
[----:B------:R-:W-:-:S03]  /*4940*/  SHF.L.U64.HI R2, R10, 0x2, R3 ;  /* 0x000000020a027819 */ /* 0x000fc60000010203 */
[----:B------:R-:W4:Y:S04]  /*4950*/  LDL.LU R25, [R1+0xa0] ;  /* 0x0000a00001197983 */ /* 0x000f280000300800 */
[----:B------:R-:W-:Y:S04]  /*4960*/  STL [R1+0x408], R12 ;  /* 0x0004080c01007387 */ /* 0x000fe80000100800 */
[----:B------:R-:W4:Y:S04]  /*4970*/  LDL.LU R19, [R1+0xa4] ;  /* 0x0000a40001137983 */ /* 0x000f280000300800 */
[----:B------:R1:W-:Y:S04]  /*4980*/  STL [R1+0x404], R2 ;  /* 0x0004040201007387 */ /* 0x0003e80000100800 */
[----:B------:R-:W4:Y:S01]  /*4990*/  LDL.LU R14, [R1+0xa8] ;  /* 0x0000a800010e7983 */ /* 0x000f220000300800 */
[----:B-1----:R-:W-:-:S03]  /*49a0*/  SHF.R.S32.HI R4, RZ, 0x1f, R11 ;  /* 0x0000001fff047819 */ /* 0x002fc6000001140b */
[----:B------:R-:W4:Y:S01]  /*49b0*/  LDL.LU R10, [R1+0xac] ;  /* 0x0000ac00010a7983 */ /* 0x000f220000300800 */
[----:B------:R-:W-:Y:S02]  /*49c0*/  SHF.R.S32.HI R5, RZ, 0x1f, R6 ;  /* 0x0000001fff057819 */ /* 0x000fe40000011406 */
[----:B------:R-:W-:Y:S01]  /*49d0*/  SHF.L.U64.HI R3, R11, 0x2, R4 ;  /* 0x000000020b037819 */ /* 0x000fe20000010204 */
[----:B------:R-:W4:Y:S01]  /*49e0*/  LDL.LU R27, [R1+0xb0] ;  /* 0x0000b000011b7983 */ /* 0x000f220000300800 */
[----:B------:R-:W-:-:S03]  /*49f0*/  SHF.L.U64.HI R2, R6, 0x2, R5 ;  /* 0x0000000206027819 */ /* 0x000fc60000010205 */
[----:B------:R1:W-:Y:S04]  /*4a00*/  STL [R1+0x400], R3 ;  /* 0x0004000301007387 */ /* 0x0003e80000100800 */
[----:B------:R1:W-:Y:S04]  /*4a10*/  STL [R1+0x3fc], R2 ;  /* 0x0003fc0201007387 */ /* 0x0003e80000100800 */
[----:B------:R-:W4:Y:S04]  /*4a20*/  LDL.LU R20, [R1+0xb4] ;  /* 0x0000b40001147983 */ /* 0x000f280000300800 */
[----:B------:R-:W4:Y:S04]  /*4a30*/  LDL.LU R15, [R1+0xb8] ;  /* 0x0000b800010f7983 */ /* 0x000f280000300800 */
[----:B------:R-:W4:Y:S04]  /*4a40*/  LDL.LU R11, [R1+0xbc] ;  /* 0x0000bc00010b7983 */ /* 0x000f280000300800 */
[----:B------:R-:W1:Y:S01]  /*4a50*/  S2R R6, SR_TID.X ;  /* 0x0000000000067919 */ /* 0x000e620000002100 */
[----:B------:R-:W-:-:S02]  /*4a60*/  IMAD.MOV.U32 R12, RZ, RZ, 0x1f ;  /* 0x0000001fff0c7424 */ /* 0x000fc400078e00ff */
[----:B-1----:R-:W-:-:S03]  /*4a70*/  IMAD.SHL.U32 R3, R0, 0x8, RZ ;  /* 0x0000000800037824 */ /* 0x002fc600078e00ff */
[----:B------:R-:W-:Y:S02]  /*4a80*/  IADD3 R12, R12, c[0x0][0x180], RZ ;  /* 0x000060000c0c7a10 */ /* 0x000fe40007ffe0ff */
[----:B------:R-:W-:Y:S02]  /*4a90*/  SHF.R.S32.HI R2, RZ, 0x1f, R0 ;  /* 0x0000001fff027819 */ /* 0x000fe40000011400 */
[----:B------:R-:W-:Y:S02]  /*4aa0*/  SHF.R.S32.HI R17, RZ, 0x1f, R12 ;  /* 0x0000001fff117819 */ /* 0x000fe4000001140c */
[----:B------:R-:W-:-:S05]  /*4ab0*/  LOP3.LUT R6, R6, 0x1f, RZ, 0xc0, !PT ;  /* 0x0000001f06067812 */ /* 0x000fca00078ec0ff */
[----:B------:R-:W-:Y:S01]  /*4ac0*/  IMAD R13, R6, c[0x0][0x18c], RZ ;  /* 0x00006300060d7a24 */ /* 0x000fe200078e02ff */
[----:B------:R-:W-:-:S04]  /*4ad0*/  SHF.L.U64.HI R6, R0, 0x3, R2 ;  /* 0x0000000300067819 */ /* 0x000fc80000010202 */
[----:B------:R-:W-:Y:S02]  /*4ae0*/  SHF.R.S32.HI R29, RZ, 0x1f, R13 ;  /* 0x0000001fff1d7819 */ /* 0x000fe4000001140d */
[----:B------:R-:W-:Y:S02]  /*4af0*/  LEA.HI R17, R17, R12, RZ, 0x5 ;  /* 0x0000000c11117211 */ /* 0x000fe400078f28ff */
[----:B------:R-:W-:Y:S02]  /*4b00*/  SHF.L.U64.HI R29, R13, 0x2, R29 ;  /* 0x000000020d1d7819 */ /* 0x000fe4000001021d */
[-C--:B--2---:R-:W-:Y:S02]  /*4b10*/  LEA R21, P0, R8, R3.reuse, 0x2 ;  /* 0x0000000308157211 */ /* 0x084fe400078010ff */
[----:B------:R-:W-:Y:S02]  /*4b20*/  SHF.R.S32.HI R5, RZ, 0x1f, R8 ;  /* 0x0000001fff057819 */ /* 0x000fe40000011408 */
[----:B---3--:R-:W-:Y:S01]  /*4b30*/  LEA R23, P1, R7, R3, 0x2 ;  /* 0x0000000307177211 */ /* 0x008fe200078210ff */
[----:B------:R-:W-:Y:S01]  /*4b40*/  STL [R1+0x4d0], R21 ;  /* 0x0004d01501007387 */ /* 0x000fe20000100800 */
[----:B------:R-:W-:-:S02]  /*4b50*/  SHF.R.S32.HI R4, RZ, 0x1f, R7 ;  /* 0x0000001fff047819 */ /* 0x000fc40000011407 */
[-C--:B------:R-:W-:Y:S01]  /*4b60*/  LEA.HI.X R2, R8, R6.reuse, R5, 0x2, P0 ;  /* 0x0000000608027211 */ /* 0x080fe200000f1405 */
[----:B------:R-:W-:Y:S01]  /*4b70*/  STL [R1+0x4d4], R23 ;  /* 0x0004d41701007387 */ /* 0x000fe20000100800 */
[----:B------:R-:W-:-:S03]  /*4b80*/  LEA.HI.X R0, R7, R6, R4, 0x2, P1 ;  /* 0x0000000607007211 */ /* 0x000fc600008f1404 */
[----:B------:R-:W-:Y:S04]  /*4b90*/  STL [R1+0x4c8], R29 ;  /* 0x0004c81d01007387 */ /* 0x000fe80000100800 */
[----:B------:R-:W-:Y:S04]  /*4ba0*/  STL [R1+0x4d8], R17 ;  /* 0x0004d81101007387 */ /* 0x000fe80000100800 */
[----:B------:R-:W2:Y:S04]  /*4bb0*/  LDL.LU R28, [R1+0xc0] ;  /* 0x0000c000011c7983 */ /* 0x000ea80000300800 */
[----:B------:R-:W-:Y:S04]  /*4bc0*/  STL [R1], R2 ;  /* 0x0000000201007387 */ /* 0x000fe80000100800 */
[----:B------:R-:W3:Y:S04]  /*4bd0*/  LDL.LU R26, [R1+0xc4] ;  /* 0x0000c400011a7983 */ /* 0x000ee80000300800 */
[----:B------:R1:W-:Y:S04]  /*4be0*/  STL [R1+0x4], R0 ;  /* 0x0000040001007387 */ /* 0x0003e80000100800 */
[----:B------:R-:W3:Y:S04]  /*4bf0*/  LDL.LU R22, [R1+0xc8] ;  /* 0x0000c80001167983 */ /* 0x000ee80000300800 */
[----:B------:R-:W3:Y:S01]  /*4c00*/  LDL.LU R12, [R1+0xcc] ;  /* 0x0000cc00010c7983 */ /* 0x000ee20000300800 */
[----:B----4-:R-:W-:-:S02]  /*4c10*/  SHF.R.S32.HI R4, RZ, 0x1f, R25 ;  /* 0x0000001fff047819 */ /* 0x010fc40000011419 */
[----:B------:R-:W-:-:S04]  /*4c20*/  LEA R13, P0, R25, R3, 0x2 ;  /* 0x00000003190d7211 */ /* 0x000fc800078010ff */
[----:B-1----:R-:W-:Y:S02]  /*4c30*/  LEA.HI.X R0, R25, R6, R4, 0x2, P0 ;  /* 0x0000000619007211 */ /* 0x002fe400000f1404 */
[----:B------:R-:W-:Y:S02]  /*4c40*/  SHF.R.S32.HI R5, RZ, 0x1f, R19 ;  /* 0x0000001fff057819 */ /* 0x000fe40000011413 */
[-C--:B------:R-:W-:Y:S02]  /*4c50*/  LEA R16, P1, R19, R3.reuse, 0x2 ;  /* 0x0000000313107211 */ /* 0x080fe400078210ff */
[----:B------:R-:W-:Y:S02]  /*4c60*/  SHF.R.S32.HI R7, RZ, 0x1f, R14 ;  /* 0x0000001fff077819 */ /* 0x000fe4000001140e */
[-C--:B------:R-:W-:Y:S02]  /*4c70*/  LEA R18, P2, R14, R3.reuse, 0x2 ;  /* 0x000000030e127211 */ /* 0x080fe400078410ff */
[----:B------:R-:W-:-:S02]  /*4c80*/  LEA R24, P3, R10, R3, 0x2 ;  /* 0x000000030a187211 */ /* 0x000fc400078610ff */
[----:B------:R-:W-:Y:S02]  /*4c90*/  SHF.R.S32.HI R8, RZ, 0x1f, R10 ;  /* 0x0000001fff087819 */ /* 0x000fe4000001140a */
[-C--:B------:R-:W-:Y:S01]  /*4ca0*/  LEA.HI.X R4, R19, R6.reuse, R5, 0x2, P1 ;  /* 0x0000000613047211 */ /* 0x080fe200008f1405 */
[----:B------:R-:W-:Y:S01]  /*4cb0*/  STL [R1+0x4cc], R24 ;  /* 0x0004cc1801007387 */ /* 0x000fe20000100800 */
[----:B------:R-:W-:-:S03]  /*4cc0*/  LEA.HI.X R2, R14, R6, R7, 0x2, P2 ;  /* 0x000000060e027211 */ /* 0x000fc600010f1407 */
[----:B------:R1:W-:Y:S01]  /*4cd0*/  STL [R1+0x8], R0 ;  /* 0x0000080001007387 */ /* 0x0003e20000100800 */
[----:B------:R-:W-:Y:S02]  /*4ce0*/  LEA.HI.X R5, R10, R6, R8, 0x2, P3 ;  /* 0x000000060a057211 */ /* 0x000fe400018f1408 */
[-C--:B------:R-:W-:Y:S01]  /*4cf0*/  LEA R10, P0, R27, R3.reuse, 0x2 ;  /* 0x000000031b0a7211 */ /* 0x080fe200078010ff */
[----:B-1----:R-:W4:Y:S04]  /*4d00*/  LDL.LU R0, [R1+0xd0] ;  /* 0x0000d00001007983 */ /* 0x002f280000300800 */
[----:B------:R1:W-:Y:S01]  /*4d10*/  STL [R1+0xc], R4 ;  /* 0x00000c0401007387 */ /* 0x0003e20000100800 */
[----:B------:R-:W-:-:S03]  /*4d20*/  LEA R14, P1, R20, R3, 0x2 ;  /* 0x00000003140e7211 */ /* 0x000fc600078210ff */
[----:B------:R1:W-:Y:S01]  /*4d30*/  STL [R1+0x10], R2 ;  /* 0x0000100201007387 */ /* 0x0003e20000100800 */
[----:B------:R-:W-:Y:S02]  /*4d40*/  SHF.R.S32.HI R7, RZ, 0x1f, R15 ;  /* 0x0000001fff077819 */ /* 0x000fe4000001140f */
[----:B------:R-:W-:Y:S02]  /*4d50*/  LEA R19, P2, R15, R3, 0x2 ;  /* 0x000000030f137211 */ /* 0x000fe400078410ff */
[----:B-1----:R-:W-:Y:S01]  /*4d60*/  SHF.R.S32.HI R4, RZ, 0x1f, R27 ;  /* 0x0000001fff047819 */ /* 0x002fe2000001141b */
[----:B------:R-:W4:Y:S01]  /*4d70*/  LDL.LU R2, [R1+0xd4] ;  /* 0x0000d40001027983 */ /* 0x000f220000300800 */
[----:B------:R-:W-:-:S03]  /*4d80*/  SHF.R.S32.HI R8, RZ, 0x1f, R11 ;  /* 0x0000001fff087819 */ /* 0x000fc6000001140b */
[----:B------:R1:W-:Y:S01]  /*4d90*/  STL [R1+0x14], R5 ;  /* 0x0000140501007387 */ /* 0x0003e20000100800 */
[----:B------:R-:W-:Y:S02]  /*4da0*/  LEA R25, P3, R11, R3, 0x2 ;  /* 0x000000030b197211 */ /* 0x000fe400078610ff */
[----:B------:R-:W-:Y:S02]  /*4db0*/  LEA.HI.X R17, R27, R6, R4, 0x2, P0 ;  /* 0x000000061b117211 */ /* 0x000fe400000f1404 */
[----:B-1----:R-:W-:-:S04]  /*4dc0*/  SHF.R.S32.HI R5, RZ, 0x1f, R20 ;  /* 0x0000001fff057819 */ /* 0x002fc80000011414 */
[-C--:B------:R-:W-:Y:S02]  /*4dd0*/  LEA.HI.X R4, R20, R6.reuse, R5, 0x2, P1 ;  /* 0x0000000614047211 */ /* 0x080fe400008f1405 */
[-C--:B------:R-:W-:Y:S02]  /*4de0*/  LEA.HI.X R5, R15, R6.reuse, R7, 0x2, P2 ;  /* 0x000000060f057211 */ /* 0x080fe400010f1407 */
[----:B------:R-:W-:Y:S01]  /*4df0*/  LEA.HI.X R7, R11, R6, R8, 0x2, P3 ;  /* 0x000000060b077211 */ /* 0x000fe200018f1408 */
[----:B------:R1:W-:Y:S04]  /*4e00*/  STL [R1+0x18], R17 ;  /* 0x0000181101007387 */ /* 0x0003e80000100800 */
[----:B------:R2:W-:Y:S04]  /*4e10*/  STL [R1+0x1c], R4 ;  /* 0x00001c0401007387 */ /* 0x0005e80000100800 */
[----:B------:R3:W-:Y:S04]  /*4e20*/  STL [R1+0x60], R5 ;  /* 0x0000600501007387 */ /* 0x0007e80000100800 */
[----:B------:R1:W-:Y:S04]  /*4e30*/  STL [R1+0x64], R7 ;  /* 0x0000640701007387 */ /* 0x0003e80000100800 */
[----:B------:R-:W4:Y:S04]  /*4e40*/  LDL.LU R23, [R1+0x114] ;  /* 0x0001140001177983 */ /* 0x000f280000300800 */
[----:B------:R-:W1:Y:S02]  /*4e50*/  S2R R24, SR_TID.X ;  /* 0x0000000000187919 */ /* 0x000e640000002100 */
[----:B-1----:R-:W-:-:S05]  /*4e60*/  LOP3.LUT R21, R24, 0x3, RZ, 0xc0, !PT ;  /* 0x0000000318157812 */ /* 0x002fca00078ec0ff */
[----:B------:R-:W-:Y:S02]  /*4e70*/  IMAD R21, R21, 0x420, RZ ;  /* 0x0000042015157824 */ /* 0x000fe400078e02ff */
[----:B------:R-:W-:Y:S01]  /*4e80*/  IMAD.SHL.U32 R17, R24, 0x2, RZ ;  /* 0x0000000218117824 */ /* 0x000fe200078e00ff */
[----:B--2---:R-:W-:Y:S02]  /*4e90*/  SHF.R.S32.HI R4, RZ, 0x1f, R28 ;  /* 0x0000001fff047819 */ /* 0x004fe4000001141c */
[----:B------:R-:W-:-:S04]  /*4ea0*/  LEA R11, P0, R28, R3, 0x2 ;  /* 0x000000031c0b7211 */ /* 0x000fc800078010ff */
[----:B------:R-:W-:Y:S01]  /*4eb0*/  LEA.HI.X R29, R28, R6, R4, 0x2, P0 ;  /* 0x000000061c1d7211 */ /* 0x000fe200000f1404 */
[----:B------:R-:W-:Y:S01]  /*4ec0*/  IMAD.SHL.U32 R4, R24, 0x20, RZ ;  /* 0x0000002018047824 */ /* 0x000fe200078e00ff */
[----:B---3--:R-:W-:Y:S02]  /*4ed0*/  SHF.R.S32.HI R5, RZ, 0x1f, R26 ;  /* 0x0000001fff057819 */ /* 0x008fe4000001141a */
[-C--:B------:R-:W-:Y:S02]  /*4ee0*/  LEA R15, P1, R26, R3.reuse, 0x2 ;  /* 0x000000031a0f7211 */ /* 0x080fe400078210ff */
[----:B------:R-:W-:Y:S02]  /*4ef0*/  SHF.R.S32.HI R7, RZ, 0x1f, R22 ;  /* 0x0000001fff077819 */ /* 0x000fe40000011416 */
[----:B------:R-:W-:Y:S02]  /*4f00*/  LEA R20, P2, R22, R3, 0x2 ;  /* 0x0000000316147211 */ /* 0x000fe400078410ff */
[----:B------:R-:W-:-:S02]  /*4f10*/  SHF.R.S32.HI R8, RZ, 0x1f, R12 ;  /* 0x0000001fff087819 */ /* 0x000fc4000001140c */
[----:B------:R-:W-:Y:S02]  /*4f20*/  LEA R27, P3, R12, R3, 0x2 ;  /* 0x000000030c1b7211 */ /* 0x000fe400078610ff */
[-C--:B------:R-:W-:Y:S01]  /*4f30*/  LEA.HI.X R28, R26, R6.reuse, R5, 0x2, P1 ;  /* 0x000000061a1c7211 */ /* 0x080fe200008f1405 */
[----:B------:R1:W-:Y:S01]  /*4f40*/  STL [R1+0x470], R4 ;  /* 0x0004700401007387 */ /* 0x0003e20000100800 */
[-C--:B------:R-:W-:Y:S02]  /*4f50*/  LEA.HI.X R26, R22, R6.reuse, R7, 0x2, P2 ;  /* 0x00000006161a7211 */ /* 0x080fe400010f1407 */
[----:B------:R-:W-:Y:S02]  /*4f60*/  LEA.HI.X R22, R12, R6, R8, 0x2, P3 ;  /* 0x000000060c167211 */ /* 0x000fe400018f1408 */
[----:B------:R-:W-:Y:S02]  /*4f70*/  LOP3.LUT R8, R24, 0x7, RZ, 0xc0, !PT ;  /* 0x0000000718087812 */ /* 0x000fe400078ec0ff */
[----:B-1----:R-:W-:-:S05]  /*4f80*/  LOP3.LUT R4, R4, 0xc00, RZ, 0xc0, !PT ;  /* 0x00000c0004047812 */ /* 0x002fca00078ec0ff */
[----:B------:R-:W-:Y:S01]  /*4f90*/  IMAD R4, R8, 0x80, R4 ;  /* 0x0000008008047824 */ /* 0x000fe200078e0204 */
[----:B------:R-:W-:-:S04]  /*4fa0*/  SHF.R.U32.HI R8, RZ, 0x1, R9 ;  /* 0x00000001ff087819 */ /* 0x000fc80000011609 */
[----:B------:R-:W-:-:S04]  /*4fb0*/  LOP3.LUT R8, R8, 0xc0, RZ, 0xc0, !PT ;  /* 0x000000c008087812 */ /* 0x000fc800078ec0ff */
[----:B------:R-:W-:-:S04]  /*4fc0*/  LOP3.LUT R8, R8, 0x1c, R24, 0xf8, !PT ;  /* 0x0000001c08087812 */ /* 0x000fc800078ef818 */
[----:B------:R-:W-:Y:S01]  /*4fd0*/  LOP3.LUT R8, R21, R8, RZ, 0x3c, !PT ;  /* 0x0000000815087212 */ /* 0x000fe200078e3cff */
[----:B------:R-:W-:Y:S01]  /*4fe0*/  IMAD.MOV.U32 R21, RZ, RZ, c[0x0][0x188] ;  /* 0x00006200ff157624 */ /* 0x000fe200078e00ff */
[----:B----4-:R-:W-:Y:S02]  /*4ff0*/  SHF.R.S32.HI R7, RZ, 0x1f, R0 ;  /* 0x0000001fff077819 */ /* 0x010fe40000011400 */
[----:B------:R-:W-:-:S04]  /*5000*/  LEA R9, P0, R0, R3, 0x2 ;  /* 0x0000000300097211 */ /* 0x000fc800078010ff */
[----:B------:R-:W-:Y:S01]  /*5010*/  LEA.HI.X R7, R0, R6, R7, 0x2, P0 ;  /* 0x0000000600077211 */ /* 0x000fe200000f1407 */
[----:B------:R-:W-:-:S04]  /*5020*/  IMAD.MOV.U32 R0, RZ, RZ, c[0x0][0x18c] ;  /* 0x00006300ff007624 */ /* 0x000fc800078e00ff */
[----:B------:R-:W-:Y:S02]  /*5030*/  IMAD.SHL.U32 R0, R0, 0x20, RZ ;  /* 0x0000002000007824 */ /* 0x000fe400078e00ff */
[----:B------:R-:W-:Y:S01]  /*5040*/  IMAD.SHL.U32 R21, R21, 0x20, RZ ;  /* 0x0000002015157824 */ /* 0x000fe200078e00ff */
[----:B------:R-:W-:Y:S02]  /*5050*/  SHF.R.S32.HI R5, RZ, 0x1f, R2 ;  /* 0x0000001fff057819 */ /* 0x000fe40000011402 */
[----:B------:R-:W-:Y:S02]  /*5060*/  LEA R12, P1, R2, R3, 0x2 ;  /* 0x00000003020c7211 */ /* 0x000fe400078210ff */
[----:B------:R-:W-:Y:S02]  /*5070*/  LOP3.LUT R3, R24, 0x7, RZ, 0xc0, !PT ;  /* 0x0000000718037812 */ /* 0x000fe400078ec0ff */
[----:B------:R-:W-:Y:S02]  /*5080*/  SHF.R.U32.HI R24, RZ, 0x8, R24 ;  /* 0x00000008ff187819 */ /* 0x000fe40000011618 */
[----:B------:R-:W-:Y:S01]  /*5090*/  LEA.HI.X R5, R2, R6, R5, 0x2, P1 ;  /* 0x0000000602057211 */ /* 0x000fe200008f1405 */
[----:B------:R-:W-:Y:S01]  /*50a0*/  IMAD.SHL.U32 R3, R3, 0x10, RZ ;  /* 0x0000001003037824 */ /* 0x000fe200078e00ff */
[----:B------:R-:W-:-:S02]  /*50b0*/  SHF.R.S32.HI R2, RZ, 0x1f, R0 ;  /* 0x0000001fff027819 */ /* 0x000fc40000011400 */
[----:B------:R-:W-:Y:S02]  /*50c0*/  SGXT.U32 R24, R24, 0x1 ;  /* 0x000000011818781a */ /* 0x000fe40000000000 */
[----:B------:R-:W-:Y:S02]  /*50d0*/  SHF.L.U64.HI R0, R0, 0x2, R2 ;  /* 0x0000000200007819 */ /* 0x000fe40000010202 */
[----:B------:R-:W-:Y:S02]  /*50e0*/  LOP3.LUT R3, R3, 0x30, R17, 0x78, !PT ;  /* 0x0000003003037812 */ /* 0x000fe400078e7811 */
[C---:B------:R-:W-:Y:S02]  /*50f0*/  LOP3.LUT R2, R24.reuse, 0x1c, RZ, 0xfc, !PT ;  /* 0x0000001c18027812 */ /* 0x040fe400078efcff */
[----:B------:R-:W-:Y:S01]  /*5100*/  LOP3.LUT R6, R24, 0x1a, RZ, 0xfc, !PT ;  /* 0x0000001a18067812 */ /* 0x000fe200078efcff */
[----:B------:R-:W-:Y:S02]  /*5110*/  IMAD.IADD R4, R4, 0x1, R3 ;  /* 0x0000000104047824 */ /* 0x000fe400078e0203 */
[----:B------:R-:W-:-:S02]  /*5120*/  IMAD R2, R2, c[0x0][0x188], RZ ;  /* 0x0000620002027a24 */ /* 0x000fc400078e02ff */
[----:B------:R-:W-:Y:S01]  /*5130*/  IMAD R2, R6, c[0x0][0x188], RZ ;  /* 0x0000620006027a24 */ /* 0x000fe200078e02ff */
[----:B------:R1:W-:Y:S01]  /*5140*/  STL [R1+0x474], R17 ;  /* 0x0004741101007387 */ /* 0x0003e20000100800 */
[----:B------:R-:W-:Y:S02]  /*5150*/  IMAD.MOV.U32 R6, RZ, RZ, 0x1 ;  /* 0x00000001ff067424 */ /* 0x000fe400078e00ff */
[----:B------:R-:W-:Y:S01]  /*5160*/  IMAD.MOV.U32 R2, RZ, RZ, -0x1 ;  /* 0xffffffffff027424 */ /* 0x000fe200078e00ff */
[----:B-1----:R-:W2:Y:S01]  /*5170*/  LDL.LU R17, [R1+0x4d8] ;  /* 0x0004d80001117983 */ /* 0x002ea20000300800 */
[----:B------:R-:W-:Y:S02]  /*5180*/  LEA R0, P0, R21, R23, 0x3 ;  /* 0x0000001715007211 */ /* 0x000fe400078018ff */
[----:B------:R-:W-:-:S05]  /*5190*/  LOP3.LUT R23, R24, 0x1e, RZ, 0xfc, !PT ;  /* 0x0000001e18177812 */ /* 0x000fca00078efcff */
[----:B------:R-:W-:Y:S01]  /*51a0*/  IMAD R23, R23, c[0x0][0x188], RZ ;  /* 0x0000620017177a24 */ /* 0x000fe200078e02ff */
[----:B------:R-:W-:Y:S05]  /*51b0*/  STL [R1+0x3e8], R4 ;  /* 0x0003e80401007387 */ /* 0x000fea0000100800 */
[----:B------:R-:W3:Y:S04]  /*51c0*/  LDL.LU R23, [R1+0x4d4] ;  /* 0x0004d40001177983 */ /* 0x000ee80000300800 */
[----:B------:R-:W-:Y:S04]  /*51d0*/  STL [R1+0x360], R6 ;  /* 0x0003600601007387 */ /* 0x000fe80000100800 */
[----:B------:R-:W-:Y:S04]  /*51e0*/  STL [R1+0x1e0], RZ ;  /* 0x0001e0ff01007387 */ /* 0x000fe80000100800 */
[----:B------:R1:W-:Y:S04]  /*51f0*/  STL [R1+0x358], R2 ;  /* 0x0003580201007387 */ /* 0x0003e80000100800 */
[----:B------:R-:W-:Y:S04]  /*5200*/  STL [R1+0x1e4], RZ ;  /* 0x0001e4ff01007387 */ /* 0x000fe80000100800 */
        /* <DEDUP_REMOVED lines=82> */
[----:B-1----:R-:W4:Y:S04]  /*5730*/  LDL.LU R2, [R1+0x70] ;  /* 0x0000700001027983 */ /* 0x002f280000300800 */
[----:B------:R-:W-:Y:S04]  /*5740*/  STL [R1+0x260], RZ ;  /* 0x000260ff01007387 */ /* 0x000fe80000100800 */
[----:B------:R-:W-:Y:S01]  /*5750*/  STL [R1+0x264], RZ ;  /* 0x000264ff01007387 */ /* 0x000fe20000100800 */
[----:B------:R-:W-:-:S03]  /*5760*/  LOP3.LUT R24, R24, 0x18, RZ, 0xfc, !PT ;  /* 0x0000001818187812 */ /* 0x000fc600078efcff */
[----:B------:R-:W-:Y:S04]  /*5770*/  STL [R1+0x268], RZ ;  /* 0x000268ff01007387 */ /* 0x000fe80000100800 */
[----:B------:R-:W-:Y:S04]  /*5780*/  STL [R1+0x26c], RZ ;  /* 0x00026cff01007387 */ /* 0x000fe80000100800 */
[----:B------:R-:W-:Y:S04]  /*5790*/  STL [R1+0x2b0], RZ ;  /* 0x0002b0ff01007387 */ /* 0x000fe80000100800 */
[----:B------:R-:W-:Y:S04]  /*57a0*/  STL [R1+0x2b4], RZ ;  /* 0x0002b4ff01007387 */ /* 0x000fe80000100800 */
[----:B------:R-:W-:Y:S01]  /*57b0*/  STL [R1+0x2b8], RZ ;  /* 0x0002b8ff01007387 */ /* 0x000fe20000100800 */
[----:B------:R-:W-:-:S03]  /*57c0*/  IMAD R24, R24, c[0x0][0x188], RZ ;  /* 0x0000620018187a24 */ /* 0x000fc600078e02ff */
        /* <DEDUP_REMOVED lines=9> */
[----:B------:R-:W2:Y:S04]  /*5860*/  LDL.LU R24, [R1] ;  /* 0x0000000001187983 */ /* 0x000ea80000300800 */
[----:B------:R-:W-:Y:S04]  /*5870*/  STL [R1+0x40], RZ ;  /* 0x000040ff01007387 */ /* 0x000fe80000100800 */
[----:B------:R-:W-:Y:S04]  /*5880*/  STL [R1+0x44], RZ ;  /* 0x000044ff01007387 */ /* 0x000fe80000100800 */
[----:B------:R-:W-:Y:S04]  /*5890*/  STL [R1+0x48], RZ ;  /* 0x000048ff01007387 */ /* 0x000fe80000100800 */
[----:B------:R-:W-:Y:S04]  /*58a0*/  STL [R1+0x4c], RZ ;  /* 0x00004cff01007387 */ /* 0x000fe80000100800 */
[----:B------:R-:W-:Y:S04]  /*58b0*/  STL [R1+0x30], RZ ;  /* 0x000030ff01007387 */ /* 0x000fe80000100800 */
[----:B------:R-:W-:Y:S01]  /*58c0*/  STL [R1+0x34], RZ ;  /* 0x000034ff01007387 */ /* 0x000fe20000100800 */
[----:B------:R-:W-:-:S03]  /*58d0*/  SHF.R.S32.HI R3, RZ, 0x1f, R21 ;  /* 0x0000001fff037819 */ /* 0x000fc60000011415 */
[----:B------:R-:W-:Y:S04]  /*58e0*/  STL [R1+0x38], RZ ;  /* 0x000038ff01007387 */ /* 0x000fe80000100800 */
[----:B------:R-:W-:Y:S04]  /*58f0*/  STL [R1+0x3c], RZ ;  /* 0x00003cff01007387 */ /* 0x000fe80000100800 */
[----:B------:R-:W-:Y:S04]  /*5900*/  STL [R1+0x20], RZ ;  /* 0x000020ff01007387 */ /* 0x000fe80000100800 */
[----:B------:R-:W-:Y:S04]  /*5910*/  STL [R1+0x24], RZ ;  /* 0x000024ff01007387 */ /* 0x000fe80000100800 */
[----:B------:R-:W-:Y:S04]  /*5920*/  STL [R1+0x28], RZ ;  /* 0x000028ff01007387 */ /* 0x000fe80000100800 */
[----:B------:R-:W-:Y:S04]  /*5930*/  STL [R1+0x2c], RZ ;  /* 0x00002cff01007387 */ /* 0x000fe80000100800 */
[----:B------:R-:W2:Y:S04]  /*5940*/  LDL.LU R6, [R1+0x64] ;  /* 0x0000640001067983 */ /* 0x000ea80000300800 */
[----:B------:R-:W-:Y:S04]  /*5950*/  STL [R1+0x90], RZ ;  /* 0x000090ff01007387 */ /* 0x000fe80000100800 */
[----:B------:R-:W-:Y:S01]  /*5960*/  STL [R1+0x94], RZ ;  /* 0x000094ff01007387 */ /* 0x000fe20000100800 */
[----:B----4-:R-:W-:-:S02]  /*5970*/  LEA.HI.X R2, R21, R2, R3, 0x3, P0 ;  /* 0x0000000215027211 */ /* 0x010fc400000f1c03 */
[----:B------:R-:W-:Y:S02]  /*5980*/  SHF.L.U64.HI R3, R21, 0x2, R3 ;  /* 0x0000000215037819 */ /* 0x000fe40000010203 */
[----:B------:R-:W4:Y:S01]  /*5990*/  LDL.LU R21, [R1+0x4d0] ;  /* 0x0004d00001157983 */ /* 0x000f220000300800 */
[----:B------:R-:W-:Y:S02]  /*59a0*/  IADD3 R3, P0, R0, c[0x0][0x160], RZ ;  /* 0x0000580000037a10 */ /* 0x000fe40007f1e0ff */
[----:B---3--:R-:W-:Y:S01]  /*59b0*/  IADD3 R23, P6, R23, c[0x0][0x168], RZ ;  /* 0x00005a0017177a10 */ /* 0x008fe20007fde0ff */
[----:B------:R-:W3:Y:S01]  /*59c0*/  LDL.LU R0, [R1+0x60] ;  /* 0x0000600001007983 */ /* 0x000ee20000300800 */
[----:B------:R-:W-:-:S03]  /*59d0*/  IADD3 R13, P1, R13, c[0x0][0x168], RZ ;  /* 0x00005a000d0d7a10 */ /* 0x000fc60007f3e0ff */
[----:B------:R2:W-:Y:S01]  /*59e0*/  STL [R1+0x354], R3 ;  /* 0x0003540301007387 */ /* 0x0005e20000100800 */
[----:B------:R-:W-:Y:S02]  /*59f0*/  IADD3 R16, P2, R16, c[0x0][0x168], RZ ;  /* 0x00005a0010107a10 */ /* 0x000fe40007f5e0ff */
[----:B------:R-:W-:Y:S02]  /*5a00*/  IADD3 R18, P4, R18, c[0x0][0x168], RZ ;  /* 0x00005a0012127a10 */ /* 0x000fe40007f9e0ff */
[----:B--2---:R-:W-:Y:S02]  /*5a10*/  SHF.R.S32.HI R3, RZ, 0x5, R17 ;  /* 0x00000005ff037819 */ /* 0x004fe40000011411 */
[----:B------:R-:W2:Y:S01]  /*5a20*/  LDL.LU R17, [R1+0x1c] ;  /* 0x00001c0001117983 */ /* 0x000ea20000300800 */
[----:B----4-:R-:W-:-:S05]  /*5a30*/  IADD3 R21, P3, R21, c[0x0][0x168], RZ ;  /* 0x00005a0015157a10 */ /* 0x010fca0007f7e0ff */
[----:B------:R1:W-:Y:S01]  /*5a40*/  STL [R1+0x368], R21 ;  /* 0x0003681501007387 */ /* 0x0003e20000100800 */
[----:B------:R-:W-:-:S03]  /*5a50*/  IADD3.X R24, R24, c[0x0][0x16c], RZ, P3, !PT ;  /* 0x00005b0018187a10 */ /* 0x000fc60001ffe4ff */
[----:B-1----:R-:W4:Y:S04]  /*5a60*/  LDL.LU R21, [R1+0x18] ;  /* 0x0000180001157983 */ /* 0x002f280000300800 */
[----:B------:R1:W-:Y:S04]  /*5a70*/  STL [R1+0x370], R23 ;  /* 0x0003701701007387 */ /* 0x0003e80000100800 */
[----:B-1----:R-:W2:Y:S04]  /*5a80*/  LDL.LU R23, [R1+0x14] ;  /* 0x0000140001177983 */ /* 0x002ea80000300800 */
[----:B------:R1:W-:Y:S04]  /*5a90*/  STL [R1+0x378], R13 ;  /* 0x0003780d01007387 */ /* 0x0003e80000100800 */
[----:B-1----:R-:W2:Y:S04]  /*5aa0*/  LDL.LU R13, [R1+0x10] ;  /* 0x00001000010d7983 */ /* 0x002ea80000300800 */
[----:B------:R1:W-:Y:S04]  /*5ab0*/  STL [R1+0x380], R16 ;  /* 0x0003801001007387 */ /* 0x0003e80000100800 */
[----:B-1----:R-:W2:Y:S04]  /*5ac0*/  LDL.LU R16, [R1+0xc] ;  /* 0x00000c0001107983 */ /* 0x002ea80000300800 */
[----:B------:R1:W-:Y:S04]  /*5ad0*/  STL [R1+0x388], R18 ;  /* 0x0003881201007387 */ /* 0x0003e80000100800 */
[----:B-1----:R-:W2:Y:S04]  /*5ae0*/  LDL.LU R18, [R1+0x8] ;  /* 0x0000080001127983 */ /* 0x002ea80000300800 */
[----:B------:R1:W-:Y:S04]  /*5af0*/  STL [R1+0x364], R24 ;  /* 0x0003641801007387 */ /* 0x0003e80000100800 */
[----:B-1----:R-:W2:Y:S02]  /*5b00*/  LDL.LU R24, [R1+0x4cc] ;  /* 0x0004cc0001187983 */ /* 0x002ea40000300800 */
[----:B--2---:R-:W-:-:S05]  /*5b10*/  IADD3 R24, P5, R24, c[0x0][0x168], RZ ;  /* 0x00005a0018187a10 */ /* 0x004fca0007fbe0ff */
[----:B------:R1:W-:Y:S04]  /*5b20*/  STL [R1+0x390], R24 ;  /* 0x0003901801007387 */ /* 0x0003e80000100800 */
[----:B-1----:R-:W2:Y:S01]  /*5b30*/  LDL.LU R24, [R1+0x4] ;  /* 0x0000040001187983 */ /* 0x002ea20000300800 */
[----:B------:R-:W-:Y:S02]  /*5b40*/  IADD3.X R18, R18, c[0x0][0x16c], RZ, P1, !PT ;  /* 0x00005b0012127a10 */ /* 0x000fe40000ffe4ff */
[----:B------:R-:W-:Y:S01]  /*5b50*/  IADD3 R3, R3, -0x2, RZ ;  /* 0xfffffffe03037810 */ /* 0x000fe20007ffe0ff */
[----:B------:R-:W-:Y:S02]  /*5b60*/  UIADD3 UR5, UR5, -0x40, URZ ;  /* 0xffffffc005057890 */ /* 0x000fe4000fffe03f */
[----:B------:R-:W-:Y:S01]  /*5b70*/  UMOV UR4, URZ ;  /* 0x0000003f00047c82 */ /* 0x000fe20008000000 */
[----:B--2---:R-:W-:-:S05]  /*5b80*/  IADD3.X R24, R24, c[0x0][0x16c], RZ, P6, !PT ;  /* 0x00005b0018187a10 */ /* 0x004fca00037fe4ff */
[----:B------:R1:W-:Y:S02]  /*5b90*/  STL [R1+0x36c], R24 ;  /* 0x00036c1801007387 */ /* 0x0003e40000100800 */
[----:B-1----:R-:W-:Y:S02]  /*5ba0*/  IADD3 R24, P3, R10, c[0x0][0x168], RZ ;  /* 0x00005a000a187a10 */ /* 0x002fe40007f7e0ff */
[----:B------:R-:W-:Y:S02]  /*5bb0*/  IADD3 R10, P1, R14, c[0x0][0x168], RZ ;  /* 0x00005a000e0a7a10 */ /* 0x000fe40007f3e0ff */
[----:B------:R-:W-:Y:S01]  /*5bc0*/  IADD3.X R14, R16, c[0x0][0x16c], RZ, P2, !PT ;  /* 0x00005b00100e7a10 */ /* 0x000fe200017fe4ff */
[----:B------:R-:W-:Y:S01]  /*5bd0*/  STL [R1+0x398], R24 ;  /* 0x0003981801007387 */ /* 0x000fe20000100800 */
[----:B------:R-:W-:-:S03]  /*5be0*/  IADD3 R16, P2, R19, c[0x0][0x168], RZ ;  /* 0x00005a0013107a10 */ /* 0x000fc60007f5e0ff */
[----:B------:R-:W-:Y:S04]  /*5bf0*/  STL [R1+0x374], R18 ;  /* 0x0003741201007387 */ /* 0x000fe80000100800 */
[----:B------:R1:W-:Y:S04]  /*5c00*/  STL [R1+0x3a0], R10 ;  /* 0x0003a00a01007387 */ /* 0x0003e80000100800 */
[----:B------:R2:W-:Y:S01]  /*5c10*/  STL [R1+0x37c], R14 ;  /* 0x00037c0e01007387 */ /* 0x0005e20000100800 */
[----:B-1----:R-:W-:-:S03]  /*5c20*/  IADD3.X R10, R13, c[0x0][0x16c], RZ, P4, !PT ;  /* 0x00005b000d0a7a10 */ /* 0x002fc600027fe4ff */
[----:B------:R-:W-:Y:S01]  /*5c30*/  STL [R1+0x3a8], R16 ;  /* 0x0003a81001007387 */ /* 0x000fe20000100800 */
[----:B------:R-:W-:Y:S02]  /*5c40*/  IADD3.X R13, R23, c[0x0][0x16c], RZ, P5, !PT ;  /* 0x00005b00170d7a10 */ /* 0x000fe40002ffe4ff */
[----:B--2---:R-:W-:Y:S01]  /*5c50*/  IADD3 R14, P4, R25, c[0x0][0x168], RZ ;  /* 0x00005a00190e7a10 */ /* 0x004fe20007f9e0ff */
[----:B------:R1:W-:Y:S04]  /*5c60*/  STL [R1+0x384], R10 ;  /* 0x0003840a01007387 */ /* 0x0003e80000100800 */
[----:B------:R-:W-:Y:S01]  /*5c70*/  STL [R1+0x3b0], R14 ;  /* 0x0003b00e01007387 */ /* 0x000fe20000100800 */
[----:B-1----:R-:W-:Y:S02]  /*5c80*/  IADD3 R10, P5, R11, c[0x0][0x168], RZ ;  /* 0x00005a000b0a7a10 */ /* 0x002fe40007fbe0ff */
[----:B----4-:R-:W-:Y:S01]  /*5c90*/  IADD3.X R11, R21, c[0x0][0x16c], RZ, P3, !PT ;  /* 0x00005b00150b7a10 */ /* 0x010fe20001ffe4ff */
[----:B------:R1:W-:Y:S04]  /*5ca0*/  STL [R1+0x38c], R13 ;  /* 0x00038c0d01007387 */ /* 0x0003e80000100800 */
[----:B------:R2:W-:Y:S01]  /*5cb0*/  STL [R1+0x3b8], R10 ;  /* 0x0003b80a01007387 */ /* 0x0005e20000100800 */
[----:B---3--:R-:W-:-:S03]  /*5cc0*/  IADD3.X R0, R0, c[0x0][0x16c], RZ, P2, !PT ;  /* 0x00005b0000007a10 */ /* 0x008fc600017fe4ff */
[----:B------:R3:W-:Y:S01]  /*5cd0*/  STL [R1+0x394], R11 ;  /* 0x0003940b01007387 */ /* 0x0007e20000100800 */
[----:B-1----:R-:W-:Y:S02]  /*5ce0*/  IADD3 R13, P3, R15, c[0x0][0x168], RZ ;  /* 0x00005a000f0d7a10 */ /* 0x002fe40007f7e0ff */
[----:B--2---:R-:W-:-:S03]  /*5cf0*/  IADD3.X R10, R17, c[0x0][0x16c], RZ, P1, !PT ;  /* 0x00005b00110a7a10 */ /* 0x004fc60000ffe4ff */
[----:B------:R-:W-:Y:S01]  /*5d00*/  STL [R1+0x3c0], R13 ;  /* 0x0003c00d01007387 */ /* 0x000fe20000100800 */
[----:B---3--:R-:W-:-:S03]  /*5d10*/  IADD3 R11, P1, R20, c[0x0][0x168], RZ ;  /* 0x00005a00140b7a10 */ /* 0x008fc60007f3e0ff */
[----:B------:R1:W-:Y:S01]  /*5d20*/  STL [R1+0x39c], R10 ;  /* 0x00039c0a01007387 */ /* 0x0003e20000100800 */
[----:B------:R-:W-:-:S03]  /*5d30*/  IADD3.X R6, R6, c[0x0][0x16c], RZ, P4, !PT ;  /* 0x00005b0006067a10 */ /* 0x000fc600027fe4ff */
[----:B------:R-:W-:Y:S04]  /*5d40*/  STL [R1+0x3c8], R11 ;  /* 0x0003c80b01007387 */ /* 0x000fe80000100800 */
[----:B------:R2:W-:Y:S01]  /*5d50*/  STL [R1+0x3a4], R0 ;  /* 0x0003a40001007387 */ /* 0x0005e20000100800 */
[----:B-1----:R-:W-:-:S05]  /*5d60*/  IADD3 R10, P2, R27, c[0x0][0x168], RZ ;  /* 0x00005a001b0a7a10 */ /* 0x002fca0007f5e0ff */
[----:B------:R-:W-:Y:S01]  /*5d70*/  STL [R1+0x3d0], R10 ;  /* 0x0003d00a01007387 */ /* 0x000fe20000100800 */
[----:B--2---:R-:W-:-:S03]  /*5d80*/  IADD3 R0, P4, R9, c[0x0][0x168], RZ ;  /* 0x00005a0009007a10 */ /* 0x004fc60007f9e0ff */
[----:B------:R1:W-:Y:S01]  /*5d90*/  STL [R1+0x3ac], R6 ;  /* 0x0003ac0601007387 */ /* 0x0003e20000100800 */
[----:B------:R-:W-:-:S03]  /*5da0*/  IADD3.X R9, R29, c[0x0][0x16c], RZ, P5, !PT ;  /* 0x00005b001d097a10 */ /* 0x000fc60002ffe4ff */
[----:B------:R2:W5:Y:S04]  /*5db0*/  LDL.LU R29, [R1+0x4c8] ;  /* 0x0004c800011d7983 */ /* 0x0005680000300800 */
[----:B------:R3:W-:Y:S01]  /*5dc0*/  STL [R1+0x3d8], R0 ;  /* 0x0003d80001007387 */ /* 0x0007e20000100800 */
[----:B-1----:R-:W-:-:S03]  /*5dd0*/  IADD3.X R6, R28, c[0x0][0x16c], RZ, P3, !PT ;  /* 0x00005b001c067a10 */ /* 0x002fc60001ffe4ff */
[----:B------:R1:W-:Y:S04]  /*5de0*/  STL [R1+0x3b4], R9 ;  /* 0x0003b40901007387 */ /* 0x0003e80000100800 */
[----:B------:R2:W5:Y:S01]  /*5df0*/  LDL.LU R28, [R1+0x4c4] ;  /* 0x0004c400011c7983 */ /* 0x0005620000300800 */
[----:B---3--:R-:W-:Y:S02]  /*5e00*/  IADD3 R0, P5, R12, c[0x0][0x168], RZ ;  /* 0x00005a000c007a10 */ /* 0x008fe40007fbe0ff */
[----:B-1----:R-:W-:-:S03]  /*5e10*/  IADD3.X R9, R26, c[0x0][0x16c], RZ, P1, !PT ;  /* 0x00005b001a097a10 */ /* 0x002fc60000ffe4ff */
[----:B------:R1:W-:Y:S01]  /*5e20*/  STL [R1+0x3e0], R0 ;  /* 0x0003e00001007387 */ /* 0x0003e20000100800 */
[----:B------:R-:W-:-:S03]  /*5e30*/  IADD3.X R5, R5, c[0x0][0x16c], RZ, P5, !PT ;  /* 0x00005b0005057a10 */ /* 0x000fc60002ffe4ff */
[----:B------:R3:W-:Y:S01]  /*5e40*/  STL [R1+0x3bc], R6 ;  /* 0x0003bc0601007387 */ /* 0x0007e20000100800 */
[----:B-1----:R-:W-:-:S03]  /*5e50*/  IADD3.X R0, R22, c[0x0][0x16c], RZ, P2, !PT ;  /* 0x00005b0016007a10 */ /* 0x002fc600017fe4ff */
[----:B------:R-:W-:Y:S01]  /*5e60*/  STL [R1+0x3c4], R9 ;  /* 0x0003c40901007387 */ /* 0x000fe20000100800 */
[----:B---3--:R-:W-:-:S03]  /*5e70*/  IADD3.X R6, R7, c[0x0][0x16c], RZ, P4, !PT ;  /* 0x00005b0007067a10 */ /* 0x008fc600027fe4ff */
[----:B------:R1:W-:Y:S04]  /*5e80*/  STL [R1+0x3cc], R0 ;  /* 0x0003cc0001007387 */ /* 0x0003e80000100800 */
[----:B------:R-:W-:Y:S01]  /*5e90*/  STL [R1+0x3d4], R6 ;  /* 0x0003d40601007387 */ /* 0x000fe20000100800 */
[----:B-1----:R-:W-:-:S03]  /*5ea0*/  IADD3.X R0, R2, c[0x0][0x164], RZ, P0, !PT ;  /* 0x0000590002007a10 */ /* 0x002fc600007fe4ff */
[----:B------:R-:W-:Y:S04]  /*5eb0*/  STL [R1+0x3dc], R5 ;  /* 0x0003dc0501007387 */ /* 0x000fe80000100800 */
[----:B------:R-:W-:Y:S04]  /*5ec0*/  STL [R1+0x98], RZ ;  /* 0x000098ff01007387 */ /* 0x000fe80000100800 */
[----:B------:R1:W-:Y:S04]  /*5ed0*/  STL [R1+0x350], R0 ;  /* 0x0003500001007387 */ /* 0x0003e80000100800 */
[----:B------:R2:W-:Y:S04]  /*5ee0*/  STL [R1+0x9c], RZ ;  /* 0x00009cff01007387 */ /* 0x0005e80000100800 */
[----:B------:R2:W-:Y:S04]  /*5ef0*/  STL [R1+0x80], RZ ;  /* 0x000080ff01007387 */ /* 0x0005e80000100800 */
[----:B------:R2:W-:Y:S04]  /*5f00*/  STL [R1+0x84], RZ ;  /* 0x000084ff01007387 */ /* 0x0005e80000100800 */
[----:B------:R2:W-:Y:S04]  /*5f10*/  STL [R1+0x88], RZ ;  /* 0x000088ff01007387 */ /* 0x0005e80000100800 */
[----:B------:R2:W-:Y:S01]  /*5f20*/  STL [R1+0x8c], RZ ;  /* 0x00008cff01007387 */ /* 0x0005e20000100800 */
[----:B-1----:R-:W-:-:S03]  /*5f30*/  LOP3.LUT R0, R4, 0x40, RZ, 0x3c, !PT ;  /* 0x0000004004007812 */ /* 0x002fc600078e3cff */
        /* <DEDUP_REMOVED lines=8> */
[----:B------:R2:W-:Y:S01]  /*5fc0*/  STL [R1+0x3f8], R0 ;  /* 0x0003f80001007387 */ /* 0x0005e20000100800 */
[----:B------:R-:W-:-:S03]  /*5fd0*/  LOP3.LUT R2, R8, 0x20, RZ, 0x3c, !PT ;  /* 0x0000002008027812 */ /* 0x000fc600078e3cff */
.L_x_2:
[----:B--2---:R-:W2:Y:S01]  /*5fe0*/  LDL.LU R0, [R1+0x358] ;  /* 0x0003580001007983 */ /* 0x004ea20000300800 */
[----:B------:R-:W-:-:S04]  /*5ff0*/  DEPBAR.LE SB0, 0x2 ;  /* 0x000080800000791a */ /* 0x000fc80000000000 */
[----:B-1----:R-:W1:Y:S04]  /*6000*/  S2R R3, SR_TID.X ;  /* 0x0000000000037919 */ /* 0x002e680000002100 */
[----:B------:R-:W3:Y:S04]  /*6010*/  LDL R4, [R1+0x3e8] ;  /* 0x0003e80001047983 */ /* 0x000ee80000100800 */
[----:B-----5:R-:W-:Y:S04]  /*6020*/  STL [R1+0x50c], R28 ;  /* 0x00050c1c01007387 */ /* 0x020fe80000100800 */
[----:B------:R-:W-:Y:S04]  /*6030*/  STL [R1+0x508], R29 ;  /* 0x0005081d01007387 */ /* 0x000fe80000100800 */
[----:B------:R-:W4:Y:S01]  /*6040*/  S2R R7, SR_TID.X ;  /* 0x0000000000077919 */ /* 0x000f220000002100 */
[----:B-1----:R-:W-:-:S02]  /*6050*/  SHF.R.U32.HI R2, RZ, 0x1, R3 ;  /* 0x00000001ff027819 */ /* 0x002fc40000011603 */
[----:B------:R-:W-:Y:S02]  /*6060*/  LOP3.LUT R3, R3, 0x3, RZ, 0xc0, !PT ;  /* 0x0000000303037812 */ /* 0x000fe400078ec0ff */
[----:B------:R-:W-:-:S03]  /*6070*/  LOP3.LUT R2, R2, 0xc0, RZ, 0xc0, !PT ;  /* 0x000000c002027812 */ /* 0x000fc600078ec0ff */
[----:B------:R-:W-:Y:S01]  /*6080*/  IMAD R6, R3, 0x420, RZ ;  /* 0x0000042003067824 */ /* 0x000fe200078e02ff */
[C-C-:B----4-:R-:W-:Y:S02]  /*6090*/  LOP3.LUT R5, R2.reuse, 0x1c, R7.reuse, 0xf8, !PT ;  /* 0x0000001c02057812 */ /* 0x150fe400078ef807 */
[----:B------:R-:W-:Y:S02]  /*60a0*/  LOP3.LUT R2, R2, 0x1c, R7, 0xf8, !PT ;  /* 0x0000001c02027812 */ /* 0x000fe400078ef807 */
[C---:B------:R-:W-:Y:S02]  /*60b0*/  LOP3.LUT R5, R6.reuse, R5, RZ, 0x3c, !PT ;  /* 0x0000000506057212 */ /* 0x040fe400078e3cff */
[----:B------:R-:W-:Y:S02]  /*60c0*/  LOP3.LUT R2, R6, R2, RZ, 0x3c, !PT ;  /* 0x0000000206027212 */ /* 0x000fe400078e3cff */
[----:B------:R-:W-:Y:S01]  /*60d0*/  LOP3.LUT R5, R5, 0x20, RZ, 0x3c, !PT ;  /* 0x0000002005057812 */ /* 0x000fe200078e3cff */
[----:B------:R-:W-:Y:S01]  /*60e0*/  BAR.SYNC.DEFER_BLOCKING 0x0 ;  /* 0x0000000000007b1d */ /* 0x000fe20000010000 */
[----:B--2---:R-:W-:-:S04]  /*60f0*/  IADD3 R0, R0, 0x1, RZ ;  /* 0x0000000100007810 */ /* 0x004fc80007ffe0ff */
[----:B------:R-:W-:-:S04]  /*6100*/  ISETP.GT.AND P0, PT, R0, 0x1, PT ;  /* 0x000000010000780c */ /* 0x000fc80003f04270 */
[----:B------:R-:W-:-:S05]  /*6110*/  SEL R3, R0, RZ, !P0 ;  /* 0x000000ff00037207 */ /* 0x000fca0004000000 */
[----:B------:R3:W-:Y:S01]  /*6120*/  STL [R1+0x358], R3 ;  /* 0x0003580301007387 */ /* 0x0007e20000100800 */
[C---:B------:R-:W-:Y:S02]  /*6130*/  IMAD R2, R3.reuse, 0x8000, R2 ;  /* 0x0000800003027824 */ /* 0x040fe400078e0202 */
[C---:B------:R-:W-:Y:S01]  /*6140*/  IMAD R0, R3.reuse, 0x8000, R5 ;  /* 0x0000800003007824 */ /* 0x040fe200078e0205 */
[----:B------:R-:W2:Y:S04]  /*6150*/  LDL.LU.64 R12, [R1+0x40] ;  /* 0x00004000010c7983 */ /* 0x000ea80000300a00 */
[----:B------:R-:W4:Y:S01]  /*6160*/  LDL.LU.64 R14, [R1+0x48] ;  /* 0x00004800010e7983 */ /* 0x000f220000300a00 */
[----:B---3--:R-:W-:-:S03]  /*6170*/  IMAD R3, R3, 0x8000, R4 ;  /* 0x0000800003037824 */ /* 0x008fc600078e0204 */
[----:B------:R-:W-:Y:S04]  /*6180*/  LDS R22, [R2+0x1100] ;  /* 0x0011000002167984 */ /* 0x000fe80000000800 */
[----:B------:R-:W1:Y:S04]  /*6190*/  LDS R23, [R0+0x1100] ;  /* 0x0011000000177984 */ /* 0x000e680000000800 */
[----:B------:R-:W-:Y:S04]  /*61a0*/  LDS R20, [R2+0x100] ;  /* 0x0001000002147984 */ /* 0x000fe80000000800 */
[----:B------:R-:W3:Y:S04]  /*61b0*/  LDS R21, [R0+0x100] ;  /* 0x0001000000157984 */ /* 0x000ee80000000800 */
[----:B------:R-:W-:Y:S04]  /*61c0*/  LDS R16, [R2] ;  /* 0x0000000002107984 */ /* 0x000fe80000000800 */
[----:B------:R-:W-:Y:S04]  /*61d0*/  LDS R18, [R2+0x1000] ;  /* 0x0010000002127984 */ /* 0x000fe80000000800 */
[----:B------:R-:W-:Y:S04]  /*61e0*/  LDS R17, [R0] ;  /* 0x0000000000117984 */ /* 0x000fe80000000800 */
[----:B------:R-:W-:Y:S04]  /*61f0*/  LDS R19, [R0+0x1000] ;  /* 0x0010000000137984 */ /* 0x000fe80000000800 */
[----:B------:R-:W-:Y:S04]  /*6200*/  LDS R10, [R2+0x1200] ;  /* 0x00120000020a7984 */ /* 0x000fe80000000800 */
[----:B------:R-:W1:Y:S04]  /*6210*/  LDS R11, [R0+0x1200] ;  /* 0x00120000000b7984 */ /* 0x000e680000000800 */
[----:B------:R-:W-:Y:S04]  /*6220*/  LDS R8, [R2+0x200] ;  /* 0x0002000002087984 */ /* 0x000fe80000000800 */
[----:B------:R-:W1:Y:S04]  /*6230*/  LDS R9, [R0+0x200] ;  /* 0x0002000000097984 */ /* 0x000e680000000800 */
[----:B------:R-:W-:Y:S04]  /*6240*/  LDS R26, [R2+0x1300] ;  /* 0x00130000021a7984 */ /* 0x000fe80000000800 */
[----:B------:R-:W-:Y:S04]  /*6250*/  LDS R27, [R0+0x1300] ;  /* 0x00130000001b7984 */ /* 0x000fe80000000800 */
[----:B------:R-:W-:Y:S04]  /*6260*/  LDS R24, [R2+0x300] ;  /* 0x0003000002187984 */ /* 0x000fe80000000800 */
[----:B------:R-:W-:Y:S04]  /*6270*/  LDS R25, [R0+0x300] ;  /* 0x0003000000197984 */ /* 0x000fe80000000800 */
[----:B------:R-:W-:Y:S04]  /*6280*/  LDSM.16.M88.4 R4, [R3+0x11000] ;  /* 0x011000000304783b */ /* 0x000fe80000000200 */
[----:B----4-:R-:W-:Y:S04]  /*6290*/  STL.64 [R1+0xca8], R14 ;  /* 0x000ca80e01007387 */ /* 0x010fe80000100a00 */
[----:B--2---:R2:W-:Y:S04]  /*62a0*/  STL.64 [R1+0xca0], R12 ;  /* 0x000ca00c01007387 */ /* 0x0045e80000100a00 */
[----:B--2---:R-:W2:Y:S04]  /*62b0*/  LDL.LU.64 R12, [R1+0x110] ;  /* 0x00011000010c7983 */ /* 0x004ea80000300a00 */
[----:B------:R-:W4:Y:S04]  /*62c0*/  LDL.LU.64 R14, [R1+0x118] ;  /* 0x00011800010e7983 */ /* 0x000f280000300a00 */
[----:B----4-:R-:W-:Y:S04]  /*62d0*/  STL.64 [R1+0xcb8], R14 ;  /* 0x000cb80e01007387 */ /* 0x010fe80000100a00 */
[----:B--2---:R2:W-:Y:S04]  /*62e0*/  STL.64 [R1+0xcb0], R12 ;  /* 0x000cb00c01007387 */ /* 0x0045e80000100a00 */
[----:B--2---:R-:W2:Y:S04]  /*62f0*/  LDL.LU.64 R12, [R1+0x270] ;  /* 0x00027000010c7983 */ /* 0x004ea80000300a00 */
[----:B------:R-:W4:Y:S04]  /*6300*/  LDL.LU.64 R14, [R1+0x278] ;  /* 0x00027800010e7983 */ /* 0x000f280000300a00 */
[----:B----4-:R-:W-:Y:S04]  /*6310*/  STL.64 [R1+0xcc8], R14 ;  /* 0x000cc80e01007387 */ /* 0x010fe80000100a00 */
[----:B--2---:R-:W-:Y:S04]  /*6320*/  STL.64 [R1+0xcc0], R12 ;  /* 0x000cc00c01007387 */ /* 0x004fe80000100a00 */
[----:B-1----:R-:W-:Y:S04]  /*6330*/  STL.64 [R1+0xd08], R22 ;  /* 0x000d081601007387 */ /* 0x002fe80000100a00 */
[----:B---3--:R1:W-:Y:S04]  /*6340*/  STL.64 [R1+0xd00], R20 ;  /* 0x000d001401007387 */ /* 0x0083e80000100a00 */
[----:B------:R-:W2:Y:S04]  /*6350*/  LDSM.16.M88.4 R12, [R3+0x10000] ;  /* 0x01000000030c783b */ /* 0x000ea80000000200 */
[----:B-1----:R-:W3:Y:S04]  /*6360*/  LDL.LU.64 R20, [R1+0x1e0] ;  /* 0x0001e00001147983 */ /* 0x002ee80000300a00 */
[----:B------:R-:W3:Y:S04]  /*6370*/  LDL.LU.64 R22, [R1+0x1e8] ;  /* 0x0001e80001167983 */ /* 0x000ee80000300a00 */
[----:B------:R-:W-:Y:S04]  /*6380*/  STL.64 [R1+0xcf8], R10 ;  /* 0x000cf80a01007387 */ /* 0x000fe80000100a00 */
[----:B------:R1:W-:Y:S04]  /*6390*/  STL.64 [R1+0xcf0], R8 ;  /* 0x000cf00801007387 */ /* 0x0003e80000100a00 */
[----:B-1----:R-:W4:Y:S04]  /*63a0*/  LDL.LU.64 R8, [R1+0xe0] ;  /* 0x0000e00001087983 */ /* 0x002f280000300a00 */
[----:B------:R-:W4:Y:S04]  /*63b0*/  LDL.LU.64 R10, [R1+0xe8] ;  /* 0x0000e800010a7983 */ /* 0x000f280000300a00 */
[----:B------:R-:W-:Y:S04]  /*63c0*/  STL [R1+0xc28], R2 ;  /* 0x000c280201007387 */ /* 0x000fe80000100800 */
[----:B--2---:R-:W-:Y:S04]  /*63d0*/  STL.64 [R1+0x18], R14 ;  /* 0x0000180e01007387 */ /* 0x004fe80000100a00 */
[----:B------:R-:W-:Y:S04]  /*63e0*/  STL.64 [R1+0xce8], R26 ;  /* 0x000ce81a01007387 */ /* 0x000fe80000100a00 */
[----:B------:R1:W-:Y:S04]  /*63f0*/  STL.64 [R1+0xce0], R24 ;  /* 0x000ce01801007387 */ /* 0x0003e80000100a00 */
[----:B-1----:R-:W2:Y:S04]  /*6400*/  LDL.LU.64 R24, [R1+0xa0] ;  /* 0x0000a00001187983 */ /* 0x002ea80000300a00 */
[----:B------:R-:W2:Y:S04]  /*6410*/  LDL.LU.64 R26, [R1+0xa8] ;  /* 0x0000a800011a7983 */ /* 0x000ea80000300a00 */
[----:B------:R-:W-:Y:S01]  /*6420*/  STL [R1+0xc2c], R0 ;  /* 0x000c2c0001007387 */ /* 0x000fe20000100800 */
[-C--:B---3--:R-:W-:Y:S11]  /*6430*/  HMMA.1688.F32.TF32 R20, R16, R12.reuse, R20 ;  /* 0x0000000c1014723c */ /* 0x088ff60000081014 */
[----:B------:R-:W-:Y:S11]  /*6440*/  @!UPT UIADD3 URZ, URZ, URZ, URZ ;  /* 0x0000003f3f3ff290 */ /* 0x000ff6000fffe03f */
[----:B------:R-:W-:Y:S01]  /*6450*/  @!UPT UIADD3 URZ, URZ, URZ, URZ ;  /* 0x0000003f3f3ff290 */ /* 0x000fe2000fffe03f */
[----:B------:R-:W-:Y:S04]  /*6460*/  STL.64 [R1+0x170], R20 ;  /* 0x0001701401007387 */ /* 0x000fe80000100a00 */
[----:B------:R1:W-:Y:S04]  /*6470*/  STL.64 [R1+0x178], R22 ;  /* 0x0001781601007387 */ /* 0x0003e80000100a00 */
[----:B-1----:R-:W4:Y:S04]  /*6480*/  LDL.LU.64 R22, [R1+0xd08] ;  /* 0x000d080001167983 */ /* 0x002f280000300a00 */
[----:B------:R-:W4:Y:S04]  /*6490*/  LDL.LU.64 R20, [R1+0xd00] ;  /* 0x000d000001147983 */ /* 0x000f280000300a00 */
[----:B------:R-:W-:Y:S04]  /*64a0*/  STL.64 [R1+0xcd8], R18 ;  /* 0x000cd81201007387 */ /* 0x000fe80000100a00 */
[----:B------:R1:W-:Y:S04]  /*64b0*/  STL.64 [R1+0xcd0], R16 ;  /* 0x000cd01001007387 */ /* 0x0003e80000100a00 */
[----:B-1----:R-:W3:Y:S04]  /*64c0*/  LDL.LU.64 R16, [R1+0x50] ;  /* 0x0000500001107983 */ /* 0x002ee80000300a00 */
[----:B------:R-:W3:Y:S01]  /*64d0*/  LDL.LU.64 R18, [R1+0x58] ;  /* 0x0000580001127983 */ /* 0x000ee20000300a00 */
[-C--:B----4-:R-:W-:Y:S11]  /*64e0*/  HMMA.1688.F32.TF32 R8, R20, R12.reuse, R8 ;  /* 0x0000000c1408723c */ /* 0x090ff60000081008 */
[----:B------:R-:W-:Y:S11]  /*64f0*/  @!UPT UIADD3 URZ, URZ, URZ, URZ ;  /* 0x0000003f3f3ff290 */ /* 0x000ff6000fffe03f */
[----:B------:R-:W-:Y:S01]  /*6500*/  @!UPT UIADD3 URZ, URZ, URZ, URZ ;  /* 0x0000003f3f3ff290 */ /* 0x000fe2000fffe03f */
[----:B------:R-:W-:Y:S04]  /*6510*/  STL.64 [R1+0x160], R8 ;  /* 0x0001600801007387 */ /* 0x000fe80000100a00 */
[----:B------:R1:W-:Y:S04]  /*6520*/  STL.64 [R1+0x168], R10 ;  /* 0x0001680a01007387 */ /* 0x0003e80000100a00 */
[----:B-1----:R-:W2:Y:S04]  /*6530*/  LDL.LU.64 R10, [R1+0xcf8] ;  /* 0x000cf800010a7983 */ /* 0x002ea80000300a00 */
[----:B------:R-:W2:Y:S02]  /*6540*/  LDL.LU.64 R8, [R1+0xcf0] ;  /* 0x000cf00001087983 */ /* 0x000ea40000300a00 */
[-C--:B--2---:R-:W-:Y:S11]  /*6550*/  HMMA.1688.F32.TF32 R24, R8, R12.reuse, R24 ;  /* 0x0000000c0818723c */ /* 0x084ff60000081018 */
[----:B------:R-:W-:Y:S11]  /*6560*/  @!UPT UIADD3 URZ, URZ, URZ, URZ ;  /* 0x0000003f3f3ff290 */ /* 0x000ff6000fffe03f */
[----:B------:R-:W-:Y:S01]  /*6570*/  @!UPT UIADD3 URZ, URZ, URZ, URZ ;  /* 0x0000003f3f3ff290 */ /* 0x000fe2000fffe03f */
[----:B------:R-:W-:Y:S04]  /*6580*/  STL.64 [R1+0x1d0], R24 ;  /* 0x0001d01801007387 */ /* 0x000fe80000100a00 */
[----:B------:R1:W-:Y:S04]  /*6590*/  STL.64 [R1+0x1d8], R26 ;  /* 0x0001d81a01007387 */ /* 0x0003e80000100a00 */
[----:B-1----:R-:W3:Y:S04]  /*65a0*/  LDL.LU.64 R26, [R1+0xce8] ;  /* 0x000ce800011a7983 */ /* 0x002ee80000300a00 */
[----:B------:R-:W3:Y:S04]  /*65b0*/  LDL.LU.64 R24, [R1+0xce0] ;  /* 0x000ce00001187983 */ /* 0x000ee80000300a00 */
[----:B------:R-:W-:Y:S01]  /*65c0*/  STL.64 [R1+0x8], R6 ;  /* 0x0000080601007387 */ /* 0x000fe20000100a00 */
[----:B---3--:R-:W-:Y:S03]  /*65d0*/  HMMA.1688.F32.TF32 R12, R24, R12, R16 ;  /* 0x0000000c180c723c */ /* 0x008fe60000081010 */
[----:B------:R-:W2:Y:S04]  /*65e0*/  LDL.LU.64 R18, [R1+0xcd8] ;  /* 0x000cd80001127983 */ /* 0x000ea80000300a00 */
[----:B------:R-:W2:Y:S11]  /*65f0*/  LDL.LU.64 R16, [R1+0xcd0] ;  /* 0x000cd00001107983 */ /* 0x000eb60000300a00 */
[----:B------:R-:W-:Y:S05]  /*6600*/  @!UPT UIADD3 URZ, URZ, URZ, URZ ;  /* 0x0000003f3f3ff290 */ /* 0x000fea000fffe03f */
        /* <DEDUP_REMOVED lines=9> */
[----:B-1----:R-:W2:Y:S04]  /*66a0*/  LDL.LU.64 R14, [R1+0xcb8] ;  /* 0x000cb800010e7983 */ /* 0x002ea80000300a00 */
[----:B------:R-:W2:Y:S04]  /*66b0*/  LDL.LU.64 R12, [R1+0xcb0] ;  /* 0x000cb000010c7983 */ /* 0x000ea80000300a00 */
[----:B------:R-:W-:Y:S04]  /*66c0*/  STL.64 [R1+0xc98], R18 ;  /* 0x000c981201007387 */ /* 0x000fe80000100a00 */
[----:B------:R1:W-:Y:S04]  /*66d0*/  STL.64 [R1+0xc90], R16 ;  /* 0x000c901001007387 */ /* 0x0003e80000100a00 */
[----:B-1----:R-:W3:Y:S04]  /*66e0*/  LDL.LU.64 R16, [R1+0xb0] ;  /* 0x0000b00001107983 */ /* 0x002ee80000300a00 */
[----:B------:R-:W3:Y:S01]  /*66f0*/  LDL.LU.64 R18, [R1+0xb8] ;  /* 0x0000b80001127983 */ /* 0x000ee20000300a00 */
[-C--:B--2---:R-:W-:Y:S11]  /*6700*/  HMMA.1688.F32.TF32 R12, R20, R4.reuse, R12 ;  /* 0x00000004140c723c */ /* 0x084ff6000008100c */
[----:B------:R-:W-:Y:S11]  /*6710*/  @!UPT UIADD3 URZ, URZ, URZ, URZ ;  /* 0x0000003f3f3ff290 */ /* 0x000ff6000fffe03f */
[----:B------:R-:W-:Y:S01]  /*6720*/  @!UPT UIADD3 URZ, URZ, URZ, URZ ;  /* 0x0000003f3f3ff290 */ /* 0x000fe2000fffe03f */
[----:B------:R-:W-:Y:S04]  /*6730*/  STL.64 [R1+0x140], R12 ;  /* 0x0001400c01007387 */ /* 0x000fe80000100a00 */
[----:B------:R1:W-:Y:S04]  /*6740*/  STL.64 [R1+0x148], R14 ;  /* 0x0001480e01007387 */ /* 0x0003e80000100a00 */
[----:B-1----:R-:W2:Y:S04]  /*6750*/  LDL.LU.64 R14, [R1+0xca8] ;  /* 0x000ca800010e7983 */ /* 0x002ea80000300a00 */
[----:B------:R-:W2:Y:S01]  /*6760*/  LDL.LU.64 R12, [R1+0xca0] ;  /* 0x000ca000010c7983 */ /* 0x000ea20000300a00 */
[----:B---3--:R-:W-:Y:S03]  /*6770*/  HMMA.1688.F32.TF32 R16, R8, R4, R16 ;  /* 0x000000040810723c */ /* 0x008fe60000081010 */
[----:B------:R-:W-:Y:S04]  /*6780*/  STL.64 [R1+0xc88], R22 ;  /* 0x000c881601007387 */ /* 0x000fe80000100a00 */
[----:B------:R1:W-:Y:S04]  /*6790*/  STL.64 [R1+0xc80], R20 ;  /* 0x000c801401007387 */ /* 0x0003e80000100a00 */
[----:B------:R-:W-:Y:S04]  /*67a0*/  STL.64 [R1+0xc78], R10 ;  /* 0x000c780a01007387 */ /* 0x000fe80000100a00 */
[----:B------:R-:W-:Y:S08]  /*67b0*/  STL.64 [R1+0xc70], R8 ;  /* 0x000c700801007387 */ /* 0x000ff00000100a00 */
[----:B------:R-:W-:Y:S04]  /*67c0*/  STL.64 [R1+0x1c0], R16 ;  /* 0x0001c01001007387 */ /* 0x000fe80000100a00 */
[----:B------:R-:W-:Y:S04]  /*67d0*/  STL.64 [R1+0x1c8], R18 ;  /* 0x0001c81201007387 */ /* 0x000fe80000100a00 */
[----:B------:R-:W3:Y:S04]  /*67e0*/  LDSM.16.M88.4 R16, [R3+0x14000] ;  /* 0x014000000310783b */ /* 0x000ee80000000200 */
[----:B-1----:R-:W4:Y:S04]  /*67f0*/  LDL.LU.64 R20, [R1+0x2c0] ;  /* 0x0002c00001147983 */ /* 0x002f280000300a00 */
[----:B------:R-:W4:Y:S01]  /*6800*/  LDL.LU.64 R22, [R1+0x2c8] ;  /* 0x0002c80001167983 */ /* 0x000f220000300a00 */
[----:B---3--:R-:W-:-:S02]  /*6810*/  IMAD.MOV.U32 R0, RZ, RZ, R16 ;  /* 0x000000ffff007224 */ /* 0x008fc400078e0010 */
[----:B------:R-:W-:Y:S01]  /*6820*/  IMAD.MOV.U32 R2, RZ, RZ, R17 ;  /* 0x000000ffff027224 */ /* 0x000fe200078e0011 */
[----:B--2---:R-:W-:Y:S01]  /*6830*/  HMMA.1688.F32.TF32 R4, R24, R4, R12 ;  /* 0x000000041804723c */ /* 0x004fe2000008100c */
[----:B------:R-:W1:Y:S11]  /*6840*/  LDSM.16.M88.4 R12, [R3+0x13000] ;  /* 0x01300000030c783b */ /* 0x000e760000000200 */
[----:B------:R-:W-:Y:S11]  /*6850*/  @!UPT UIADD3 URZ, URZ, URZ, URZ ;  /* 0x0000003f3f3ff290 */ /* 0x000ff6000fffe03f */
[----:B------:R-:W-:Y:S04]  /*6860*/  STL.64 [R1+0x200], R4 ;  /* 0x0002000401007387 */ /* 0x000fe80000100a00 */
[----:B------:R-:W-:Y:S04]  /*6870*/  STL.64 [R1+0x208], R6 ;  /* 0x0002080601007387 */ /* 0x000fe80000100a00 */
[----:B------:R-:W2:Y:S04]  /*6880*/  LDL.LU.64 R8, [R1+0x1a0] ;  /* 0x0001a00001087983 */ /* 0x000ea80000300a00 */
[----:B------:R-:W2:Y:S04]  /*6890*/  LDL.LU.64 R10, [R1+0x1a8] ;  /* 0x0001a800010a7983 */ /* 0x000ea80000300a00 */
[----:B------:R-:W-:Y:S04]  /*68a0*/  STL.64 [R1+0xc68], R26 ;  /* 0x000c681a01007387 */ /* 0x000fe80000100a00 */
[----:B------:R3:W-:Y:S04]  /*68b0*/  STL.64 [R1+0xc60], R24 ;  /* 0x000c601801007387 */ /* 0x0007e80000100a00 */
[----:B------:R-:W-:Y:S04]  /*68c0*/  LDSM.16.M88.4 R4, [R3+0x12000] ;  /* 0x012000000304783b */ /* 0x000fe80000000200 */
[----:B---3--:R-:W3:Y:S04]  /*68d0*/  LDL.LU.64 R24, [R1+0xd0] ;  /* 0x0000d00001187983 */ /* 0x008ee80000300a00 */
[----:B------:R-:W3:Y:S04]  /*68e0*/  LDL.LU.64 R26, [R1+0xd8] ;  /* 0x0000d800011a7983 */ /* 0x000ee80000300a00 */
[----:B-1----:R-:W-:Y:S04]  /*68f0*/  STL.64 [R1+0xc58], R14 ;  /* 0x000c580e01007387 */ /* 0x002fe80000100a00 */
[----:B------:R1:W-:Y:S04]  /*6900*/  STL.64 [R1+0xc50], R12 ;  /* 0x000c500c01007387 */ /* 0x0003e80000100a00 */
[----:B-1----:R-:W2:Y:S04]  /*6910*/  LDL.LU.64 R12, [R1+0x30] ;  /* 0x00003000010c7983 */ /* 0x002ea80000300a00 */
[----:B------:R-:W2:Y:S04]  /*6920*/  LDL.LU.64 R14, [R1+0x38] ;  /* 0x00003800010e7983 */ /* 0x000ea80000300a00 */
[----:B------:R-:W-:Y:S04]  /*6930*/  STL.64 [R1+0x78], R18 ;  /* 0x0000781201007387 */ /* 0x000fe80000100a00 */
[----:B------:R-:W1:Y:S04]  /*6940*/  LDSM.16.M88.4 R16, [R3+0x15000] ;  /* 0x015000000310783b */ /* 0x000e680000000200 */
[----:B-1----:R1:W-:Y:S01]  /*6950*/  STL.64 [R1+0x68], R18 ;  /* 0x0000681201007387 */ /* 0x0023e20000100a00 */
[----:B------:R-:W-:-:S02]  /*6960*/  IMAD.MOV.U32 R29, RZ, RZ, R16 ;  /* 0x000000ffff1d7224 */ /* 0x000fc400078e0010 */
[----:B------:R-:W-:Y:S01]  /*6970*/  IMAD.MOV.U32 R28, RZ, RZ, R17 ;  /* 0x000000ffff1c7224 */ /* 0x000fe200078e0011 */
[----:B-1----:R-:W4:Y:S04]  /*6980*/  LDL.LU.64 R18, [R1+0xc98] ;  /* 0x000c980001127983 */ /* 0x002f280000300a00 */
[----:B------:R-:W4:Y:S02]  /*6990*/  LDL.LU.64 R16, [R1+0xc90] ;  /* 0x000c900001107983 */ /* 0x000f240000300a00 */
        /* <DEDUP_REMOVED lines=14> */
[----:B------:R-:W-:Y:S04]  /*6a80*/  STL.64 [R1+0xc48], R22 ;  /* 0x000c481601007387 */ /* 0x000fe80000100a00 */
[----:B------:R1:W-:Y:S04]  /*6a90*/  STL.64 [R1+0xc40], R20 ;  /* 0x000c401401007387 */ /* 0x0003e80000100a00 */
[----:B-1----:R-:W2:Y:S04]  /*6aa0*/  LDL.LU.64 R20, [R1+0x2e0] ;  /* 0x0002e00001147983 */ /* 0x002ea80000300a00 */
[----:B------:R-:W2:Y:S01]  /*6ab0*/  LDL.LU.64 R22, [R1+0x2e8] ;  /* 0x0002e80001167983 */ /* 0x000ea20000300a00 */
[-C--:B---3--:R-:W-:Y:S11]  /*6ac0*/  HMMA.1688.F32.TF32 R24, R8, R4.reuse, R24 ;  /* 0x000000040818723c */ /* 0x088ff60000081018 */
        /* <DEDUP_REMOVED lines=8> */
[----:B-1----:R-:W4:Y:S04]  /*6b50*/  LDL.LU.64 R8, [R1+0x280] ;  /* 0x0002800001087983 */ /* 0x002f280000300a00 */
[----:B------:R-:W4:Y:S01]  /*6b60*/  LDL.LU.64 R10, [R1+0x288] ;  /* 0x00028800010a7983 */ /* 0x000f220000300a00 */
[----:B---3--:R-:W-:Y:S11]  /*6b70*/  HMMA.1688.F32.TF32 R12, R24, R4, R12 ;  /* 0x00000004180c723c */ /* 0x008ff6000008100c */
[----:B------:R-:W-:Y:S11]  /*6b80*/  @!UPT UIADD3 URZ, URZ, URZ, URZ ;  /* 0x0000003f3f3ff290 */ /* 0x000ff6000fffe03f */
[----:B------:R-:W-:Y:S01]  /*6b90*/  @!UPT UIADD3 URZ, URZ, URZ, URZ ;  /* 0x0000003f3f3ff290 */ /* 0x000fe2000fffe03f */
[----:B------:R-:W-:Y:S04]  /*6ba0*/  STL.64 [R1+0x1f0], R12 ;  /* 0x0001f00c01007387 */ /* 0x000fe80000100a00 */
[----:B------:R1:W-:Y:S04]  /*6bb0*/  STL.64 [R1+0x1f8], R14 ;  /* 0x0001f80e01007387 */ /* 0x0003e80000100a00 */
[----:B-1----:R-:W3:Y:S04]  /*6bc0*/  LDL.LU.64 R14, [R1+0xc58] ;  /* 0x000c5800010e7983 */ /* 0x002ee80000300a00 */
[----:B------:R-:W2:Y:S04]  /*6bd0*/  LDL.LU.64 R12, [R1+0xc50] ;  /* 0x000c5000010c7983 */ /* 0x000ea80000300a00 */
[----:B------:R1:W-:Y:S04]  /*6be0*/  STL.64 [R1+0xb58], R6 ;  /* 0x000b580601007387 */ /* 0x0003e80000100a00 */
[----:B------:R-:W3:Y:S04]  /*6bf0*/  LDL.LU.64 R4, [R1+0x20] ;  /* 0x0000200001047983 */ /* 0x000ee80000300a00 */
[----:B-1----:R-:W3:Y:S01]  /*6c00*/  LDL.LU.64 R6, [R1+0x28] ;  /* 0x0000280001067983 */ /* 0x002ee20000300a00 */
[-C--:B--2---:R-:W-:Y:S11]  /*6c10*/  HMMA.1688.F32.TF32 R20, R16, R12.reuse, R20 ;  /* 0x0000000c1014723c */ /* 0x084ff60000081014 */
[----:B------:R-:W-:Y:S11]  /*6c20*/  @!UPT UIADD3 URZ, URZ, URZ, URZ ;  /* 0x0000003f3f3ff290 */ /* 0x000ff6000fffe03f */
[----:B------:R-:W-:Y:S01]  /*6c30*/  @!UPT UIADD3 URZ, URZ, URZ, URZ ;  /* 0x0000003f3f3ff290 */ /* 0x000fe2000fffe03f */
[----:B------:R-:W-:Y:S04]  /*6c40*/  STL.64 [R1+0x110], R20 ;  /* 0x0001101401007387 */ /* 0x000fe80000100a00 */
[----:B------:R1:W-:Y:S04]  /*6c50*/  STL.64 [R1+0x118], R22 ;  /* 0x0001181601007387 */ /* 0x0003e80000100a00 */
        /* <DEDUP_REMOVED lines=8> */
[----:B------:R-:W4:Y:S04]  /*6ce0*/  LDL.LU.64 R8, [R1+0xc30] ;  /* 0x000c300001087983 */ /* 0x000f280000300a00 */
[----:B------:R-:W-:Y:S04]  /*6cf0*/  STL.64 [R1+0xc20], R22 ;  /* 0x000c201601007387 */ /* 0x000fe80000100a00 */
[----:B------:R1:W-:Y:S04]  /*6d00*/  STL.64 [R1+0xc18], R20 ;  /* 0x000c181401007387 */ /* 0x0003e80000100a00 */
[----:B-1----:R-:W4:Y:S04]  /*6d10*/  LDL.LU.64 R20, [R1+0x180] ;  /* 0x0001800001147983 */ /* 0x002f280000300a00 */
[----:B------:R-:W4:Y:S01]  /*6d20*/  LDL.LU.64 R22, [R1+0x188] ;  /* 0x0001880001167983 */ /* 0x000f220000300a00 */
[-C--:B---3--:R-:W-:Y:S03]  /*6d30*/  HMMA.1688.F32.TF32 R4, R24, R12.reuse, R4 ;  /* 0x0000000c1804723c */ /* 0x088fe60000081004 */
[----:B--2---:R-:W-:Y:S04]  /*6d40*/  STL.64 [R1+0xc10], R10 ;  /* 0x000c100a01007387 */ /* 0x004fe80000100a00 */
[----:B----4-:R-:W-:Y:S01]  /*6d50*/  STL.64 [R1+0xc08], R8 ;  /* 0x000c080801007387 */ /* 0x010fe20000100a00 */
[----:B------:R-:W-:Y:S11]  /*6d60*/  HMMA.1688.F32.TF32 R20, R8, R12, R20 ;  /* 0x0000000c0814723c */ /* 0x000ff60000081014 */
[----:B------:R-:W-:Y:S11]  /*6d70*/  @!UPT UIADD3 URZ, URZ, URZ, URZ ;  /* 0x0000003f3f3ff290 */ /* 0x000ff6000fffe03f */
[----:B------:R-:W-:Y:S01]  /*6d80*/  @!UPT UIADD3 URZ, URZ, URZ, URZ ;  /* 0x0000003f3f3ff290 */ /* 0x000fe2000fffe03f */
[----:B------:R1:W-:Y:S04]  /*6d90*/  STL.64 [R1+0x1a0], R20 ;  /* 0x0001a01401007387 */ /* 0x0003e80000100a00 */
[----:B------:R2:W-:Y:S04]  /*6da0*/  STL.64 [R1+0x1a8], R22 ;  /* 0x0001a81601007387 */ /* 0x0005e80000100a00 */
[----:B-1----:R-:W3:Y:S04]  /*6db0*/  LDL.LU.64 R20, [R1+0x300] ;  /* 0x0003000001147983 */ /* 0x002ee80000300a00 */
[----:B--2---:R-:W3:Y:S04]  /*6dc0*/  LDL.LU.64 R22, [R1+0x308] ;  /* 0x0003080001167983 */ /* 0x004ee80000300a00 */
[----:B------:R-:W-:Y:S04]  /*6dd0*/  STL.64 [R1+0x1e0], R4 ;  /* 0x0001e00401007387 */ /* 0x000fe80000100a00 */
[----:B------:R-:W-:Y:S04]  /*6de0*/  STL.64 [R1+0x1e8], R6 ;  /* 0x0001e80601007387 */ /* 0x000fe80000100a00 */
[----:B------:R-:W2:Y:S04]  /*6df0*/  LDL.LU.64 R8, [R1+0x290] ;  /* 0x0002900001087983 */ /* 0x000ea80000300a00 */
[----:B------:R-:W2:Y:S04]  /*6e00*/  LDL.LU.64 R10, [R1+0x298] ;  /* 0x00029800010a7983 */ /* 0x000ea80000300a00 */
[----:B------:R-:W-:Y:S04]  /*6e10*/  STL.64 [R1+0xc00], R26 ;  /* 0x000c001a01007387 */ /* 0x000fe80000100a00 */
[----:B------:R1:W-:Y:S04]  /*6e20*/  STL.64 [R1+0xbf8], R24 ;  /* 0x000bf81801007387 */ /* 0x0003e80000100a00 */
[----:B-1----:R-:W4:Y:S04]  /*6e30*/  LDL.LU.64 R24, [R1+0x190] ;  /* 0x0001900001187983 */ /* 0x002f280000300a00 */
[----:B------:R-:W4:Y:S04]  /*6e40*/  LDL.LU.64 R26, [R1+0x198] ;  /* 0x00019800011a7983 */ /* 0x000f280000300a00 */
[----:B------:R-:W2:Y:S04]  /*6e50*/  LDL.LU.64 R4, [R1+0x330] ;  /* 0x0003300001047983 */ /* 0x000ea80000300a00 */
[----:B------:R-:W2:Y:S04]  /*6e60*/  LDL.LU.64 R6, [R1+0x338] ;  /* 0x0003380001067983 */ /* 0x000ea80000300a00 */
[----:B--2---:R-:W-:Y:S04]  /*6e70*/  STL.64 [R1+0xbb8], R6 ;  /* 0x000bb80601007387 */ /* 0x004fe80000100a00 */
[----:B------:R1:W-:Y:S04]  /*6e80*/  STL.64 [R1+0xbb0], R4 ;  /* 0x000bb00401007387 */ /* 0x0003e80000100a00 */
[----:B-1----:R-:W2:Y:S04]  /*6e90*/  LDL.LU.64 R4, [R1+0x260] ;  /* 0x0002600001047983 */ /* 0x002ea80000300a00 */
        /* <DEDUP_REMOVED lines=8> */
[----:B------:R-:W2:Y:S01]  /*6f20*/  LDL.LU.64 R6, [R1+0x328] ;  /* 0x0003280001067983 */ /* 0x000ea20000300a00 */
[----:B------:R-:W-:-:S02]  /*6f30*/  IMAD.MOV.U32 R12, RZ, RZ, R29 ;  /* 0x000000ffff0c7224 */ /* 0x000fc400078e001d */
[----:B------:R-:W-:Y:S01]  /*6f40*/  IMAD.MOV.U32 R13, RZ, RZ, R28 ;  /* 0x000000ffff0d7224 */ /* 0x000fe200078e001c */
[----:B--2---:R-:W-:Y:S04]  /*6f50*/  STL.64 [R1+0xbe8], R6 ;  /* 0x000be80601007387 */ /* 0x004fe80000100a00 */
[----:B------:R1:W-:Y:S02]  /*6f60*/  STL.64 [R1+0xbe0], R4 ;  /* 0x000be00401007387 */ /* 0x0003e40000100a00 */
[----:B-1----:R-:W-:Y:S02]  /*6f70*/  IMAD.MOV.U32 R4, RZ, RZ, R0 ;  /* 0x000000ffff047224 */ /* 0x002fe400078e0000 */
[----:B------:R-:W-:Y:S01]  /*6f80*/  IMAD.MOV.U32 R5, RZ, RZ, R2 ;  /* 0x000000ffff057224 */ /* 0x000fe200078e0002 */
[----:B------:R-:W2:Y:S04]  /*6f90*/  LDL.LU R0, [R1+0xc2c] ;  /* 0x000c2c0001007983 */ /* 0x000ea80000300800 */
[----:B------:R-:W2:Y:S02]  /*6fa0*/  LDL.LU R2, [R1+0xc28] ;  /* 0x000c280001027983 */ /* 0x000ea40000300800 */
[-C--:B---3--:R-:W-:Y:S02]  /*6fb0*/  HMMA.1688.F32.TF32 R20, R16, R4.reuse, R20 ;  /* 0x000000041014723c */ /* 0x088fe40000081014 */
[----:B------:R-:W-:Y:S04]  /*6fc0*/  STL.64 [R1+0xb38], R14 ;  /* 0x000b380e01007387 */ /* 0x000fe80000100a00 */
[----:B------:R1:W-:Y:S04]  /*6fd0*/  STL.64 [R1+0xbf0], R12 ;  /* 0x000bf00c01007387 */ /* 0x0003e80000100a00 */
[----:B-1----:R-:W3:Y:S04]  /*6fe0*/  LDL.LU.64 R12, [R1+0x90] ;  /* 0x00009000010c7983 */ /* 0x002ee80000300a00 */
[----:B------:R-:W3:Y:S09]  /*6ff0*/  LDL.LU.64 R14, [R1+0x98] ;  /* 0x00009800010e7983 */ /* 0x000ef20000300a00 */
        /* <DEDUP_REMOVED lines=16> */
[----:B-1----:R-:W3:Y:S04]  /*7100*/  LDL.LU.64 R26, [R1+0xc00] ;  /* 0x000c0000011a7983 */ /* 0x002ee80000300a00 */
[----:B------:R-:W3:Y:S02]  /*7110*/  LDL.LU.64 R24, [R1+0xbf8] ;  /* 0x000bf80001187983 */ /* 0x000ee40000300a00 */
[----:B---3--:R-:W-:Y:S02]  /*7120*/  HMMA.1688.F32.TF32 R4, R24, R4, R12 ;  /* 0x000000041804723c */ /* 0x008fe4000008100c */
[----:B------:R-:W2:Y:S11]  /*7130*/  LDL.LU.64 R12, [R1+0xbf0] ;  /* 0x000bf000010c7983 */ /* 0x000eb60000300a00 */
[----:B------:R-:W-:Y:S10]  /*7140*/  @!UPT UIADD3 URZ, URZ, URZ, URZ ;  /* 0x0000003f3f3ff290 */ /* 0x000ff4000fffe03f */
        /* <DEDUP_REMOVED lines=28> */
[----:B------:R-:W3:Y:S04]  /*7310*/  LDL.LU.64 R10, [R1+0x88] ;  /* 0x00008800010a7983 */ /* 0x000ee80000300a00 */
[----:B------:R-:W-:Y:S04]  /*7320*/  STL.64 [R1+0xb68], R26 ;  /* 0x000b681a01007387 */ /* 0x000fe80000100a00 */
[----:B------:R1:W-:Y:S01]  /*7330*/  STL.64 [R1+0xb60], R24 ;  /* 0x000b601801007387 */ /* 0x0003e20000100a00 */
[----:B---3--:R-:W-:Y:S03]  /*7340*/  HMMA.1688.F32.TF32 R8, R24, R12, R8 ;  /* 0x0000000c1808723c */ /* 0x008fe60000081008 */
[----:B------:R-:W3:Y:S11]  /*7350*/  LDSM.16.M88.4 R12, [R3+0x16000] ;  /* 0x01600000030c783b */ /* 0x000ef60000000200 */
[----:B------:R-:W-:Y:S09]  /*7360*/  @!UPT UIADD3 URZ, URZ, URZ, URZ ;  /* 0x0000003f3f3ff290 */ /* 0x000ff2000fffe03f */
[----:B------:R-:W-:Y:S04]  /*7370*/  STL.64 [R1+0x260], R8 ;  /* 0x0002600801007387 */ /* 0x000fe80000100a00 */
[----:B------:R-:W-:Y:S04]  /*7380*/  STL.64 [R1+0x268], R10 ;  /* 0x0002680a01007387 */ /* 0x000fe80000100a00 */
[----:B-1----:R-:W4:Y:S04]  /*7390*/  LDL.LU.64 R24, [R1+0x340] ;  /* 0x0003400001187983 */ /* 0x002f280000300a00 */
[----:B------:R-:W4:Y:S04]  /*73a0*/  LDL.LU.64 R26, [R1+0x348] ;  /* 0x00034800011a7983 */ /* 0x000f280000300a00 */
[----:B------:R-:W1:Y:S04]  /*73b0*/  LDSM.16.M88.4 R8, [R3+0x17000] ;  /* 0x017000000308783b */ /* 0x000e680000000200 */
[----:B---3--:R-:W-:Y:S04]  /*73c0*/  STL.64 [R1+0x30], R12 ;  /* 0x0000300c01007387 */ /* 0x008fe80000100a00 */
[----:B------:R4:W-:Y:S04]  /*73d0*/  STL.64 [R1+0x38], R14 ;  /* 0x0000380e01007387 */ /* 0x0009e80000100a00 */
[----:B-1----:R1:W-:Y:S01]  /*73e0*/  STL.64 [R1+0x28], R10 ;  /* 0x0000280a01007387 */ /* 0x0023e20000100a00 */
[----:B--2---:R-:W-:Y:S01]  /*73f0*/  HMMA.1688.F32.TF32 R4, R16, R8, R4 ;  /* 0x000000081004723c */ /* 0x004fe20000081004 */
[----:B------:R-:W-:-:S02]  /*7400*/  IMAD.MOV.U32 R28, RZ, RZ, R8 ;  /* 0x000000ffff1c7224 */ /* 0x000fc400078e0008 */
[----:B------:R-:W-:-:S05]  /*7410*/  IMAD.MOV.U32 R3, RZ, RZ, R9 ;  /* 0x000000ffff037224 */ /* 0x000fca00078e0009 */
[----:B----4-:R-:W-:Y:S11]  /*7420*/  HMMA.1688.F32.TF32 R12, R16, R12, R24 ;  /* 0x0000000c100c723c */ /* 0x010ff60000081018 */
[----:B------:R-:W-:Y:S11]  /*7430*/  @!UPT UIADD3 URZ, URZ, URZ, URZ ;  /* 0x0000003f3f3ff290 */ /* 0x000ff6000fffe03f */
[----:B------:R-:W-:Y:S01]  /*7440*/  @!UPT UIADD3 URZ, URZ, URZ, URZ ;  /* 0x0000003f3f3ff290 */ /* 0x000fe2000fffe03f */
[----:B------:R2:W-:Y:S04]  /*7450*/  STL.64 [R1+0xd0], R12 ;  /* 0x0000d00c01007387 */ /* 0x0005e80000100a00 */
[----:B------:R3:W-:Y:S04]  /*7460*/  STL.64 [R1+0xd8], R14 ;  /* 0x0000d80e01007387 */ /* 0x0007e80000100a00 */
[----:B------:R-:W4:Y:S04]  /*7470*/  LDL.LU.64 R8, [R1+0x2f0] ;  /* 0x0002f00001087983 */ /* 0x000f280000300a00 */
[----:B-1----:R-:W4:Y:S01]  /*7480*/  LDL.LU.64 R10, [R1+0x2f8] ;  /* 0x0002f800010a7983 */ /* 0x002f220000300a00 */
[----:B--2---:R-:W-:-:S02]  /*7490*/  IMAD.MOV.U32 R13, RZ, RZ, R6 ;  /* 0x000000ffff0d7224 */ /* 0x004fc400078e0006 */
[----:B------:R-:W-:Y:S02]  /*74a0*/  IMAD.MOV.U32 R12, RZ, RZ, R7 ;  /* 0x000000ffff0c7224 */ /* 0x000fe400078e0007 */
[----:B---3--:R-:W-:Y:S02]  /*74b0*/  IMAD.MOV.U32 R15, RZ, RZ, R4 ;  /* 0x000000ffff0f7224 */ /* 0x008fe400078e0004 */
[----:B------:R-:W-:Y:S01]  /*74c0*/  IMAD.MOV.U32 R14, RZ, RZ, R5 ;  /* 0x000000ffff0e7224 */ /* 0x000fe200078e0005 */
[----:B----4-:R-:W-:Y:S04]  /*74d0*/  STL.64 [R1+0xba8], R10 ;  /* 0x000ba80a01007387 */ /* 0x010fe80000100a00 */
[----:B------:R1:W-:Y:S04]  /*74e0*/  STL.64 [R1+0xba0], R8 ;  /* 0x000ba00801007387 */ /* 0x0003e80000100a00 */
[----:B-1----:R-:W2:Y:S04]  /*74f0*/  LDL.LU.64 R8, [R1+0x310] ;  /* 0x0003100001087983 */ /* 0x002ea80000300a00 */
[----:B------:R-:W2:Y:S04]  /*7500*/  LDL.LU.64 R10, [R1+0x318] ;  /* 0x00031800010a7983 */ /* 0x000ea80000300a00 */
[----:B------:R-:W-:Y:S04]  /*7510*/  STL.64 [R1+0xb78], R14 ;  /* 0x000b780e01007387 */ /* 0x000fe80000100a00 */
[----:B------:R1:W-:Y:S04]  /*7520*/  STL.64 [R1+0xb70], R12 ;  /* 0x000b700c01007387 */ /* 0x0003e80000100a00 */
[----:B-1----:R-:W2:Y:S04]  /*7530*/  LDL.LU.64 R12, [R1+0x30] ;  /* 0x00003000010c7983 */ /* 0x002ea80000300a00 */
[----:B------:R-:W3:Y:S04]  /*7540*/  LDL.LU.64 R24, [R1+0x2a0] ;  /* 0x0002a00001187983 */ /* 0x000ee80000300a00 */
[----:B------:R-:W4:Y:S01]  /*7550*/  LDL.LU.64 R26, [R1+0x2a8] ;  /* 0x0002a800011a7983 */ /* 0x000f220000300a00 */
[----:B------:R-:W-:-:S02]  /*7560*/  IMAD.MOV.U32 R16, RZ, RZ, R28 ;  /* 0x000000ffff107224 */ /* 0x000fc400078e001c */
[----:B------:R-:W-:Y:S01]  /*7570*/  IMAD.MOV.U32 R17, RZ, RZ, R3 ;  /* 0x000000ffff117224 */ /* 0x000fe200078e0003 */
[----:B--2---:R-:W-:Y:S01]  /*7580*/  HMMA.1688.F32.TF32 R8, R20, R12, R8 ;  /* 0x0000000c1408723c */ /* 0x004fe20000081008 */
[----:B----4-:R-:W-:Y:S04]  /*7590*/  STL.64 [R1+0xb88], R26 ;  /* 0x000b881a01007387 */ /* 0x010fe80000100a00 */
[----:B---3--:R1:W-:Y:S04]  /*75a0*/  STL.64 [R1+0xb80], R24 ;  /* 0x000b801801007387 */ /* 0x0083e80000100a00 */
[----:B-1----:R-:W2:Y:S11]  /*75b0*/  LDL.LU.64 R24, [R1+0x2b0] ;  /* 0x0002b00001187983 */ /* 0x002eb60000300a00 */
[----:B------:R-:W-:Y:S04]  /*75c0*/  @!UPT UIADD3 URZ, URZ, URZ, URZ ;  /* 0x0000003f3f3ff290 */ /* 0x000fe8000fffe03f */
[----:B------:R-:W-:Y:S01]  /*75d0*/  IMAD.MOV.U32 R28, RZ, RZ, R10 ;  /* 0x000000ffff1c7224 */ /* 0x000fe200078e000a */
[----:B------:R-:W2:Y:S01]  /*75e0*/  LDL.LU.64 R26, [R1+0x2b8] ;  /* 0x0002b800011a7983 */ /* 0x000ea20000300a00 */
[----:B------:R-:W-:-:S03]  /*75f0*/  IMAD.MOV.U32 R3, RZ, RZ, R11 ;  /* 0x000000ffff037224 */ /* 0x000fc600078e000b */
[----:B------:R-:W3:Y:S01]  /*7600*/  LDL.LU.64 R4, [R1+0x230] ;  /* 0x0002300001047983 */ /* 0x000ee20000300a00 */
[----:B------:R-:W-:-:S03]  /*7610*/  IMAD.MOV.U32 R29, RZ, RZ, R9 ;  /* 0x000000ffff1d7224 */ /* 0x000fc600078e0009 */
[----:B------:R-:W3:Y:S04]  /*7620*/  LDL.LU.64 R6, [R1+0x238] ;  /* 0x0002380001067983 */ /* 0x000ee80000300a00 */
[----:B------:R1:W-:Y:S04]  /*7630*/  STL [R1+0x90], R8 ;  /* 0x0000900801007387 */ /* 0x0003e80000100800 */
[----:B------:R-:W4:Y:S04]  /*7640*/  LDL.LU.64 R10, [R1+0xba8] ;  /* 0x000ba800010a7983 */ /* 0x000f280000300a00 */
[----:B-1----:R-:W4:Y:S02]  /*7650*/  LDL.LU.64 R8, [R1+0xba0] ;  /* 0x000ba00001087983 */ /* 0x002f240000300a00 */
[----:B----4-:R-:W-:Y:S02]  /*7660*/  HMMA.1688.F32.TF32 R20, R20, R16, R8 ;  /* 0x000000101414723c */ /* 0x010fe40000081008 */
[----:B------:R-:W2:Y:S04]  /*7670*/  LDL.LU.64 R10, [R1+0xb98] ;  /* 0x000b9800010a7983 */ /* 0x000ea80000300a00 */
[----:B------:R-:W2:Y:S11]  /*7680*/  LDL.LU.64 R8, [R1+0xb90] ;  /* 0x000b900001087983 */ /* 0x000eb60000300a00 */
[----:B------:R-:W-:Y:S06]  /*7690*/  @!UPT UIADD3 URZ, URZ, URZ, URZ ;  /* 0x0000003f3f3ff290 */ /* 0x000fec000fffe03f */
[----:B------:R1:W-:Y:S04]  /*76a0*/  STL.64 [R1+0x80], R20 ;  /* 0x0000801401007387 */ /* 0x0003e80000100a00 */
[----:B------:R4:W-:Y:S04]  /*76b0*/  STL.64 [R1+0x88], R22 ;  /* 0x0000881601007387 */ /* 0x0009e80000100a00 */
[----:B-1----:R-:W3:Y:S04]  /*76c0*/  LDL.LU.64 R20, [R1+0x220] ;  /* 0x0002200001147983 */ /* 0x002ee80000300a00 */
[----:B----4-:R-:W4:Y:S01]  /*76d0*/  LDL.LU.64 R22, [R1+0x228] ;  /* 0x0002280001167983 */ /* 0x010f220000300a00 */
[----:B--2---:R-:W-:Y:S11]  /*76e0*/  HMMA.1688.F32.TF32 R24, R8, R12, R24 ;  /* 0x0000000c0818723c */ /* 0x004ff60000081018 */
[----:B------:R-:W-:Y:S11]  /*76f0*/  @!UPT UIADD3 URZ, URZ, URZ, URZ ;  /* 0x0000003f3f3ff290 */ /* 0x000ff6000fffe03f */
[----:B------:R-:W-:Y:S01]  /*7700*/  @!UPT UIADD3 URZ, URZ, URZ, URZ ;  /* 0x0000003f3f3ff290 */ /* 0x000fe2000fffe03f */
[----:B------:R-:W-:Y:S04]  /*7710*/  STL.64 [R1+0x50], R24 ;  /* 0x0000501801007387 */ /* 0x000fe80000100a00 */
[----:B------:R1:W-:Y:S04]  /*7720*/  STL.64 [R1+0x58], R26 ;  /* 0x0000581a01007387 */ /* 0x0003e80000100a00 */
[----:B-1----:R-:W2:Y:S04]  /*7730*/  LDL.LU.64 R26, [R1+0xb88] ;  /* 0x000b8800011a7983 */ /* 0x002ea80000300a00 */
[----:B------:R-:W2:Y:S01]  /*7740*/  LDL.LU.64 R24, [R1+0xb80] ;  /* 0x000b800001187983 */ /* 0x000ea20000300a00 */
[----:B------:R-:W-:-:S02]  /*7750*/  IMAD.MOV.U32 R19, RZ, RZ, R12 ;  /* 0x000000ffff137224 */ /* 0x000fc400078e000c */
[----:B------:R-:W-:Y:S01]  /*7760*/  IMAD.MOV.U32 R18, RZ, RZ, R13 ;  /* 0x000000ffff127224 */ /* 0x000fe200078e000d */
[----:B------:R-:W3:Y:S04]  /*7770*/  LDL.LU.64 R14, [R1+0xb78] ;  /* 0x000b7800010e7983 */ /* 0x000ee80000300a00 */
[----:B------:R-:W3:Y:S01]  /*7780*/  LDL.LU.64 R12, [R1+0xb70] ;  /* 0x000b7000010c7983 */ /* 0x000ee20000300a00 */
[----:B--2---:R-:W-:Y:S03]  /*7790*/  HMMA.1688.F32.TF32 R8, R8, R16, R24 ;  /* 0x000000100808723c */ /* 0x004fe60000081018 */
[----:B------:R-:W3:Y:S04]  /*77a0*/  LDL.LU.64 R26, [R1+0xb68] ;  /* 0x000b6800011a7983 */ /* 0x000ee80000300a00 */
[----:B------:R-:W3:Y:S11]  /*77b0*/  LDL.LU.64 R24, [R1+0xb60] ;  /* 0x000b600001187983 */ /* 0x000ef60000300a00 */
[----:B------:R-:W-:Y:S05]  /*77c0*/  @!UPT UIADD3 URZ, URZ, URZ, URZ ;  /* 0x0000003f3f3ff290 */ /* 0x000fea000fffe03f */
[----:B------:R1:W-:Y:S04]  /*77d0*/  STL.64 [R1+0x40], R8 ;  /* 0x0000400801007387 */ /* 0x0003e80000100a00 */
[----:B------:R3:W-:Y:S01]  /*77e0*/  STL.64 [R1+0x48], R10 ;  /* 0x0000480a01007387 */ /* 0x0007e20000100a00 */
[----:B-1----:R-:W-:Y:S02]  /*77f0*/  IMAD.MOV.U32 R8, RZ, RZ, R19 ;  /* 0x000000ffff087224 */ /* 0x002fe400078e0013 */
[----:B------:R-:W-:Y:S01]  /*7800*/  IMAD.MOV.U32 R9, RZ, RZ, R18 ;  /* 0x000000ffff097224 */ /* 0x000fe200078e0012 */
[----:B------:R-:W-:Y:S04]  /*7810*/  LDS R19, [R0+0x3000] ;  /* 0x0030000000137984 */ /* 0x000fe80000000800 */
[----:B------:R-:W-:Y:S02]  /*7820*/  LDS R18, [R2+0x3000] ;  /* 0x0030000002127984 */ /* 0x000fe40000000800 */
[C---:B---3--:R-:W-:Y:S02]  /*7830*/  HMMA.1688.F32.TF32 R8, R24.reuse, R8, R4 ;  /* 0x000000081808723c */ /* 0x048fe40000081004 */
[----:B------:R-:W2:Y:S11]  /*7840*/  LDL.LU.64 R6, [R1+0xb58] ;  /* 0x000b580001067983 */ /* 0x000eb60000300a00 */
[----:B------:R-:W-:Y:S11]  /*7850*/  @!UPT UIADD3 URZ, URZ, URZ, URZ ;  /* 0x0000003f3f3ff290 */ /* 0x000ff6000fffe03f */
[----:B------:R-:W-:Y:S02]  /*7860*/  IMAD.MOV.U32 R4, RZ, RZ, R11 ;  /* 0x000000ffff047224 */ /* 0x000fe400078e000b */
[----:B------:R-:W-:Y:S01]  /*7870*/  IMAD.MOV.U32 R5, RZ, RZ, R10 ;  /* 0x000000ffff057224 */ /* 0x000fe200078e000a */
[----:B------:R-:W-:Y:S04]  /*7880*/  STL.64 [R1+0x240], R8 ;  /* 0x0002400801007387 */ /* 0x000fe80000100a00 */
[----:B------:R-:W-:Y:S04]  /*7890*/  STL [R1+0x98c], R4 ;  /* 0x00098c0401007387 */ /* 0x000fe80000100800 */
[----:B------:R-:W-:Y:S04]  /*78a0*/  STL [R1+0x988], R5 ;  /* 0x0009880501007387 */ /* 0x000fe80000100800 */
[----:B------:R-:W-:Y:S04]  /*78b0*/  LDS R10, [R2+0x3300] ;  /* 0x00330000020a7984 */ /* 0x000fe80000000800 */
[----:B------:R-:W-:Y:S04]  /*78c0*/  LDS R11, [R0+0x3300] ;  /* 0x00330000000b7984 */ /* 0x000fe80000000800 */
[----:B------:R-:W-:Y:S04]  /*78d0*/  LDS R8, [R2+0x2300] ;  /* 0x0023000002087984 */ /* 0x000fe80000000800 */
[----:B------:R-:W-:Y:S04]  /*78e0*/  LDS R9, [R0+0x2300] ;  /* 0x0023000000097984 */ /* 0x000fe80000000800 */
[----:B--2---:R4:W-:Y:S02]  /*78f0*/  STL.64 [R1+0xb30], R6 ;  /* 0x000b300601007387 */ /* 0x0049e40000100a00 */
[----:B----4-:R-:W-:Y:S02]  /*7900*/  HMMA.1688.F32.TF32 R4, R24, R16, R20 ;  /* 0x000000101804723c */ /* 0x010fe40000081014 */
[----:B------:R-:W-:Y:S04]  /*7910*/  LDS R22, [R2+0x3100] ;  /* 0x0031000002167984 */ /* 0x000fe80000000800 */
[----:B------:R-:W1:Y:S04]  /*7920*/  LDS R23, [R0+0x3100] ;  /* 0x0031000000177984 */ /* 0x000e680000000800 */
[----:B------:R-:W-:Y:S04]  /*7930*/  LDS R20, [R2+0x2100] ;  /* 0x0021000002147984 */ /* 0x000fe80000000800 */
[----:B------:R-:W2:Y:S04]  /*7940*/  LDS R21, [R0+0x2100] ;  /* 0x0021000000157984 */ /* 0x000ea80000000800 */
[----:B------:R-:W-:Y:S04]  /*7950*/  LDS R26, [R2+0x3200] ;  /* 0x00320000021a7984 */ /* 0x000fe80000000800 */
[----:B------:R-:W3:Y:S04]  /*7960*/  LDS R27, [R0+0x3200] ;  /* 0x00320000001b7984 */ /* 0x000ee80000000800 */
[----:B------:R-:W-:Y:S04]  /*7970*/  STL.64 [R1+0x220], R4 ;  /* 0x0002200401007387 */ /* 0x000fe80000100a00 */
[----:B------:R-:W-:Y:S04]  /*7980*/  STL.64 [R1+0x228], R6 ;  /* 0x0002280601007387 */ /* 0x000fe80000100a00 */
[----:B------:R-:W-:Y:S04]  /*7990*/  LDS R24, [R2+0x2200] ;  /* 0x0022000002187984 */ /* 0x000fe80000000800 */
[----:B------:R-:W4:Y:S04]  /*79a0*/  LDS R25, [R0+0x2200] ;  /* 0x0022000000197984 */ /* 0x000f280000000800 */
[----:B------:R-:W-:Y:S04]  /*79b0*/  LDS R16, [R2+0x2000] ;  /* 0x0020000002107984 */ /* 0x000fe80000000800 */
[----:B-1----:R1:W-:Y:S04]  /*79c0*/  STL.64 [R1+0xae0], R22 ;  /* 0x000ae01601007387 */ /* 0x0023e80000100a00 */
[----:B------:R-:W3:Y:S04]  /*79d0*/  LDS R17, [R0+0x2000] ;  /* 0x0020000000117984 */ /* 0x000ee80000000800 */
[----:B--2---:R-:W-:Y:S04]  /*79e0*/  STL.64 [R1+0xad8], R20 ;  /* 0x000ad81401007387 */ /* 0x004fe80000100a00 */
[----:B-1----:R-:W2:Y:S04]  /*79f0*/  LDL.64 R22, [R1+0x38] ;  /* 0x0000380001167983 */ /* 0x002ea80000100a00 */
[----:B--2---:R1:W-:Y:S04]  /*7a00*/  STL.64 [R1+0xaf8], R22 ;  /* 0x000af81601007387 */ /* 0x0043e80000100a00 */
[----:B-1----:R-:W2:Y:S04]  /*7a10*/  LDL.64 R22, [R1+0x68] ;  /* 0x0000680001167983 */ /* 0x002ea80000100a00 */
[----:B--2---:R1:W-:Y:S04]  /*7a20*/  STL.64 [R1+0xb10], R22 ;  /* 0x000b101601007387 */ /* 0x0043e80000100a00 */
[----:B-1----:R-:W2:Y:S04]  /*7a30*/  LDL.64 R22, [R1+0x78] ;  /* 0x0000780001167983 */ /* 0x002ea80000100a00 */
[----:B--2---:R-:W-:Y:S04]  /*7a40*/  STL.64 [R1+0xb18], R22 ;  /* 0x000b181601007387 */ /* 0x004fe80000100a00 */
[----:B---3--:R1:W-:Y:S04]  /*7a50*/  STL.64 [R1+0xa58], R26 ;  /* 0x000a581a01007387 */ /* 0x0083e80000100a00 */
[----:B----4-:R2:W-:Y:S01]  /*7a60*/  STL.64 [R1+0xa50], R24 ;  /* 0x000a501801007387 */ /* 0x0105e20000100a00 */
[----:B-1----:R-:W-:-:S02]  /*7a70*/  IMAD.MOV.U32 R27, RZ, RZ, R12 ;  /* 0x000000ffff1b7224 */ /* 0x002fc400078e000c */
[----:B------:R-:W-:Y:S01]  /*7a80*/  IMAD.MOV.U32 R26, RZ, RZ, R13 ;  /* 0x000000ffff1a7224 */ /* 0x000fe200078e000d */
[----:B------:R-:W3:Y:S01]  /*7a90*/  LDL.LU R12, [R1+0x150] ;  /* 0x00015000010c7983 */ /* 0x000ee20000300800 */
[----:B--2---:R-:W-:Y:S02]  /*7aa0*/  IMAD.MOV.U32 R25, RZ, RZ, R14 ;  /* 0x000000ffff197224 */ /* 0x004fe400078e000e */
[----:B------:R-:W-:Y:S01]  /*7ab0*/  IMAD.MOV.U32 R24, RZ, RZ, R15 ;  /* 0x000000ffff187224 */ /* 0x000fe200078e000f */
[----:B------:R-:W3:Y:S04]  /*7ac0*/  LDL.LU R13, [R1+0x154] ;  /* 0x00015400010d7983 */ /* 0x000ee80000300800 */
[----:B------:R-:W2:Y:S04]  /*7ad0*/  LDL.LU R14, [R1+0x158] ;  /* 0x00015800010e7983 */ /* 0x000ea80000300800 */
[----:B------:R-:W2:Y:S04]  /*7ae0*/  LDL.LU R15, [R1+0x15c] ;  /* 0x00015c00010f7983 */ /* 0x000ea80000300800 */
[----:B--2---:R1:W-:Y:S04]  /*7af0*/  STL.64 [R1+0xb48], R14 ;  /* 0x000b480e01007387 */ /* 0x0043e80000100a00 */
[----:B---3--:R-:W-:Y:S04]  /*7b00*/  STL.64 [R1+0xb40], R12 ;  /* 0x000b400c01007387 */ /* 0x008fe80000100a00 */
[----:B------:R-:W2:Y:S04]  /*7b10*/  LDL.64 R6, [R1+0x8] ;  /* 0x0000080001067983 */ /* 0x000ea80000100a00 */
[----:B-1----:R-:W3:Y:S04]  /*7b20*/  LDL.64 R14, [R1+0x18] ;  /* 0x00001800010e7983 */ /* 0x002ee80000100a00 */
[----:B--2---:R1:W-:Y:S04]  /*7b30*/  STL.64 [R1+0xb50], R6 ;  /* 0x000b500601007387 */ /* 0x0043e80000100a00 */
[----:B------:R-:W3:Y:S04]  /*7b40*/  LDL.LU R4, [R1+0x170] ;  /* 0x0001700001047983 */ /* 0x000ee80000300800 */
[----:B------:R-:W3:Y:S04]  /*7b50*/  LDL.LU R5, [R1+0x174] ;  /* 0x0001740001057983 */ /* 0x000ee80000300800 */
[----:B-1----:R-:W3:Y:S04]  /*7b60*/  LDL.LU R6, [R1+0x178] ;  /* 0x0001780001067983 */ /* 0x002ee80000300800 */
[----:B------:R-:W3:Y:S04]  /*7b70*/  LDL.LU R7, [R1+0x17c] ;  /* 0x00017c0001077983 */ /* 0x000ee80000300800 */
[----:B------:R-:W2:Y:S04]  /*7b80*/  LDL.LU R20, [R1+0x110] ;  /* 0x0001100001147983 */ /* 0x000ea80000300800 */
[----:B------:R-:W2:Y:S04]  /*7b90*/  LDL.LU R21, [R1+0x114] ;  /* 0x0001140001157983 */ /* 0x000ea80000300800 */
[----:B------:R-:W4:Y:S04]  /*7ba0*/  LDL.LU R22, [R1+0x118] ;  /* 0x0001180001167983 */ /* 0x000f280000300800 */
[----:B------:R-:W4:Y:S04]  /*7bb0*/  LDL.LU R23, [R1+0x11c] ;  /* 0x00011c0001177983 */ /* 0x000f280000300800 */
[----:B----4-:R-:W-:Y:S04]  /*7bc0*/  STL.64 [R1+0xb28], R22 ;  /* 0x000b281601007387 */ /* 0x010fe80000100a00 */
[----:B--2---:R1:W-:Y:S04]  /*7bd0*/  STL.64 [R1+0xb20], R20 ;  /* 0x000b201401007387 */ /* 0x0043e80000100a00 */
[----:B-1----:R-:W2:Y:S04]  /*7be0*/  LDL.LU R20, [R1+0x130] ;  /* 0x0001300001147983 */ /* 0x002ea80000300800 */
[----:B------:R-:W2:Y:S04]  /*7bf0*/  LDL.LU R21, [R1+0x134] ;  /* 0x0001340001157983 */ /* 0x000ea80000300800 */
[----:B------:R-:W2:Y:S04]  /*7c00*/  LDL.LU R22, [R1+0x138] ;  /* 0x0001380001167983 */ /* 0x000ea80000300800 */
[----:B------:R-:W2:Y:S04]  /*7c10*/  LDL.LU R23, [R1+0x13c] ;  /* 0x00013c0001177983 */ /* 0x000ea80000300800 */
[----:B------:R-:W-:Y:S04]  /*7c20*/  STL.64 [R1+0xaf0], R26 ;  /* 0x000af01a01007387 */ /* 0x000fe80000100a00 */
[----:B------:R1:W-:Y:S04]  /*7c30*/  STL.64 [R1+0xae8], R24 ;  /* 0x000ae81801007387 */ /* 0x0003e80000100a00 */
[----:B-1----:R-:W4:Y:S04]  /*7c40*/  LDL.LU R24, [R1+0xd0] ;  /* 0x0000d00001187983 */ /* 0x002f280000300800 */
[----:B------:R-:W4:Y:S04]  /*7c50*/  LDL.LU R25, [R1+0xd4] ;  /* 0x0000d40001197983 */ /* 0x000f280000300800 */
[----:B------:R-:W2:Y:S04]  /*7c60*/  LDL.LU R26, [R1+0xd8] ;  /* 0x0000d800011a7983 */ /* 0x000ea80000300800 */
[----:B------:R-:W2:Y:S01]  /*7c70*/  LDL.LU R27, [R1+0xdc] ;  /* 0x0000dc00011b7983 */ /* 0x000ea20000300800 */
[----:B---3--:R-:W-:Y:S03]  /*7c80*/  HMMA.1688.F32.TF32 R4, R16, R14, R4 ;  /* 0x0000000e1004723c */ /* 0x008fe60000081004 */
[----:B--2---:R-:W-:Y:S04]  /*7c90*/  STL.64 [R1+0xb08], R26 ;  /* 0x000b081a01007387 */ /* 0x004fe80000100a00 */
[----:B----4-:R1:W-:Y:S04]  /*7ca0*/  STL.64 [R1+0xb00], R24 ;  /* 0x000b001801007387 */ /* 0x0103e80000100a00 */
[----:B-1----:R-:W2:Y:S04]  /*7cb0*/  LDL.LU R24, [R1+0xe0] ;  /* 0x0000e00001187983 */ /* 0x002ea80000300800 */
[----:B------:R-:W2:Y:S04]  /*7cc0*/  LDL.LU R25, [R1+0xe4] ;  /* 0x0000e40001197983 */ /* 0x000ea80000300800 */
[----:B------:R-:W2:Y:S04]  /*7cd0*/  LDL.LU R26, [R1+0xe8] ;  /* 0x0000e800011a7983 */ /* 0x000ea80000300800 */
[----:B------:R-:W2:Y:S04]  /*7ce0*/  LDL.LU R27, [R1+0xec] ;  /* 0x0000ec00011b7983 */ /* 0x000ea80000300800 */
[----:B------:R1:W-:Y:S04]  /*7cf0*/  STL.64 [R1+0x9e0], R10 ;  /* 0x0009e00a01007387 */ /* 0x0003e80000100a00 */
[----:B------:R3:W-:Y:S04]  /*7d00*/  STL.64 [R1+0x9d8], R8 ;  /* 0x0009d80801007387 */ /* 0x0007e80000100a00 */
[----:B-1----:R-:W4:Y:S04]  /*7d10*/  LDL.LU.64 R10, [R1+0x28] ;  /* 0x00002800010a7983 */ /* 0x002f280000300a00 */
[----:B------:R-:W-:Y:S01]  /*7d20*/  STL.64 [R1+0x170], R4 ;  /* 0x0001700401007387 */ /* 0x000fe20000100a00 */
[----:B---3--:R-:W-:-:S02]  /*7d30*/  IMAD.MOV.U32 R9, RZ, RZ, R14 ;  /* 0x000000ffff097224 */ /* 0x008fc400078e000e */
[----:B------:R-:W-:Y:S01]  /*7d40*/  IMAD.MOV.U32 R8, RZ, RZ, R15 ;  /* 0x000000ffff087224 */ /* 0x000fe200078e000f */
[----:B------:R1:W-:Y:S04]  /*7d50*/  STL.64 [R1+0x178], R6 ;  /* 0x0001780601007387 */ /* 0x0003e80000100a00 */
[----:B-1----:R-:W3:Y:S04]  /*7d60*/  LDL.LU.64 R6, [R1+0xb50] ;  /* 0x000b500001067983 */ /* 0x002ee80000300a00 */
[----:B------:R-:W3:Y:S04]  /*7d70*/  LDL.LU.64 R14, [R1+0xb48] ;  /* 0x000b4800010e7983 */ /* 0x000ee80000300a00 */
[----:B------:R-:W3:Y:S02]  /*7d80*/  LDL.LU.64 R12, [R1+0xb40] ;  /* 0x000b4000010c7983 */ /* 0x000ee40000300a00 */
[C---:B---3--:R-:W-:Y:S11]  /*7d90*/  HMMA.1688.F32.TF32 R12, R16.reuse, R6, R12 ;  /* 0x00000006100c723c */ /* 0x048ff6000008100c */
[----:B------:R-:W-:Y:S11]  /*7da0*/  @!UPT UIADD3 URZ, URZ, URZ, URZ ;  /* 0x0000003f3f3ff290 */ /* 0x000ff6000fffe03f */
[----:B------:R-:W-:Y:S01]  /*7db0*/  @!UPT UIADD3 URZ, URZ, URZ, URZ ;  /* 0x0000003f3f3ff290 */ /* 0x000fe2000fffe03f */
[----:B------:R1:W-:Y:S04]  /*7dc0*/  STL.64 [R1+0x150], R12 ;  /* 0x0001500c01007387 */ /* 0x0003e80000100a00 */
[----:B------:R3:W-:Y:S01]  /*7dd0*/  STL.64 [R1+0x158], R14 ;  /* 0x0001580e01007387 */ /* 0x0007e20000100a00 */
[----:B-1----:R-:W-:Y:S02]  /*7de0*/  IMAD.MOV.U32 R13, RZ, RZ, R6 ;  /* 0x000000ffff0d7224 */ /* 0x002fe400078e0006 */
[----:B------:R-:W-:Y:S01]  /*7df0*/  IMAD.MOV.U32 R12, RZ, RZ, R7 ;  /* 0x000000ffff0c7224 */ /* 0x000fe200078e0007 */
[----:B---3--:R-:W3:Y:S04]  /*7e00*/  LDL.LU.64 R14, [R1+0xb38] ;  /* 0x000b3800010e7983 */ /* 0x008ee80000300a00 */
[----:B------:R-:W2:Y:S02]  /*7e10*/  LDL.LU.64 R6, [R1+0xb30] ;  /* 0x000b300001067983 */ /* 0x000ea40000300a00 */
[C---:B--2---:R-:W-:Y:S11]  /*7e20*/  HMMA.1688.F32.TF32 R20, R16.reuse, R6, R20 ;  /* 0x000000061014723c */ /* 0x044ff60000081014 */
[----:B------:R-:W-:Y:S11]  /*7e30*/  @!UPT UIADD3 URZ, URZ, URZ, URZ ;  /* 0x0000003f3f3ff290 */ /* 0x000ff6000fffe03f */
[----:B------:R-:W-:Y:S01]  /*7e40*/  @!UPT UIADD3 URZ, URZ, URZ, URZ ;  /* 0x0000003f3f3ff290 */ /* 0x000fe2000fffe03f */
[----:B------:R-:W-:Y:S04]  /*7e50*/  STL.64 [R1+0x130], R20 ;  /* 0x0001301401007387 */ /* 0x000fe80000100a00 */
[----:B------:R1:W-:Y:S04]  /*7e60*/  STL.64 [R1+0x138], R22 ;  /* 0x0001381601007387 */ /* 0x0003e80000100a00 */
[----:B-1----:R-:W3:Y:S04]  /*7e70*/  LDL.LU.64 R22, [R1+0xb28] ;  /* 0x000b280001167983 */ /* 0x002ee80000300a00 */
[----:B------:R-:W3:Y:S04]  /*7e80*/  LDL.LU.64 R20, [R1+0xb20] ;  /* 0x000b200001147983 */ /* 0x000ee80000300a00 */
[----:B------:R1:W-:Y:S04]  /*7e90*/  STL.64 [R1+0xab0], R6 ;  /* 0x000ab00601007387 */ /* 0x0003e80000100a00 */
[----:B------:R-:W2:Y:S04]  /*7ea0*/  LDL.LU R4, [R1+0xf0] ;  /* 0x0000f00001047983 */ /* 0x000ea80000300800 */
[----:B------:R-:W2:Y:S04]  /*7eb0*/  LDL.LU R5, [R1+0xf4] ;  /* 0x0000f40001057983 */ /* 0x000ea80000300800 */
[----:B-1----:R-:W2:Y:S04]  /*7ec0*/  LDL.LU R6, [R1+0xf8] ;  /* 0x0000f80001067983 */ /* 0x002ea80000300800 */
[----:B------:R-:W2:Y:S01]  /*7ed0*/  LDL.LU R7, [R1+0xfc] ;  /* 0x0000fc0001077983 */ /* 0x000ea20000300800 */
[C---:B---3--:R-:W-:Y:S11]  /*7ee0*/  HMMA.1688.F32.TF32 R20, R16.reuse, R14, R20 ;  /* 0x0000000e1014723c */ /* 0x048ff60000081014 */
[----:B------:R-:W-:Y:S11]  /*7ef0*/  @!UPT UIADD3 URZ, URZ, URZ, URZ ;  /* 0x0000003f3f3ff290 */ /* 0x000ff6000fffe03f */
[----:B------:R-:W-:Y:S01]  /*7f00*/  @!UPT UIADD3 URZ, URZ, URZ, URZ ;  /* 0x0000003f3f3ff290 */ /* 0x000fe2000fffe03f */
[----:B------:R-:W-:Y:S04]  /*7f10*/  STL.64 [R1+0x2c0], R20 ;  /* 0x0002c01401007387 */ /* 0x000fe80000100a00 */
[----:B------:R1:W-:Y:S04]  /*7f20*/  STL.64 [R1+0x2c8], R22 ;  /* 0x0002c81601007387 */ /* 0x0003e80000100a00 */
[----:B-1----:R-:W2:Y:S04]  /*7f30*/  LDL.LU.64 R22, [R1+0xb18] ;  /* 0x000b180001167983 */ /* 0x002ea80000300a00 */
[----:B------:R-:W-:Y:S01]  /*7f40*/  STL.64 [R1+0xad0], R14 ;  /* 0x000ad00e01007387 */ /* 0x000fe20000100a00 */
[C---:B--2---:R-:W-:Y:S11]  /*7f50*/  HMMA.1688.F32.TF32 R4, R16.reuse, R22, R4 ;  /* 0x000000161004723c */ /* 0x044ff60000081004 */
[----:B------:R-:W-:Y:S11]  /*7f60*/  @!UPT UIADD3 URZ, URZ, URZ, URZ ;  /* 0x0000003f3f3ff290 */ /* 0x000ff6000fffe03f */
[----:B------:R-:W-:Y:S01]  /*7f70*/  @!UPT UIADD3 URZ, URZ, URZ, URZ ;  /* 0x0000003f3f3ff290 */ /* 0x000fe2000fffe03f */
[----:B------:R1:W-:Y:S04]  /*7f80*/  STL.64 [R1+0x2e0], R4 ;  /* 0x0002e00401007387 */ /* 0x0003e80000100a00 */
[----:B------:R-:W-:Y:S01]  /*7f90*/  STL.64 [R1+0x2e8], R6 ;  /* 0x0002e80601007387 */ /* 0x000fe20000100a00 */
[----:B-1----:R-:W-:Y:S02]  /*7fa0*/  IMAD.MOV.U32 R5, RZ, RZ, R22 ;  /* 0x000000ffff057224 */ /* 0x002fe400078e0016 */
[----:B------:R-:W-:Y:S02]  /*7fb0*/  IMAD.MOV.U32 R4, RZ, RZ, R23 ;  /* 0x000000ffff047224 */ /* 0x000fe400078e0017 */
[----:B------:R-:W2:Y:S02]  /*7fc0*/  LDL.LU.64 R22, [R1+0xb10] ;  /* 0x000b100001167983 */ /* 0x000ea40000300a00 */
[----:B--2---:R-:W-:Y:S01]  /*7fd0*/  HMMA.1688.F32.TF32 R24, R16, R22, R24 ;  /* 0x000000161018723c */ /* 0x004fe20000081018 */
[----:B------:R-:W-:-:S02]  /*7fe0*/  IMAD.MOV.U32 R15, RZ, RZ, R22 ;  /* 0x000000ffff0f7224 */ /* 0x000fc400078e0016 */
[----:B------:R-:W-:Y:S11]  /*7ff0*/  IMAD.MOV.U32 R14, RZ, RZ, R23 ;  /* 0x000000ffff0e7224 */ /* 0x000ff600078e0017 */
[----:B------:R-:W-:Y:S09]  /*8000*/  @!UPT UIADD3 URZ, URZ, URZ, URZ ;  /* 0x0000003f3f3ff290 */ /* 0x000ff2000fffe03f */
[----:B------:R-:W-:Y:S04]  /*8010*/  STL.64 [R1+0x300], R24 ;  /* 0x0003001801007387 */ /* 0x000fe80000100a00 */
[----:B------:R1:W-:Y:S04]  /*8020*/  STL.64 [R1+0x308], R26 ;  /* 0x0003081a01007387 */ /* 0x0003e80000100a00 */
[----:B-1----:R-:W2:Y:S04]  /*8030*/  LDL.LU.64 R26, [R1+0xb08] ;  /* 0x000b0800011a7983 */ /* 0x002ea80000300a00 */
[----:B------:R-:W2:Y:S04]  /*8040*/  LDL.LU.64 R24, [R1+0xb00] ;  /* 0x000b000001187983 */ /* 0x000ea80000300a00 */
[----:B------:R-:W2:Y:S02]  /*8050*/  LDL.LU.64 R22, [R1+0xaf8] ;  /* 0x000af80001167983 */ /* 0x000ea40000300a00 */
        /* <DEDUP_REMOVED lines=8> */
[----:B------:R-:W-:Y:S02]  /*80e0*/  IMAD.MOV.U32 R6, RZ, RZ, R23 ;  /* 0x000000ffff067224 */ /* 0x000fe400078e0017 */
[----:B------:R-:W3:Y:S04]  /*80f0*/  LDL.LU.64 R22, [R1+0xae0] ;  /* 0x000ae00001167983 */ /* 0x000ee80000300a00 */
[----:B------:R-:W3:Y:S04]  /*8100*/  LDL.LU.64 R20, [R1+0xad8] ;  /* 0x000ad80001147983 */ /* 0x000ee80000300a00 */
[----:B----4-:R-:W-:Y:S01]  /*8110*/  STL.64 [R1+0xa60], R10 ;  /* 0x000a600a01007387 */ /* 0x010fe20000100a00 */
[----:B--2---:R-:W-:Y:S07]  /*8120*/  HMMA.1688.F32.TF32 R24, R16, R10, R24 ;  /* 0x0000000a1018723c */ /* 0x004fee0000081018 */
[----:B------:R-:W-:-:S02]  /*8130*/  IMAD.MOV.U32 R18, RZ, RZ, R15 ;  /* 0x000000ffff127224 */ /* 0x000fc400078e000f */
[----:B------:R-:W-:Y:S11]  /*8140*/  IMAD.MOV.U32 R19, RZ, RZ, R14 ;  /* 0x000000ffff137224 */ /* 0x000ff600078e000e */
[----:B------:R-:W-:Y:S03]  /*8150*/  @!UPT UIADD3 URZ, URZ, URZ, URZ ;  /* 0x0000003f3f3ff290 */ /* 0x000fe6000fffe03f */
[----:B------:R1:W-:Y:S04]  /*8160*/  STL.64 [R1+0x310], R24 ;  /* 0x0003101801007387 */ /* 0x0003e80000100a00 */
[----:B------:R2:W-:Y:S04]  /*8170*/  STL.64 [R1+0x318], R26 ;  /* 0x0003181a01007387 */ /* 0x0005e80000100a00 */
[----:B------:R-:W-:Y:S04]  /*8180*/  STL.64 [R1+0xa80], R18 ;  /* 0x000a801201007387 */ /* 0x000fe80000100a00 */
[----:B-1----:R-:W4:Y:S04]  /*8190*/  LDL.LU R24, [R1+0x80] ;  /* 0x0000800001187983 */ /* 0x002f280000300800 */
[----:B------:R-:W4:Y:S04]  /*81a0*/  LDL.LU R25, [R1+0x84] ;  /* 0x0000840001197983 */ /* 0x000f280000300800 */
[----:B--2---:R-:W2:Y:S04]  /*81b0*/  LDL.LU R26, [R1+0x88] ;  /* 0x00008800011a7983 */ /* 0x004ea80000300800 */
[----:B------:R-:W2:Y:S01]  /*81c0*/  LDL.LU R27, [R1+0x8c] ;  /* 0x00008c00011b7983 */ /* 0x000ea20000300800 */
[----:B------:R-:W-:-:S02]  /*81d0*/  IMAD.MOV.U32 R10, RZ, RZ, R7 ;  /* 0x000000ffff0a7224 */ /* 0x000fc400078e0007 */
[----:B------:R-:W-:Y:S02]  /*81e0*/  IMAD.MOV.U32 R11, RZ, RZ, R6 ;  /* 0x000000ffff0b7224 */ /* 0x000fe400078e0006 */
[----:B------:R-:W-:Y:S02]  /*81f0*/  IMAD.MOV.U32 R6, RZ, RZ, R13 ;  /* 0x000000ffff067224 */ /* 0x000fe400078e000d */
[----:B------:R-:W-:Y:S01]  /*8200*/  IMAD.MOV.U32 R7, RZ, RZ, R12 ;  /* 0x000000ffff077224 */ /* 0x000fe200078e000c */
[----:B--2---:R-:W-:Y:S04]  /*8210*/  STL.64 [R1+0xa70], R26 ;  /* 0x000a701a01007387 */ /* 0x004fe80000100a00 */
[----:B----4-:R-:W-:Y:S04]  /*8220*/  STL.64 [R1+0xa68], R24 ;  /* 0x000a681801007387 */ /* 0x010fe80000100a00 */
[----:B------:R1:W-:Y:S04]  /*8230*/  STL.64 [R1+0xac8], R6 ;  /* 0x000ac80601007387 */ /* 0x0003e80000100a00 */
[----:B------:R-:W3:Y:S04]  /*8240*/  LDL.LU R12, [R1+0x160] ;  /* 0x00016000010c7983 */ /* 0x000ee80000300800 */
[----:B------:R-:W3:Y:S04]  /*8250*/  LDL.LU R13, [R1+0x164] ;  /* 0x00016400010d7983 */ /* 0x000ee80000300800 */
[----:B------:R-:W3:Y:S01]  /*8260*/  LDL.LU R14, [R1+0x168] ;  /* 0x00016800010e7983 */ /* 0x000ee20000300800 */
[----:B-1----:R-:W-:-:S03]  /*8270*/  IMAD.MOV.U32 R7, RZ, RZ, R8 ;  /* 0x000000ffff077224 */ /* 0x002fc600078e0008 */
[----:B------:R-:W3:Y:S01]  /*8280*/  LDL.LU R15, [R1+0x16c] ;  /* 0x00016c00010f7983 */ /* 0x000ee20000300800 */
[----:B------:R-:W-:-:S03]  /*8290*/  IMAD.MOV.U32 R6, RZ, RZ, R9 ;  /* 0x000000ffff067224 */ /* 0x000fc600078e0009 */
[----:B------:R1:W-:Y:S04]  /*82a0*/  STL.64 [R1+0xa78], R10 ;  /* 0x000a780a01007387 */ /* 0x0003e80000100a00 */
[----:B------:R-:W2:Y:S04]  /*82b0*/  LDL.LU R8, [R1+0xb0] ;  /* 0x0000b00001087983 */ /* 0x000ea80000300800 */
[----:B------:R-:W2:Y:S04]  /*82c0*/  LDL.LU R9, [R1+0xb4] ;  /* 0x0000b40001097983 */ /* 0x000ea80000300800 */
[----:B-1----:R-:W4:Y:S04]  /*82d0*/  LDL.LU R10, [R1+0xb8] ;  /* 0x0000b800010a7983 */ /* 0x002f280000300800 */
[----:B------:R-:W4:Y:S01]  /*82e0*/  LDL.LU R11, [R1+0xbc] ;  /* 0x0000bc00010b7983 */ /* 0x000f220000300800 */
[----:B------:R-:W-:-:S02]  /*82f0*/  IMAD.MOV.U32 R18, RZ, RZ, R5 ;  /* 0x000000ffff127224 */ /* 0x000fc400078e0005 */
[----:B------:R-:W-:Y:S01]  /*8300*/  IMAD.MOV.U32 R19, RZ, RZ, R4 ;  /* 0x000000ffff137224 */ /* 0x000fe200078e0004 */
[----:B----4-:R-:W-:Y:S04]  /*8310*/  STL.64 [R1+0xa90], R10 ;  /* 0x000a900a01007387 */ /* 0x010fe80000100a00 */
[----:B--2---:R-:W-:Y:S04]  /*8320*/  STL.64 [R1+0xa88], R8 ;  /* 0x000a880801007387 */ /* 0x004fe80000100a00 */
[----:B------:R1:W-:Y:S04]  /*8330*/  STL.64 [R1+0xa98], R18 ;  /* 0x000a981201007387 */ /* 0x0003e80000100a00 */
[----:B------:R-:W2:Y:S04]  /*8340*/  LDL.LU R16, [R1+0x100] ;  /* 0x0001000001107983 */ /* 0x000ea80000300800 */
[----:B------:R-:W2:Y:S04]  /*8350*/  LDL.LU R17, [R1+0x104] ;  /* 0x0001040001117983 */ /* 0x000ea80000300800 */
[----:B-1----:R-:W4:Y:S04]  /*8360*/  LDL.LU R18, [R1+0x108] ;  /* 0x0001080001127983 */ /* 0x002f280000300800 */
[----:B------:R-:W4:Y:S01]  /*8370*/  LDL.LU R19, [R1+0x10c] ;  /* 0x00010c0001137983 */ /* 0x000f220000300800 */
[----:B---3--:R-:W-:Y:S03]  /*8380*/  HMMA.1688.F32.TF32 R4, R20, R6, R12 ;  /* 0x000000061404723c */ /* 0x008fe6000008100c */
[----:B----4-:R-:W-:Y:S04]  /*8390*/  STL.64 [R1+0xaa8], R18 ;  /* 0x000aa81201007387 */ /* 0x010fe80000100a00 */
[----:B--2---:R1:W-:Y:S04]  /*83a0*/  STL.64 [R1+0xaa0], R16 ;  /* 0x000aa01001007387 */ /* 0x0043e80000100a00 */
[----:B-1----:R-:W2:Y:S04]  /*83b0*/  LDL.LU R16, [R1+0x120] ;  /* 0x0001200001107983 */ /* 0x002ea80000300800 */
[----:B------:R-:W2:Y:S04]  /*83c0*/  LDL.LU R17, [R1+0x124] ;  /* 0x0001240001117983 */ /* 0x000ea80000300800 */
[----:B------:R-:W3:Y:S04]  /*83d0*/  LDL.LU R18, [R1+0x128] ;  /* 0x0001280001127983 */ /* 0x000ee80000300800 */
[----:B------:R-:W3:Y:S01]  /*83e0*/  LDL.LU R19, [R1+0x12c] ;  /* 0x00012c0001137983 */ /* 0x000ee20000300800 */
[----:B------:R-:W-:-:S02]  /*83f0*/  IMAD.MOV.U32 R13, RZ, RZ, R6 ;  /* 0x000000ffff0d7224 */ /* 0x000fc400078e0006 */
[----:B------:R-:W-:Y:S01]  /*8400*/  IMAD.MOV.U32 R12, RZ, RZ, R7 ;  /* 0x000000ffff0c7224 */ /* 0x000fe200078e0007 */
[----:B---3--:R-:W-:Y:S04]  /*8410*/  STL.64 [R1+0xac0], R18 ;  /* 0x000ac01201007387 */ /* 0x008fe80000100a00 */
[----:B--2---:R1:W-:Y:S04]  /*8420*/  STL.64 [R1+0xab8], R16 ;  /* 0x000ab81001007387 */ /* 0x0043e80000100a00 */
[----:B-1----:R-:W2:Y:S04]  /*8430*/  LDL.LU R16, [R1+0x140] ;  /* 0x0001400001107983 */ /* 0x002ea80000300800 */
[----:B------:R-:W2:Y:S04]  /*8440*/  LDL.LU R17, [R1+0x144] ;  /* 0x0001440001117983 */ /* 0x000ea80000300800 */
[----:B------:R-:W2:Y:S04]  /*8450*/  LDL.LU R18, [R1+0x148] ;  /* 0x0001480001127983 */ /* 0x000ea80000300800 */
[----:B------:R-:W2:Y:S04]  /*8460*/  LDL.LU R19, [R1+0x14c] ;  /* 0x00014c0001137983 */ /* 0x000ea80000300800 */
[----:B------:R-:W3:Y:S04]  /*8470*/  LDL.LU R8, [R1+0xc0] ;  /* 0x0000c00001087983 */ /* 0x000ee80000300800 */
[----:B------:R-:W3:Y:S04]  /*8480*/  LDL.LU R9, [R1+0xc4] ;  /* 0x0000c40001097983 */ /* 0x000ee80000300800 */
[----:B------:R-:W3:Y:S04]  /*8490*/  LDL.LU R10, [R1+0xc8] ;  /* 0x0000c800010a7983 */ /* 0x000ee80000300800 */
[----:B------:R-:W3:Y:S04]  /*84a0*/  LDL.LU R11, [R1+0xcc] ;  /* 0x0000cc00010b7983 */ /* 0x000ee80000300800 */
[----:B------:R-:W4:Y:S04]  /*84b0*/  LDL.LU R24, [R1+0x90] ;  /* 0x0000900001187983 */ /* 0x000f280000300800 */
[----:B------:R-:W2:Y:S04]  /*84c0*/  LDL.LU.64 R14, [R1+0xad0] ;  /* 0x000ad000010e7983 */ /* 0x000ea80000300a00 */
[----:B------:R2:W-:Y:S04]  /*84d0*/  STL.64 [R1+0xe0], R4 ;  /* 0x0000e00401007387 */ /* 0x0005e80000100a00 */
[----:B------:R-:W2:Y:S01]  /*84e0*/  LDL.LU.64 R6, [R1+0xac8] ;  /* 0x000ac80001067983 */ /* 0x000ea20000300a00 */
[----:B------:R-:W-:-:S03]  /*84f0*/  IMAD.MOV.U32 R25, RZ, RZ, R29 ;  /* 0x000000ffff197224 */ /* 0x000fc600078e001d */
[----:B------:R-:W-:Y:S01]  /*8500*/  STL [R1+0x994], R12 ;  /* 0x0009940c01007387 */ /* 0x000fe20000100800 */
[----:B------:R-:W-:-:S03]  /*8510*/  IMAD.MOV.U32 R26, RZ, RZ, R28 ;  /* 0x000000ffff1a7224 */ /* 0x000fc600078e001c */
[----:B------:R-:W-:Y:S01]  /*8520*/  STL [R1+0x990], R13 ;  /* 0x0009900d01007387 */ /* 0x000fe20000100800 */
[C---:B--2---:R-:W-:Y:S03]  /*8530*/  HMMA.1688.F32.TF32 R4, R20.reuse, R6, R16 ;  /* 0x000000061404723c */ /* 0x044fe60000081010 */
[----:B------:R-:W2:Y:S04]  /*8540*/  LDL.LU.64 R18, [R1+0xac0] ;  /* 0x000ac00001127983 */ /* 0x000ea80000300a00 */
[----:B------:R-:W2:Y:S11]  /*8550*/  LDL.LU.64 R16, [R1+0xab8] ;  /* 0x000ab80001107983 */ /* 0x000eb60000300a00 */
[----:B------:R-:W-:Y:S05]  /*8560*/  @!UPT UIADD3 URZ, URZ, URZ, URZ ;  /* 0x0000003f3f3ff290 */ /* 0x000fea000fffe03f */
[----:B------:R-:W-:Y:S01]  /*8570*/  STL.64 [R1+0xd0], R4 ;  /* 0x0000d00401007387 */ /* 0x000fe20000100a00 */
[----:B------:R-:W-:Y:S02]  /*8580*/  IMAD.MOV.U32 R29, RZ, RZ, R6 ;  /* 0x000000ffff1d7224 */ /* 0x000fe400078e0006 */
[----:B------:R-:W-:Y:S02]  /*8590*/  IMAD.MOV.U32 R28, RZ, RZ, R7 ;  /* 0x000000ffff1c7224 */ /* 0x000fe400078e0007 */
[----:B------:R-:W2:Y:S04]  /*85a0*/  LDL.LU.64 R6, [R1+0xab0] ;  /* 0x000ab00001067983 */ /* 0x000ea80000300a00 */
[----:B------:R-:W-:Y:S04]  /*85b0*/  STL [R1+0x904], R28 ;  /* 0x0009041c01007387 */ /* 0x000fe80000100800 */
[----:B------:R-:W-:Y:S01]  /*85c0*/  STL [R1+0x900], R29 ;  /* 0x0009001d01007387 */ /* 0x000fe20000100800 */
[C---:B--2---:R-:W-:Y:S11]  /*85d0*/  HMMA.1688.F32.TF32 R16, R20.reuse, R6, R16 ;  /* 0x000000061410723c */ /* 0x044ff60000081010 */
[----:B------:R-:W-:Y:S11]  /*85e0*/  @!UPT UIADD3 URZ, URZ, URZ, URZ ;  /* 0x0000003f3f3ff290 */ /* 0x000ff6000fffe03f */
[----:B------:R-:W-:Y:S01]  /*85f0*/  @!UPT UIADD3 URZ, URZ, URZ, URZ ;  /* 0x0000003f3f3ff290 */ /* 0x000fe2000fffe03f */
[----:B------:R-:W-:Y:S04]  /*8600*/  STL.64 [R1+0x110], R16 ;  /* 0x0001101001007387 */ /* 0x000fe80000100a00 */
[----:B------:R1:W-:Y:S04]  /*8610*/  STL.64 [R1+0x118], R18 ;  /* 0x0001181201007387 */ /* 0x0003e80000100a00 */
[----:B-1----:R-:W2:Y:S04]  /*8620*/  LDL.LU.64 R18, [R1+0xaa8] ;  /* 0x000aa80001127983 */ /* 0x002ea80000300a00 */
[----:B------:R-:W2:Y:S04]  /*8630*/  LDL.LU.64 R16, [R1+0xaa0] ;  /* 0x000aa00001107983 */ /* 0x000ea80000300a00 */
[----:B------:R1:W-:Y:S04]  /*8640*/  STL.64 [R1+0xa28], R6 ;  /* 0x000a280601007387 */ /* 0x0003e80000100a00 */
[----:B------:R-:W3:Y:S04]  /*8650*/  LDL.LU R4, [R1+0x1c0] ;  /* 0x0001c00001047983 */ /* 0x000ee80000300800 */
[----:B------:R-:W3:Y:S04]  /*8660*/  LDL.LU R5, [R1+0x1c4] ;  /* 0x0001c40001057983 */ /* 0x000ee80000300800 */
[----:B-1----:R-:W3:Y:S04]  /*8670*/  LDL.LU R6, [R1+0x1c8] ;  /* 0x0001c80001067983 */ /* 0x002ee80000300800 */
[----:B------:R-:W3:Y:S01]  /*8680*/  LDL.LU R7, [R1+0x1cc] ;  /* 0x0001cc0001077983 */ /* 0x000ee20000300800 */
[C---:B--2---:R-:W-:Y:S03]  /*8690*/  HMMA.1688.F32.TF32 R16, R20.reuse, R14, R16 ;  /* 0x0000000e1410723c */ /* 0x044fe60000081010 */
[----:B---3--:R1:W-:Y:S04]  /*86a0*/  STL.64 [R1+0xa48], R6 ;  /* 0x000a480601007387 */ /* 0x0083e80000100a00 */
[----:B------:R-:W-:Y:S04]  /*86b0*/  STL.64 [R1+0xa40], R4 ;  /* 0x000a400401007387 */ /* 0x000fe80000100a00 */
[----:B-1----:R-:W2:Y:S11]  /*86c0*/  LDL.LU.64 R6, [R1+0x18] ;  /* 0x0000180001067983 */ /* 0x002eb60000300a00 */
[----:B------:R-:W-:Y:S01]  /*86d0*/  @!UPT UIADD3 URZ, URZ, URZ, URZ ;  /* 0x0000003f3f3ff290 */ /* 0x000fe2000fffe03f */
[----:B------:R-:W-:Y:S04]  /*86e0*/  STL.64 [R1+0x100], R16 ;  /* 0x0001001001007387 */ /* 0x000fe80000100a00 */
[----:B------:R1:W-:Y:S04]  /*86f0*/  STL.64 [R1+0x108], R18 ;  /* 0x0001081201007387 */ /* 0x0003e80000100a00 */
[----:B-1----:R-:W3:Y:S04]  /*8700*/  LDL.LU.64 R18, [R1+0xa98] ;  /* 0x000a980001127983 */ /* 0x002ee80000300a00 */
[----:B------:R1:W-:Y:S04]  /*8710*/  STL.64 [R1+0xa20], R14 ;  /* 0x000a200e01007387 */ /* 0x0003e80000100a00 */
[----:B------:R-:W2:Y:S04]  /*8720*/  LDL.LU R12, [R1+0x1b0] ;  /* 0x0001b000010c7983 */ /* 0x000ea80000300800 */
[----:B------:R-:W2:Y:S04]  /*8730*/  LDL.LU R13, [R1+0x1b4] ;  /* 0x0001b400010d7983 */ /* 0x000ea80000300800 */
[----:B-1----:R-:W2:Y:S04]  /*8740*/  LDL.LU R14, [R1+0x1b8] ;  /* 0x0001b800010e7983 */ /* 0x002ea80000300800 */
[----:B------:R-:W2:Y:S01]  /*8750*/  LDL.LU R15, [R1+0x1bc] ;  /* 0x0001bc00010f7983 */ /* 0x000ea20000300800 */
[C---:B---3--:R-:W-:Y:S03]  /*8760*/  HMMA.1688.F32.TF32 R16, R20.reuse, R18, R8 ;  /* 0x000000121410723c */ /* 0x048fe60000081008 */
[----:B--2---:R1:W-:Y:S04]  /*8770*/  STL.64 [R1+0xa38], R14 ;  /* 0x000a380e01007387 */ /* 0x0043e80000100a00 */
[----:B------:R-:W-:Y:S04]  /*8780*/  STL.64 [R1+0xa30], R12 ;  /* 0x000a300c01007387 */ /* 0x000fe80000100a00 */
[----:B-1----:R-:W2:Y:S04]  /*8790*/  LDL.LU.64 R14, [R1+0x8] ;  /* 0x00000800010e7983 */ /* 0x002ea80000300a00 */
[----:B------:R-:W3:Y:S04]  /*87a0*/  LDL.LU.64 R10, [R1+0xa90] ;  /* 0x000a9000010a7983 */ /* 0x000ee80000300a00 */
[----:B------:R-:W3:Y:S04]  /*87b0*/  LDL.LU.64 R8, [R1+0xa88] ;  /* 0x000a880001087983 */ /* 0x000ee80000300a00 */
[----:B------:R-:W-:Y:S04]  /*87c0*/  STL.64 [R1+0x280], R16 ;  /* 0x0002801001007387 */ /* 0x000fe80000100a00 */
[----:B------:R1:W-:Y:S04]  /*87d0*/  STL.64 [R1+0x288], R18 ;  /* 0x0002881201007387 */ /* 0x0003e80000100a00 */
[----:B-1----:R-:W3:Y:S02]  /*87e0*/  LDL.LU.64 R18, [R1+0xa80] ;  /* 0x000a800001127983 */ /* 0x002ee40000300a00 */
[----:B---3--:R-:W-:Y:S11]  /*87f0*/  HMMA.1688.F32.TF32 R8, R20, R18, R8 ;  /* 0x000000121408723c */ /* 0x008ff60000081008 */
[----:B------:R-:W-:Y:S11]  /*8800*/  @!UPT UIADD3 URZ, URZ, URZ, URZ ;  /* 0x0000003f3f3ff290 */ /* 0x000ff6000fffe03f */
[----:B------:R-:W-:Y:S01]  /*8810*/  @!UPT UIADD3 URZ, URZ, URZ, URZ ;  /* 0x0000003f3f3ff290 */ /* 0x000fe2000fffe03f */
[----:B------:R-:W-:Y:S04]  /*8820*/  STL.64 [R1+0x2b0], R8 ;  /* 0x0002b00801007387 */ /* 0x000fe80000100a00 */
[----:B------:R1:W-:Y:S04]  /*8830*/  STL.64 [R1+0x2b8], R10 ;  /* 0x0002b80a01007387 */ /* 0x0003e80000100a00 */
[----:B-1----:R-:W4:Y:S01]  /*8840*/  LDL.LU.64 R10, [R1+0xa78] ;  /* 0x000a7800010a7983 */ /* 0x002f220000300a00 */
[----:B------:R-:W-:-:S03]  /*8850*/  IMAD.MOV.U32 R27, RZ, RZ, R3 ;  /* 0x000000ffff1b7224 */ /* 0x000fc600078e0003 */
[----:B------:R-:W3:Y:S04]  /*8860*/  LDL R3, [R1+0x358] ;  /* 0x0003580001037983 */ /* 0x000ee80000100800 */
[C---:B----4-:R-:W-:Y:S01]  /*8870*/  HMMA.1688.F32.TF32 R8, R20.reuse, R10, R24 ;  /* 0x0000000a1408723c */ /* 0x050fe20000081018 */
[----:B------:R-:W4:Y:S04]  /*8880*/  LDL.LU.64 R26, [R1+0xa70] ;  /* 0x000a7000011a7983 */ /* 0x000f280000300a00 */
[----:B------:R-:W4:Y:S11]  /*8890*/  LDL.LU.64 R24, [R1+0xa68] ;  /* 0x000a680001187983 */ /* 0x000f360000300a00 */
[----:B------:R-:W-:Y:S07]  /*88a0*/  @!UPT UIADD3 URZ, URZ, URZ, URZ ;  /* 0x0000003f3f3ff290 */ /* 0x000fee000fffe03f */
[----:B------:R-:W-:Y:S04]  /*88b0*/  STL.64 [R1+0x2f0], R8 ;  /* 0x0002f00801007387 */ /* 0x000fe80000100a00 */
[----:B------:R1:W-:Y:S04]  /*88c0*/  STL.64 [R1+0x2f8], R10 ;  /* 0x0002f80a01007387 */ /* 0x0003e80000100a00 */
[----:B-1----:R-:W4:Y:S02]  /*88d0*/  LDL.LU.64 R10, [R1+0xa60] ;  /* 0x000a6000010a7983 */ /* 0x002f240000300a00 */
[----:B----4-:R-:W-:Y:S02]  /*88e0*/  HMMA.1688.F32.TF32 R20, R20, R10, R24 ;  /* 0x0000000a1414723c */ /* 0x010fe40000081018 */
[----:B------:R-:W4:Y:S04]  /*88f0*/  LDL.LU.64 R26, [R1+0xa58] ;  /* 0x000a5800011a7983 */ /* 0x000f280000300a00 */
[----:B------:R-:W4:Y:S11]  /*8900*/  LDL.LU.64 R24, [R1+0xa50] ;  /* 0x000a500001187983 */ /* 0x000f360000300a00 */
[----:B------:R-:W-:Y:S06]  /*8910*/  @!UPT UIADD3 URZ, URZ, URZ, URZ ;  /* 0x0000003f3f3ff290 */ /* 0x000fec000fffe03f */
[----:B------:R1:W-:Y:S04]  /*8920*/  STL.64 [R1+0x2d0], R20 ;  /* 0x0002d01401007387 */ /* 0x0003e80000100a00 */
[----:B------:R2:W-:Y:S04]  /*8930*/  STL.64 [R1+0x2d8], R22 ;  /* 0x0002d81601007387 */ /* 0x0005e80000100a00 */
[----:B-1----:R-:W3:Y:S04]  /*8940*/  LDL.LU R20, [R1+0x1a0] ;  /* 0x0001a00001147983 */ /* 0x002ee80000300800 */
[----:B------:R-:W3:Y:S04]  /*8950*/  LDL.LU R21, [R1+0x1a4] ;  /* 0x0001a40001157983 */ /* 0x000ee80000300800 */
[----:B--2---:R-:W3:Y:S04]  /*8960*/  LDL.LU R22, [R1+0x1a8] ;  /* 0x0001a80001167983 */ /* 0x004ee80000300800 */
[----:B------:R-:W3:Y:S04]  /*8970*/  LDL.LU R23, [R1+0x1ac] ;  /* 0x0001ac0001177983 */ /* 0x000ee80000300800 */
[----:B------:R1:W-:Y:S04]  /*8980*/  STL.64 [R1+0x9e8], R10 ;  /* 0x0009e80a01007387 */ /* 0x0003e80000100a00 */
[----:B------:R-:W4:Y:S04]  /*8990*/  LDL.LU R8, [R1+0x1d0] ;  /* 0x0001d00001087983 */ /* 0x000f280000300800 */
[----:B------:R-:W4:Y:S04]  /*89a0*/  LDL.LU R9, [R1+0x1d4] ;  /* 0x0001d40001097983 */ /* 0x000f280000300800 */
[----:B-1----:R-:W4:Y:S04]  /*89b0*/  LDL.LU R10, [R1+0x1d8] ;  /* 0x0001d800010a7983 */ /* 0x002f280000300800 */
[----:B------:R-:W4:Y:S02]  /*89c0*/  LDL.LU R11, [R1+0x1dc] ;  /* 0x0001dc00010b7983 */ /* 0x000f240000300800 */
[----:B----4-:R-:W-:Y:S11]  /*89d0*/  HMMA.1688.F32.TF32 R8, R24, R6, R8 ;  /* 0x000000061808723c */ /* 0x010ff60000081008 */
[----:B------:R-:W-:Y:S11]  /*89e0*/  @!UPT UIADD3 URZ, URZ, URZ, URZ ;  /* 0x0000003f3f3ff290 */ /* 0x000ff6000fffe03f */
[----:B------:R-:W-:Y:S01]  /*89f0*/  @!UPT UIADD3 URZ, URZ, URZ, URZ ;  /* 0x0000003f3f3ff290 */ /* 0x000fe2000fffe03f */
[----:B------:R1:W-:Y:S04]  /*8a00*/  STL.64 [R1+0xb0], R8 ;  /* 0x0000b00801007387 */ /* 0x0003e80000100a00 */
[----:B------:R-:W-:Y:S01]  /*8a10*/  STL.64 [R1+0xb8], R10 ;  /* 0x0000b80a01007387 */ /* 0x000fe20000100a00 */
[----:B-1----:R-:W-:Y:S02]  /*8a20*/  IMAD.MOV.U32 R9, RZ, RZ, R6 ;  /* 0x000000ffff097224 */ /* 0x002fe400078e0006 */
[----:B------:R-:W-:Y:S02]  /*8a30*/  IMAD.MOV.U32 R8, RZ, RZ, R7 ;  /* 0x000000ffff087224 */ /* 0x000fe400078e0007 */
[----:B------:R-:W2:Y:S04]  /*8a40*/  LDL.LU.64 R6, [R1+0xa48] ;  /* 0x000a480001067983 */ /* 0x000ea80000300a00 */
[----:B------:R-:W2:Y:S01]  /*8a50*/  LDL.LU.64 R4, [R1+0xa40] ;  /* 0x000a400001047983 */ /* 0x000ea20000300a00 */
[----:B------:R-:W-:-:S02]  /*8a60*/  IMAD.MOV.U32 R17, RZ, RZ, R14 ;  /* 0x000000ffff117224 */ /* 0x000fc400078e000e */
[----:B------:R-:W-:Y:S01]  /*8a70*/  IMAD.MOV.U32 R16, RZ, RZ, R15 ;  /* 0x000000ffff107224 */ /* 0x000fe200078e000f */
[C---:B--2---:R-:W-:Y:S01]  /*8a80*/  HMMA.1688.F32.TF32 R4, R24.reuse, R14, R4 ;  /* 0x0000000e1804723c */ /* 0x044fe20000081004 */
[----:B------:R-:W2:Y:S04]  /*8a90*/  LDL.LU.64 R14, [R1+0xa38] ;  /* 0x000a3800010e7983 */ /* 0x000ea80000300a00 */
[----:B------:R-:W2:Y:S11]  /*8aa0*/  LDL.LU.64 R12, [R1+0xa30] ;  /* 0x000a3000010c7983 */ /* 0x000eb60000300a00 */
[----:B------:R-:W-:Y:S07]  /*8ab0*/  @!UPT UIADD3 URZ, URZ, URZ, URZ ;  /* 0x0000003f3f3ff290 */ /* 0x000fee000fffe03f */
[----:B------:R1:W-:Y:S04]  /*8ac0*/  STL.64 [R1+0xa8], R6 ;  /* 0x0000a80601007387 */ /* 0x0003e80000100a00 */
[----:B-1----:R-:W2:Y:S01]  /*8ad0*/  LDL.LU.64 R6, [R1+0xa28] ;  /* 0x000a280001067983 */ /* 0x002ea20000300a00 */
[----:B------:R-:W-:Y:S02]  /*8ae0*/  IMAD.MOV.U32 R28, RZ, RZ, R4 ;  /* 0x000000ffff1c7224 */ /* 0x000fe400078e0004 */
[----:B------:R-:W-:Y:S01]  /*8af0*/  IMAD.MOV.U32 R29, RZ, RZ, R5 ;  /* 0x000000ffff1d7224 */ /* 0x000fe200078e0005 */
[----:B------:R1:W-:Y:S04]  /*8b00*/  STL.64 [R1+0xa10], R18 ;  /* 0x000a101201007387 */ /* 0x0003e80000100a00 */
[----:B------:R-:W-:Y:S04]  /*8b10*/  STL.64 [R1+0xa08], R16 ;  /* 0x000a081001007387 */ /* 0x000fe80000100a00 */
[----:B-1----:R-:W4:Y:S04]  /*8b20*/  LDL.LU.64 R18, [R1+0x78] ;  /* 0x0000780001127983 */ /* 0x002f280000300a00 */
[----:B------:R-:W-:Y:S04]  /*8b30*/  STL [R1+0x90c], R28 ;  /* 0x00090c1c01007387 */ /* 0x000fe80000100800 */
[----:B------:R-:W-:Y:S01]  /*8b40*/  STL [R1+0x908], R29 ;  /* 0x0009081d01007387 */ /* 0x000fe20000100800 */
[C---:B--2---:R-:W-:Y:S11]  /*8b50*/  HMMA.1688.F32.TF32 R12, R24.reuse, R6, R12 ;  /* 0x00000006180c723c */ /* 0x044ff6000008100c */
[----:B------:R-:W-:Y:S11]  /*8b60*/  @!UPT UIADD3 URZ, URZ, URZ, URZ ;  /* 0x0000003f3f3ff290 */ /* 0x000ff6000fffe03f */
[----:B------:R-:W-:Y:S01]  /*8b70*/  @!UPT UIADD3 URZ, URZ, URZ, URZ ;  /* 0x0000003f3f3ff290 */ /* 0x000fe2000fffe03f */
[----:B------:R-:W-:Y:S04]  /*8b80*/  STL.64 [R1+0xc0], R12 ;  /* 0x0000c00c01007387 */ /* 0x000fe80000100a00 */
[----:B------:R1:W-:Y:S04]  /*8b90*/  STL.64 [R1+0xc8], R14 ;  /* 0x0000c80e01007387 */ /* 0x0003e80000100a00 */
[----:B-1----:R-:W3:Y:S04]  /*8ba0*/  LDL.LU.64 R14, [R1+0xa20] ;  /* 0x000a2000010e7983 */ /* 0x002ee80000300a00 */
[----:B------:R3:W-:Y:S02]  /*8bb0*/  STL.64 [R1+0x9f0], R6 ;  /* 0x0009f00601007387 */ /* 0x0007e40000100a00 */
[C---:B---3--:R-:W-:Y:S02]  /*8bc0*/  HMMA.1688.F32.TF32 R4, R24.reuse, R14, R20 ;  /* 0x0000000e1804723c */ /* 0x048fe40000081014 */
[----:B------:R1:W-:Y:S04]  /*8bd0*/  STL.64 [R1+0xa18], R14 ;  /* 0x000a180e01007387 */ /* 0x0003e80000100a00 */
[----:B------:R-:W4:Y:S11]  /*8be0*/  LDL.LU R12, [R1+0x190] ;  /* 0x00019000010c7983 */ /* 0x000f360000300800 */
[----:B------:R-:W-:Y:S06]  /*8bf0*/  @!UPT UIADD3 URZ, URZ, URZ, URZ ;  /* 0x0000003f3f3ff290 */ /* 0x000fec000fffe03f */
[----:B------:R2:W-:Y:S04]  /*8c00*/  STL.64 [R1+0xf0], R4 ;  /* 0x0000f00401007387 */ /* 0x0005e80000100a00 */
[----:B------:R3:W-:Y:S04]  /*8c10*/  STL.64 [R1+0xf8], R6 ;  /* 0x0000f80601007387 */ /* 0x0007e80000100a00 */
[----:B------:R-:W4:Y:S04]  /*8c20*/  LDL.LU R13, [R1+0x194] ;  /* 0x00019400010d7983 */ /* 0x000f280000300800 */
[----:B-1----:R-:W4:Y:S04]  /*8c30*/  LDL.LU R14, [R1+0x198] ;  /* 0x00019800010e7983 */ /* 0x002f280000300800 */
[----:B------:R-:W4:Y:S04]  /*8c40*/  LDL.LU R15, [R1+0x19c] ;  /* 0x00019c00010f7983 */ /* 0x000f280000300800 */
[----:B--2---:R-:W2:Y:S04]  /*8c50*/  LDL.LU R4, [R1+0x50] ;  /* 0x0000500001047983 */ /* 0x004ea80000300800 */
[----:B------:R-:W2:Y:S04]  /*8c60*/  LDL.LU R5, [R1+0x54] ;  /* 0x0000540001057983 */ /* 0x000ea80000300800 */
[----:B---3--:R-:W3:Y:S04]  /*8c70*/  LDL.LU R6, [R1+0x58] ;  /* 0x0000580001067983 */ /* 0x008ee80000300800 */
[----:B------:R-:W3:Y:S01]  /*8c80*/  LDL.LU R7, [R1+0x5c] ;  /* 0x00005c0001077983 */ /* 0x000ee20000300800 */
[----:B----4-:R-:W-:Y:S03]  /*8c90*/  HMMA.1688.F32.TF32 R12, R24, R18, R12 ;  /* 0x00000012180c723c */ /* 0x010fe6000008100c */
[----:B---3--:R-:W-:Y:S04]  /*8ca0*/  STL.64 [R1+0xa00], R6 ;  /* 0x000a000601007387 */ /* 0x008fe80000100a00 */
[----:B--2---:R1:W-:Y:S04]  /*8cb0*/  STL.64 [R1+0x9f8], R4 ;  /* 0x0009f80401007387 */ /* 0x0043e80000100a00 */
[----:B-1----:R-:W2:Y:S04]  /*8cc0*/  LDL.LU R4, [R1+0x180] ;  /* 0x0001800001047983 */ /* 0x002ea80000300800 */
[----:B------:R-:W2:Y:S04]  /*8cd0*/  LDL.LU R5, [R1+0x184] ;  /* 0x0001840001057983 */ /* 0x000ea80000300800 */
[----:B------:R-:W2:Y:S04]  /*8ce0*/  LDL.LU R6, [R1+0x188] ;  /* 0x0001880001067983 */ /* 0x000ea80000300800 */
[----:B------:R-:W2:Y:S04]  /*8cf0*/  LDL.LU R7, [R1+0x18c] ;  /* 0x00018c0001077983 */ /* 0x000ea80000300800 */
[----:B------:R-:W3:Y:S04]  /*8d00*/  LDL.LU.64 R10, [R1+0x38] ;  /* 0x00003800010a7983 */ /* 0x000ee80000300a00 */
[----:B------:R-:W4:Y:S04]  /*8d10*/  LDL.LU R20, [R1+0x40] ;  /* 0x0000400001147983 */ /* 0x000f280000300800 */
[----:B------:R-:W4:Y:S04]  /*8d20*/  LDL.LU R21, [R1+0x44] ;  /* 0x0000440001157983 */ /* 0x000f280000300800 */
[----:B------:R-:W4:Y:S04]  /*8d30*/  LDL.LU R22, [R1+0x48] ;  /* 0x0000480001167983 */ /* 0x000f280000300800 */
[----:B------:R-:W4:Y:S04]  /*8d40*/  LDL.LU R23, [R1+0x4c] ;  /* 0x00004c0001177983 */ /* 0x000f280000300800 */
[----:B------:R-:W-:Y:S04]  /*8d50*/  STL.64 [R1+0x230], R12 ;  /* 0x0002300c01007387 */ /* 0x000fe80000100a00 */
[----:B------:R1:W-:Y:S04]  /*8d60*/  STL.64 [R1+0x238], R14 ;  /* 0x0002380e01007387 */ /* 0x0003e80000100a00 */
[----:B-1----:R-:W2:Y:S01]  /*8d70*/  LDL.LU.64 R14, [R1+0xa18] ;  /* 0x000a1800010e7983 */ /* 0x002ea20000300a00 */
[----:B------:R-:W-:-:S02]  /*8d80*/  IMAD.MOV.U32 R12, RZ, RZ, R18 ;  /* 0x000000ffff0c7224 */ /* 0x000fc400078e0012 */
[----:B------:R-:W-:Y:S02]  /*8d90*/  IMAD.MOV.U32 R13, RZ, RZ, R19 ;  /* 0x000000ffff0d7224 */ /* 0x000fe400078e0013 */
[----:B------:R-:W3:Y:S04]  /*8da0*/  LDL.LU.64 R18, [R1+0xa10] ;  /* 0x000a100001127983 */ /* 0x000ee80000300a00 */
[----:B------:R-:W3:Y:S04]  /*8db0*/  LDL.LU.64 R16, [R1+0xa08] ;  /* 0x000a080001107983 */ /* 0x000ee80000300a00 */
[----:B--2---:R-:W-:Y:S04]  /*8dc0*/  STL.64 [R1+0x9a0], R14 ;  /* 0x0009a00e01007387 */ /* 0x004fe80000100a00 */
[----:B------:R1:W-:Y:S04]  /*8dd0*/  STL.64 [R1+0x998], R12 ;  /* 0x0009980c01007387 */ /* 0x0003e80000100a00 */
[----:B-1----:R-:W2:Y:S04]  /*8de0*/  LDL.LU R12, [R1+0x1f0] ;  /* 0x0001f000010c7983 */ /* 0x002ea80000300800 */
[----:B------:R-:W2:Y:S04]  /*8df0*/  LDL.LU R13, [R1+0x1f4] ;  /* 0x0001f400010d7983 */ /* 0x000ea80000300800 */
[----:B------:R-:W2:Y:S04]  /*8e00*/  LDL.LU R14, [R1+0x1f8] ;  /* 0x0001f800010e7983 */ /* 0x000ea80000300800 */
[----:B------:R-:W2:Y:S04]  /*8e10*/  LDL.LU R15, [R1+0x1fc] ;  /* 0x0001fc00010f7983 */ /* 0x000ea80000300800 */
[----:B--2---:R3:W-:Y:S02]  /*8e20*/  STL.64 [R1+0x9b0], R14 ;  /* 0x0009b00e01007387 */ /* 0x0047e40000100a00 */
[----:B---3--:R-:W-:-:S02]  /*8e30*/  IMAD.MOV.U32 R14, RZ, RZ, R17 ;  /* 0x000000ffff0e7224 */ /* 0x008fc400078e0011 */
[----:B------:R-:W-:Y:S02]  /*8e40*/  IMAD.MOV.U32 R15, RZ, RZ, R16 ;  /* 0x000000ffff0f7224 */ /* 0x000fe400078e0010 */
[C---:B------:R-:W-:Y:S01]  /*8e50*/  HMMA.1688.F32.TF32 R16, R24.reuse, R18, R4 ;  /* 0x000000121810723c */ /* 0x040fe20000081004 */
[----:B------:R-:W-:Y:S04]  /*8e60*/  STL.64 [R1+0x9a8], R12 ;  /* 0x0009a80c01007387 */ /* 0x000fe80000100a00 */
[----:B------:R-:W-:Y:S04]  /*8e70*/  STL.64 [R1+0x9c0], R14 ;  /* 0x0009c00e01007387 */ /* 0x000fe80000100a00 */
[----:B------:R-:W2:Y:S04]  /*8e80*/  LDL.LU.64 R6, [R1+0xa00] ;  /* 0x000a000001067983 */ /* 0x000ea80000300a00 */
[----:B------:R-:W2:Y:S10]  /*8e90*/  LDL.LU.64 R4, [R1+0x9f8] ;  /* 0x0009f80001047983 */ /* 0x000eb40000300a00 */
[----:B------:R1:W-:Y:S04]  /*8ea0*/  STL.64 [R1+0x250], R16 ;  /* 0x0002501001007387 */ /* 0x0003e80000100a00 */
[----:B------:R-:W-:Y:S04]  /*8eb0*/  STL.64 [R1+0x258], R18 ;  /* 0x0002581201007387 */ /* 0x000fe80000100a00 */
[----:B-1----:R-:W3:Y:S04]  /*8ec0*/  LDL R16, [R1+0x3f8] ;  /* 0x0003f80001107983 */ /* 0x002ee80000100800 */
[----:B---3--:R1:W-:Y:S04]  /*8ed0*/  STL [R1+0x9b8], R16 ;  /* 0x0009b81001007387 */ /* 0x0083e80000100800 */
[----:B-1----:R-:W3:Y:S04]  /*8ee0*/  LDL.LU R16, [R1+0x200] ;  /* 0x0002000001107983 */ /* 0x002ee80000300800 */
[----:B------:R-:W3:Y:S04]  /*8ef0*/  LDL.LU R17, [R1+0x204] ;  /* 0x0002040001117983 */ /* 0x000ee80000300800 */
[----:B------:R-:W3:Y:S04]  /*8f00*/  LDL.LU R18, [R1+0x208] ;  /* 0x0002080001127983 */ /* 0x000ee80000300800 */
[----:B------:R-:W3:Y:S01]  /*8f10*/  LDL.LU R19, [R1+0x20c] ;  /* 0x00020c0001137983 */ /* 0x000ee20000300800 */
[----:B--2---:R-:W-:Y:S03]  /*8f20*/  HMMA.1688.F32.TF32 R4, R24, R10, R4 ;  /* 0x0000000a1804723c */ /* 0x004fe60000081004 */
[----:B---3--:R-:W-:Y:S04]  /*8f30*/  STL.64 [R1+0x9d0], R18 ;  /* 0x0009d01201007387 */ /* 0x008fe80000100a00 */
[----:B------:R1:W-:Y:S04]  /*8f40*/  STL.64 [R1+0x9c8], R16 ;  /* 0x0009c81001007387 */ /* 0x0003e80000100a00 */
[----:B-1----:R-:W2:Y:S04]  /*8f50*/  LDL.LU R16, [R1+0x210] ;  /* 0x0002100001107983 */ /* 0x002ea80000300800 */
[----:B------:R-:W2:Y:S04]  /*8f60*/  LDL.LU R17, [R1+0x214] ;  /* 0x0002140001117983 */ /* 0x000ea80000300800 */
[----:B------:R-:W2:Y:S04]  /*8f70*/  LDL.LU R18, [R1+0x218] ;  /* 0x0002180001127983 */ /* 0x000ea80000300800 */
[----:B------:R-:W2:Y:S04]  /*8f80*/  LDL.LU R19, [R1+0x21c] ;  /* 0x00021c0001137983 */ /* 0x000ea80000300800 */
[----:B------:R1:W-:Y:S04]  /*8f90*/  STL.64 [R1+0x2a0], R4 ;  /* 0x0002a00401007387 */ /* 0x0003e80000100a00 */
[----:B------:R3:W-:Y:S01]  /*8fa0*/  STL.64 [R1+0x2a8], R6 ;  /* 0x0002a80601007387 */ /* 0x0007e20000100a00 */
[----:B-1----:R-:W-:-:S02]  /*8fb0*/  IMAD.MOV.U32 R4, RZ, RZ, R10 ;  /* 0x000000ffff047224 */ /* 0x002fc400078e000a */
[----:B------:R-:W-:Y:S01]  /*8fc0*/  IMAD.MOV.U32 R5, RZ, RZ, R11 ;  /* 0x000000ffff057224 */ /* 0x000fe200078e000b */
[----:B---3--:R-:W3:Y:S04]  /*8fd0*/  LDL.LU.64 R6, [R1+0x9f0] ;  /* 0x0009f00001067983 */ /* 0x008ee80000300a00 */
[----:B------:R-:W4:Y:S01]  /*8fe0*/  LDL.LU.64 R10, [R1+0x9e8] ;  /* 0x0009e800010a7983 */ /* 0x000f220000300a00 */
[----:B------:R-:W-:Y:S02]  /*8ff0*/  IMAD.MOV.U32 R14, RZ, RZ, R9 ;  /* 0x000000ffff0e7224 */ /* 0x000fe400078e0009 */
[----:B------:R-:W-:Y:S01]  /*9000*/  IMAD.MOV.U32 R15, RZ, RZ, R8 ;  /* 0x000000ffff0f7224 */ /* 0x000fe200078e0008 */
[----:B----4-:R-:W-:Y:S01]  /*9010*/  HMMA.1688.F32.TF32 R24, R24, R10, R20 ;  /* 0x0000000a1818723c */ /* 0x010fe20000081014 */
[----:B------:R-:W-:Y:S04]  /*9020*/  LDS R22, [R2+0x5200] ;  /* 0x0052000002167984 */ /* 0x000fe80000000800 */
[----:B------:R-:W-:Y:S02]  /*9030*/  LDS R23, [R0+0x5200] ;  /* 0x0052000000177984 */ /* 0x000fe40000000800 */
[----:B------:R-:W-:-:S02]  /*9040*/  IMAD.MOV.U32 R21, RZ, RZ, R10 ;  /* 0x000000ffff157224 */ /* 0x000fc400078e000a */
[----:B------:R-:W-:Y:S11]  /*9050*/  IMAD.MOV.U32 R20, RZ, RZ, R11 ;  /* 0x000000ffff147224 */ /* 0x000ff600078e000b */
[----:B------:R-:W-:Y:S03]  /*9060*/  @!UPT UIADD3 URZ, URZ, URZ, URZ ;  /* 0x0000003f3f3ff290 */ /* 0x000fe6000fffe03f */
[----:B------:R1:W-:Y:S04]  /*9070*/  STL.64 [R1+0x290], R24 ;  /* 0x0002901801007387 */ /* 0x0003e80000100a00 */
[----:B------:R4:W-:Y:S04]  /*9080*/  STL.64 [R1+0x298], R26 ;  /* 0x0002981a01007387 */ /* 0x0009e80000100a00 */
[----:B------:R-:W2:Y:S04]  /*9090*/  LDL.LU.64 R10, [R1+0x9e0] ;  /* 0x0009e000010a7983 */ /* 0x000ea80000300a00 */
[----:B------:R-:W2:Y:S04]  /*90a0*/  LDL.LU.64 R8, [R1+0x9d8] ;  /* 0x0009d80001087983 */ /* 0x000ea80000300a00 */
[----:B-1----:R-:W3:Y:S04]  /*90b0*/  LDL.LU R24, [R1+0x1e0] ;  /* 0x0001e00001187983 */ /* 0x002ee80000300800 */
[----:B------:R-:W3:Y:S04]  /*90c0*/  LDL.LU R25, [R1+0x1e4] ;  /* 0x0001e40001197983 */ /* 0x000ee80000300800 */
[----:B----4-:R-:W4:Y:S04]  /*90d0*/  LDL.LU R26, [R1+0x1e8] ;  /* 0x0001e800011a7983 */ /* 0x010f280000300800 */
[----:B------:R-:W4:Y:S01]  /*90e0*/  LDL.LU R27, [R1+0x1ec] ;  /* 0x0001ec00011b7983 */ /* 0x000f220000300800 */
[----:B--2---:R-:W-:Y:S03]  /*90f0*/  HMMA.1688.F32.TF32 R12, R8, R14, R16 ;  /* 0x0000000e080c723c */ /* 0x004fe60000081010 */
[----:B------:R-:W2:Y:S04]  /*9100*/  LDL.LU.64 R18, [R1+0x9d0] ;  /* 0x0009d00001127983 */ /* 0x000ea80000300a00 */
[----:B------:R-:W2:Y:S11]  /*9110*/  LDL.LU.64 R16, [R1+0x9c8] ;  /* 0x0009c80001107983 */ /* 0x000eb60000300a00 */
[----:B------:R-:W-:Y:S05]  /*9120*/  @!UPT UIADD3 URZ, URZ, URZ, URZ ;  /* 0x0000003f3f3ff290 */ /* 0x000fea000fffe03f */
[----:B------:R-:W-:Y:S01]  /*9130*/  STL.64 [R1+0x10], R12 ;  /* 0x0000100c01007387 */ /* 0x000fe20000100a00 */
[----:B------:R-:W-:-:S03]  /*9140*/  IMAD.MOV.U32 R28, RZ, RZ, R15 ;  /* 0x000000ffff1c7224 */ /* 0x000fc600078e000f */
[----:B------:R1:W-:Y:S04]  /*9150*/  STL [R1+0x18], R14 ;  /* 0x0000180e01007387 */ /* 0x0003e80000100800 */
[----:B-1----:R-:W2:Y:S04]  /*9160*/  LDL.LU.64 R14, [R1+0x9c0] ;  /* 0x0009c000010e7983 */ /* 0x002ea80000300a00 */
[----:B------:R-:W-:Y:S01]  /*9170*/  STL [R1+0x910], R28 ;  /* 0x0009101c01007387 */ /* 0x000fe20000100800 */
[----:B--2---:R-:W-:Y:S03]  /*9180*/  HMMA.1688.F32.TF32 R12, R8, R14, R16 ;  /* 0x0000000e080c723c */ /* 0x004fe60000081010 */
[----:B------:R-:W2:Y:S04]  /*9190*/  LDL.LU R16, [R1+0x9b8] ;  /* 0x0009b80001107983 */ /* 0x000ea80000300800 */
[----:B------:R-:W-:Y:S04]  /*91a0*/  LDS R18, [R2+0x5000] ;  /* 0x0050000002127984 */ /* 0x000fe80000000800 */
[----:B------:R-:W1:Y:S04]  /*91b0*/  LDS R19, [R0+0x5000] ;  /* 0x0050000000137984 */ /* 0x000e680000000800 */
[----:B------:R-:W-:Y:S08]  /*91c0*/  LDS R17, [R0+0x4000] ;  /* 0x0040000000117984 */ /* 0x000ff00000000800 */
[----:B------:R-:W-:Y:S01]  /*91d0*/  STL [R1+0x4], R13 ;  /* 0x0000040d01007387 */ /* 0x000fe20000100800 */
[----:B------:R-:W-:-:S03]  /*91e0*/  IMAD.MOV.U32 R29, RZ, RZ, R12 ;  /* 0x000000ffff1d7224 */ /* 0x000fc600078e000c */
[----:B------:R3:W-:Y:S04]  /*91f0*/  STL.64 [R1+0x8], R14 ;  /* 0x0000080e01007387 */ /* 0x0007e80000100a00 */
[----:B---3--:R-:W3:Y:S04]  /*9200*/  LDL.LU.64 R14, [R1+0x9b0] ;  /* 0x0009b000010e7983 */ /* 0x008ee80000300a00 */
[----:B------:R-:W3:Y:S04]  /*9210*/  LDL.LU.64 R12, [R1+0x9a8] ;  /* 0x0009a800010c7983 */ /* 0x000ee80000300a00 */
[----:B------:R-:W-:Y:S01]  /*9220*/  STL [R1+0x914], R29 ;  /* 0x0009141d01007387 */ /* 0x000fe20000100800 */
[----:B---3--:R-:W-:Y:S01]  /*9230*/  HMMA.1688.F32.TF32 R12, R8, R6, R12 ;  /* 0x00000006080c723c */ /* 0x008fe2000008100c */
[----:B--2---:R-:W-:-:S02]  /*9240*/  IMAD R3, R3, 0x8000, R16 ;  /* 0x0000800003037824 */ /* 0x004fc400078e0210 */
[----:B------:R-:W-:Y:S04]  /*9250*/  LDS R6, [R2+0x5300] ;  /* 0x0053000002067984 */ /* 0x000fe80000000800 */
[----:B------:R-:W-:Y:S04]  /*9260*/  LDS R16, [R2+0x4000] ;  /* 0x0040000002107984 */ /* 0x000fe80000000800 */
[----:B------:R-:W-:Y:S11]  /*9270*/  LDS R7, [R0+0x5300] ;  /* 0x0053000000077984 */ /* 0x000ff60000000800 */
[----:B------:R-:W-:Y:S01]  /*9280*/  @!UPT UIADD3 URZ, URZ, URZ, URZ ;  /* 0x0000003f3f3ff290 */ /* 0x000fe2000fffe03f */
[----:B------:R-:W-:Y:S04]  /*9290*/  STL.64 [R1+0x90], R12 ;  /* 0x0000900c01007387 */ /* 0x000fe80000100a00 */
[----:B------:R2:W-:Y:S04]  /*92a0*/  STL.64 [R1+0x98], R14 ;  /* 0x0000980e01007387 */ /* 0x0005e80000100a00 */
[----:B--2---:R-:W4:Y:S04]  /*92b0*/  LDL.LU.64 R14, [R1+0x9a0] ;  /* 0x0009a000010e7983 */ /* 0x004f280000300a00 */
[----:B------:R-:W2:Y:S04]  /*92c0*/  LDL.LU.64 R12, [R1+0x998] ;  /* 0x00099800010c7983 */ /* 0x000ea80000300a00 */
[----:B------:R-:W-:Y:S04]  /*92d0*/  STL.64 [R1+0x980], R10 ;  /* 0x0009800a01007387 */ /* 0x000fe80000100a00 */
[----:B------:R-:W-:Y:S01]  /*92e0*/  STL.64 [R1+0x978], R8 ;  /* 0x0009780801007387 */ /* 0x000fe20000100a00 */
[----:B----4-:R-:W-:Y:S03]  /*92f0*/  HMMA.1688.F32.TF32 R24, R8, R14, R24 ;  /* 0x0000000e0818723c */ /* 0x010fe60000081018 */
[----:B------:R-:W3:Y:S11]  /*9300*/  LDSM.16.M88.4 R8, [R3+0x10000] ;  /* 0x010000000308783b */ /* 0x000ef60000000200 */
[----:B------:R-:W-:Y:S09]  /*9310*/  @!UPT UIADD3 URZ, URZ, URZ, URZ ;  /* 0x0000003f3f3ff290 */ /* 0x000ff2000fffe03f */
[----:B------:R-:W-:Y:S04]  /*9320*/  STL.64 [R1+0x80], R24 ;  /* 0x0000801801007387 */ /* 0x000fe80000100a00 */
[----:B------:R-:W-:Y:S04]  /*9330*/  STL.64 [R1+0x88], R26 ;  /* 0x0000881a01007387 */ /* 0x000fe80000100a00 */
[----:B------:R-:W4:Y:S04]  /*9340*/  LDS R24, [R2+0x4100] ;  /* 0x0041000002187984 */ /* 0x000f280000000800 */
[----:B-1----:R1:W-:Y:S04]  /*9350*/  STL.64 [R1+0x928], R18 ;  /* 0x0009281201007387 */ /* 0x0023e80000100a00 */
[----:B------:R-:W2:Y:S01]  /*9360*/  LDS R26, [R2+0x5100] ;  /* 0x00510000021a7984 */ /* 0x000ea20000000800 */
[----:B---3--:R-:W-:-:S02]  /*9370*/  IMAD.MOV.U32 R29, RZ, RZ, R8 ;  /* 0x000000ffff1d7224 */ /* 0x008fc400078e0008 */
[----:B------:R-:W-:Y:S01]  /*9380*/  IMAD.MOV.U32 R28, RZ, RZ, R9 ;  /* 0x000000ffff1c7224 */ /* 0x000fe200078e0009 */
[----:B------:R-:W-:Y:S01]  /*9390*/  LDS R25, [R0+0x4100] ;  /* 0x0041000000197984 */ /* 0x000fe20000000800 */
[----:B-1----:R-:W-:-:S03]  /*93a0*/  IMAD.MOV.U32 R18, RZ, RZ, R21 ;  /* 0x000000ffff127224 */ /* 0x002fc600078e0015 */
[----:B------:R-:W-:Y:S01]  /*93b0*/  LDS R27, [R0+0x5100] ;  /* 0x00510000001b7984 */ /* 0x000fe20000000800 */
[----:B------:R-:W-:-:S03]  /*93c0*/  IMAD.MOV.U32 R19, RZ, RZ, R20 ;  /* 0x000000ffff137224 */ /* 0x000fc600078e0014 */
[----:B------:R-:W-:Y:S04]  /*93d0*/  LDS R20, [R2+0x4200] ;  /* 0x0042000002147984 */ /* 0x000fe80000000800 */
[----:B------:R-:W1:Y:S04]  /*93e0*/  LDS R21, [R0+0x4200] ;  /* 0x0042000000157984 */ /* 0x000e680000000800 */
[----:B------:R-:W-:Y:S04]  /*93f0*/  STL.64 [R1+0x920], R16 ;  /* 0x0009201001007387 */ /* 0x000fe80000100a00 */
[----:B------:R-:W-:Y:S04]  /*9400*/  STL.64 [R1+0x940], R18 ;  /* 0x0009401201007387 */ /* 0x000fe80000100a00 */
[----:B----4-:R-:W-:Y:S04]  /*9410*/  STL [R1+0x918], R24 ;  /* 0x0009181801007387 */ /* 0x010fe80000100800 */
[----:B--2---:R-:W-:Y:S04]  /*9420*/  STL [R1+0x91c], R26 ;  /* 0x00091c1a01007387 */ /* 0x004fe80000100800 */
[----:B------:R-:W-:Y:S04]  /*9430*/  STL.64 [R1+0x938], R22 ;  /* 0x0009381601007387 */ /* 0x000fe80000100a00 */
[----:B-1----:R1:W-:Y:S04]  /*9440*/  STL.64 [R1+0x930], R20 ;  /* 0x0009301401007387 */ /* 0x0023e80000100a00 */
[----:B-1----:R-:W2:Y:S04]  /*9450*/  LDL.LU R20, [R1+0x220] ;  /* 0x0002200001147983 */ /* 0x002ea80000300800 */
[----:B------:R-:W2:Y:S04]  /*9460*/  LDL.LU R21, [R1+0x224] ;  /* 0x0002240001157983 */ /* 0x000ea80000300800 */
[----:B------:R-:W3:Y:S04]  /*9470*/  LDL.LU R22, [R1+0x228] ;  /* 0x0002280001167983 */ /* 0x000ee80000300800 */
[----:B------:R-:W3:Y:S04]  /*9480*/  LDL.LU R23, [R1+0x22c] ;  /* 0x00022c0001177983 */ /* 0x000ee80000300800 */
[----:B------:R-:W4:Y:S04]  /*9490*/  LDL.LU R14, [R1+0x68] ;  /* 0x00006800010e7983 */ /* 0x000f280000300800 */
[----:B------:R-:W4:Y:S01]  /*94a0*/  LDL.LU R15, [R1+0x6c] ;  /* 0x00006c00010f7983 */ /* 0x000f220000300800 */
[----:B------:R-:W-:-:S02]  /*94b0*/  IMAD.MOV.U32 R18, RZ, RZ, R4 ;  /* 0x000000ffff127224 */ /* 0x000fc400078e0004 */
[----:B------:R-:W-:Y:S01]  /*94c0*/  IMAD.MOV.U32 R19, RZ, RZ, R5 ;  /* 0x000000ffff137224 */ /* 0x000fe200078e0005 */
[----:B----4-:R1:W-:Y:S02]  /*94d0*/  STL.64 [R1+0x960], R14 ;  /* 0x0009600e01007387 */ /* 0x0103e40000100a00 */
[----:B-1----:R-:W-:Y:S02]  /*94e0*/  IMAD.MOV.U32 R14, RZ, RZ, R12 ;  /* 0x000000ffff0e7224 */ /* 0x002fe400078e000c */
[----:B------:R-:W4:Y:S01]  /*94f0*/  LDL.LU R12, [R1+0x994] ;  /* 0x00099400010c7983 */ /* 0x000f220000300800 */
[----:B------:R-:W-:-:S03]  /*9500*/  IMAD.MOV.U32 R15, RZ, RZ, R13 ;  /* 0x000000ffff0f7224 */ /* 0x000fc600078e000d */
[----:B------:R-:W4:Y:S04]  /*9510*/  LDL.LU R13, [R1+0x990] ;  /* 0x00099000010d7983 */ /* 0x000f280000300800 */
[----:B---3--:R-:W-:Y:S04]  /*9520*/  STL.64 [R1+0x950], R22 ;  /* 0x0009501601007387 */ /* 0x008fe80000100a00 */
[----:B--2---:R-:W-:Y:S04]  /*9530*/  STL.64 [R1+0x948], R20 ;  /* 0x0009481401007387 */ /* 0x004fe80000100a00 */
[----:B------:R-:W2:Y:S04]  /*9540*/  LDL.LU R4, [R1+0x98c] ;  /* 0x00098c0001047983 */ /* 0x000ea80000300800 */
[----:B------:R-:W3:Y:S04]  /*9550*/  LDL.LU R5, [R1+0x988] ;  /* 0x0009880001057983 */ /* 0x000ee80000300800 */
[----:B------:R1:W-:Y:S04]  /*9560*/  STL.64 [R1+0x958], R18 ;  /* 0x0009581201007387 */ /* 0x0003e80000100a00 */
[----:B------:R-:W4:Y:S04]  /*9570*/  LDL.LU R16, [R1+0x260] ;  /* 0x0002600001107983 */ /* 0x000f280000300800 */
[----:B------:R-:W4:Y:S04]  /*9580*/  LDL.LU R17, [R1+0x264] ;  /* 0x0002640001117983 */ /* 0x000f280000300800 */
[----:B-1----:R-:W4:Y:S04]  /*9590*/  LDL.LU R18, [R1+0x268] ;  /* 0x0002680001127983 */ /* 0x002f280000300800 */
[----:B------:R-:W4:Y:S01]  /*95a0*/  LDL.LU R19, [R1+0x26c] ;  /* 0x00026c0001137983 */ /* 0x000f220000300800 */
[----:B--2---:R-:W-:-:S03]  /*95b0*/  IMAD.MOV.U32 R23, RZ, RZ, R4 ;  /* 0x000000ffff177224 */ /* 0x004fc600078e0004 */
[----:B------:R-:W-:Y:S01]  /*95c0*/  LDS R4, [R2+0x4300] ;  /* 0x0043000002047984 */ /* 0x000fe20000000800 */
[----:B---3--:R-:W-:-:S03]  /*95d0*/  IMAD.MOV.U32 R22, RZ, RZ, R5 ;  /* 0x000000ffff167224 */ /* 0x008fc600078e0005 */
[----:B------:R-:W1:Y:S04]  /*95e0*/  LDS R5, [R0+0x4300] ;  /* 0x0043000000057984 */ /* 0x000e680000000800 */
[----:B----4-:R-:W-:Y:S04]  /*95f0*/  STL.64 [R1+0x970], R18 ;  /* 0x0009701201007387 */ /* 0x010fe80000100a00 */
[----:B------:R2:W-:Y:S04]  /*9600*/  STL.64 [R1+0x968], R16 ;  /* 0x0009681001007387 */ /* 0x0005e80000100a00 */
[----:B--2---:R-:W2:Y:S04]  /*9610*/  LDL.LU R16, [R1+0x270] ;  /* 0x0002700001107983 */ /* 0x004ea80000300800 */
[----:B------:R-:W2:Y:S04]  /*9620*/  LDL.LU R17, [R1+0x274] ;  /* 0x0002740001117983 */ /* 0x000ea80000300800 */
[----:B------:R-:W2:Y:S04]  /*9630*/  LDL.LU R18, [R1+0x278] ;  /* 0x0002780001127983 */ /* 0x000ea80000300800 */
[----:B------:R-:W2:Y:S04]  /*9640*/  LDL.LU R19, [R1+0x27c] ;  /* 0x00027c0001137983 */ /* 0x000ea80000300800 */
[----:B------:R-:W3:Y:S04]  /*9650*/  LDL.LU R20, [R1+0x240] ;  /* 0x0002400001147983 */ /* 0x000ee80000300800 */
[----:B------:R-:W3:Y:S04]  /*9660*/  LDL.LU R21, [R1+0x244] ;  /* 0x0002440001157983 */ /* 0x000ee80000300800 */
[----:B------:R-:W-:Y:S04]  /*9670*/  STL [R1+0x860], R2 ;  /* 0x0008600201007387 */ /* 0x000fe80000100800 */
[----:B------:R-:W-:Y:S04]  /*9680*/  STL.64 [R1+0x8f8], R6 ;  /* 0x0008f80601007387 */ /* 0x000fe80000100a00 */
[----:B-1----:R1:W-:Y:S04]  /*9690*/  STL.64 [R1+0x8f0], R4 ;  /* 0x0008f00401007387 */ /* 0x0023e80000100a00 */
[----:B-1----:R-:W4:Y:S04]  /*96a0*/  LDL.LU R4, [R1+0xe0] ;  /* 0x0000e00001047983 */ /* 0x002f280000300800 */
[----:B------:R-:W4:Y:S04]  /*96b0*/  LDL.LU R5, [R1+0xe4] ;  /* 0x0000e40001057983 */ /* 0x000f280000300800 */
[----:B------:R-:W-:Y:S04]  /*96c0*/  STL [R1+0x864], R0 ;  /* 0x0008640001007387 */ /* 0x000fe80000100800 */
[----:B------:R-:W-:Y:S04]  /*96d0*/  STL.64 [R1+0x58], R10 ;  /* 0x0000580a01007387 */ /* 0x000fe80000100a00 */
[----:B------:R-:W1:Y:S04]  /*96e0*/  LDSM.16.M88.4 R8, [R3+0x11000] ;  /* 0x011000000308783b */ /* 0x000e680000000200 */
[----:B-1----:R1:W-:Y:S01]  /*96f0*/  STL.64 [R1+0x48], R10 ;  /* 0x0000480a01007387 */ /* 0x0023e20000100a00 */
[----:B------:R-:W-:-:S02]  /*9700*/  IMAD.MOV.U32 R26, RZ, RZ, R8 ;  /* 0x000000ffff1a7224 */ /* 0x000fc400078e0008 */
[----:B------:R-:W-:Y:S01]  /*9710*/  IMAD.MOV.U32 R24, RZ, RZ, R9 ;  /* 0x000000ffff187224 */ /* 0x000fe200078e0009 */
[----:B-1----:R-:W2:Y:S04]  /*9720*/  LDL.LU.64 R10, [R1+0x980] ;  /* 0x00098000010a7983 */ /* 0x002ea80000300a00 */
[----:B------:R-:W2:Y:S01]  /*9730*/  LDL.LU.64 R8, [R1+0x978] ;  /* 0x0009780001087983 */ /* 0x000ea20000300a00 */
[----:B------:R-:W-:Y:S02]  /*9740*/  IMAD.MOV.U32 R6, RZ, RZ, R13 ;  /* 0x000000ffff067224 */ /* 0x000fe400078e000d */
[----:B------:R-:W-:Y:S02]  /*9750*/  IMAD.MOV.U32 R7, RZ, RZ, R12 ;  /* 0x000000ffff077224 */ /* 0x000fe400078e000c */
[C---:B--2---:R-:W-:Y:S01]  /*9760*/  HMMA.1688.F32.TF32 R12, R8.reuse, R14, R16 ;  /* 0x0000000e080c723c */ /* 0x044fe20000081010 */
[----:B------:R-:W2:Y:S04]  /*9770*/  LDL.LU.64 R18, [R1+0x970] ;  /* 0x0009700001127983 */ /* 0x000ea80000300a00 */
[----:B------:R-:W2:Y:S11]  /*9780*/  LDL.LU.64 R16, [R1+0x968] ;  /* 0x0009680001107983 */ /* 0x000eb60000300a00 */
[----:B------:R-:W-:Y:S07]  /*9790*/  @!UPT UIADD3 URZ, URZ, URZ, URZ ;  /* 0x0000003f3f3ff290 */ /* 0x000fee000fffe03f */
[----:B------:R2:W-:Y:S01]  /*97a0*/  STL.64 [R1+0x70], R12 ;  /* 0x0000700c01007387 */ /* 0x0005e20000100a00 */
[----:B------:R-:W-:Y:S02]  /*97b0*/  IMAD.MOV.U32 R0, RZ, RZ, R14 ;  /* 0x000000ffff007224 */ /* 0x000fe400078e000e */
[----:B------:R-:W-:Y:S02]  /*97c0*/  IMAD.MOV.U32 R2, RZ, RZ, R15 ;  /* 0x000000ffff027224 */ /* 0x000fe400078e000f */
[----:B------:R-:W2:Y:S04]  /*97d0*/  LDL.LU.64 R14, [R1+0x960] ;  /* 0x00096000010e7983 */ /* 0x000ea80000300a00 */
[----:B------:R-:W-:Y:S04]  /*97e0*/  STL [R1+0x86c], R2 ;  /* 0x00086c0201007387 */ /* 0x000fe80000100800 */
[----:B------:R-:W-:Y:S01]  /*97f0*/  STL [R1+0x868], R0 ;  /* 0x0008680001007387 */ /* 0x000fe20000100800 */
[C---:B--2---:R-:W-:Y:S03]  /*9800*/  HMMA.1688.F32.TF32 R12, R8.reuse, R14, R16 ;  /* 0x0000000e080c723c */ /* 0x044fe60000081010 */
[----:B------:R-:W3:Y:S11]  /*9810*/  LDL.LU.64 R18, [R1+0x958] ;  /* 0x0009580001127983 */ /* 0x000ef60000300a00 */
[----:B------:R-:W-:Y:S09]  /*9820*/  @!UPT UIADD3 URZ, URZ, URZ, URZ ;  /* 0x0000003f3f3ff290 */ /* 0x000ff2000fffe03f */
[----:B------:R-:W-:Y:S04]  /*9830*/  STL.64 [R1+0x790], R14 ;  /* 0x0007900e01007387 */ /* 0x000fe80000100a00 */
[----:B------:R1:W-:Y:S04]  /*9840*/  STL.64 [R1+0x788], R12 ;  /* 0x0007880c01007387 */ /* 0x0003e80000100a00 */
[----:B-1----:R-:W2:Y:S04]  /*9850*/  LDL.LU R12, [R1+0x170] ;  /* 0x00017000010c7983 */ /* 0x002ea80000300800 */
[----:B------:R-:W2:Y:S04]  /*9860*/  LDL.LU R13, [R1+0x174] ;  /* 0x00017400010d7983 */ /* 0x000ea80000300800 */
[----:B------:R-:W2:Y:S04]  /*9870*/  LDL.LU R14, [R1+0x178] ;  /* 0x00017800010e7983 */ /* 0x000ea80000300800 */
[----:B------:R-:W2:Y:S01]  /*9880*/  LDL.LU R15, [R1+0x17c] ;  /* 0x00017c00010f7983 */ /* 0x000ea20000300800 */
[C---:B---3--:R-:W-:Y:S03]  /*9890*/  HMMA.1688.F32.TF32 R16, R8.reuse, R18, R20 ;  /* 0x000000120810723c */ /* 0x048fe60000081014 */
[----:B------:R-:W3:Y:S04]  /*98a0*/  LDL.LU.64 R22, [R1+0x950] ;  /* 0x0009500001167983 */ /* 0x000ee80000300a00 */
[----:B------:R-:W3:Y:S11]  /*98b0*/  LDL.LU.64 R20, [R1+0x948] ;  /* 0x0009480001147983 */ /* 0x000ef60000300a00 */
[----:B------:R-:W-:Y:S05]  /*98c0*/  @!UPT UIADD3 URZ, URZ, URZ, URZ ;  /* 0x0000003f3f3ff290 */ /* 0x000fea000fffe03f */
[----:B------:R-:W-:Y:S04]  /*98d0*/  STL.64 [R1+0x240], R16 ;  /* 0x0002401001007387 */ /* 0x000fe80000100a00 */
[----:B------:R1:W-:Y:S04]  /*98e0*/  STL.64 [R1+0x248], R18 ;  /* 0x0002481201007387 */ /* 0x0003e80000100a00 */
[----:B-1----:R-:W3:Y:S02]  /*98f0*/  LDL.LU.64 R18, [R1+0x940] ;  /* 0x0009400001127983 */ /* 0x002ee40000300a00 */
[----:B---3--:R-:W-:Y:S02]  /*9900*/  HMMA.1688.F32.TF32 R8, R8, R18, R20 ;  /* 0x000000120808723c */ /* 0x008fe40000081014 */
[----:B------:R-:W3:Y:S04]  /*9910*/  LDL.LU.64 R22, [R1+0x938] ;  /* 0x0009380001167983 */ /* 0x000ee80000300a00 */
[----:B------:R-:W3:Y:S04]  /*9920*/  LDL.LU.64 R20, [R1+0x930] ;  /* 0x0009300001147983 */ /* 0x000ee80000300a00 */
[----:B------:R-:W2:Y:S04]  /*9930*/  LDL.LU.64 R18, [R1+0x928] ;  /* 0x0009280001127983 */ /* 0x000ea80000300a00 */
[----:B------:R-:W2:Y:S09]  /*9940*/  LDL.LU.64 R16, [R1+0x920] ;  /* 0x0009200001107983 */ /* 0x000eb20000300a00 */
[----:B------:R1:W-:Y:S04]  /*9950*/  STL.64 [R1+0x1f0], R8 ;  /* 0x0001f00801007387 */ /* 0x0003e80000100a00 */
[----:B------:R-:W-:Y:S01]  /*9960*/  STL.64 [R1+0x1f8], R10 ;  /* 0x0001f80a01007387 */ /* 0x000fe20000100a00 */
[----:B-1----:R-:W-:-:S03]  /*9970*/  IMAD.MOV.U32 R8, RZ, RZ, R26 ;  /* 0x000000ffff087224 */ /* 0x002fc600078e001a */
[----:B------:R-:W4:Y:S01]  /*9980*/  LDL.LU R26, [R1+0x91c] ;  /* 0x00091c00011a7983 */ /* 0x000f220000300800 */
[----:B------:R-:W-:-:S03]  /*9990*/  IMAD.MOV.U32 R9, RZ, RZ, R24 ;  /* 0x000000ffff097224 */ /* 0x000fc600078e0018 */
[----:B------:R-:W4:Y:S04]  /*99a0*/  LDL.LU R24, [R1+0x918] ;  /* 0x0009180001187983 */ /* 0x000f280000300800 */
[----:B------:R1:W-:Y:S02]  /*99b0*/  STL.64 [R1+0x8d8], R8 ;  /* 0x0008d80801007387 */ /* 0x0003e40000100a00 */
[----:B-1----:R-:W-:Y:S02]  /*99c0*/  IMAD.MOV.U32 R8, RZ, RZ, R29 ;  /* 0x000000ffff087224 */ /* 0x002fe400078e001d */
[----:B------:R-:W3:Y:S01]  /*99d0*/  LDL.LU R29, [R1+0x914] ;  /* 0x00091400011d7983 */ /* 0x000ee20000300800 */
[----:B------:R-:W-:-:S03]  /*99e0*/  IMAD.MOV.U32 R9, RZ, RZ, R28 ;  /* 0x000000ffff097224 */ /* 0x000fc600078e001c */
[----:B------:R-:W3:Y:S04]  /*99f0*/  LDL.LU R28, [R1+0x910] ;  /* 0x00091000011c7983 */ /* 0x000ee80000300800 */
[-C--:B--2---:R-:W-:Y:S01]  /*9a00*/  HMMA.1688.F32.TF32 R12, R16, R8.reuse, R12 ;  /* 0x00000008100c723c */ /* 0x084fe2000008100c */
[----:B------:R-:W-:Y:S04]  /*9a10*/  STL.64 [R1+0x8e8], R18 ;  /* 0x0008e81201007387 */ /* 0x000fe80000100a00 */
[----:B------:R1:W-:Y:S03]  /*9a20*/  STL.64 [R1+0x8e0], R16 ;  /* 0x0008e01001007387 */ /* 0x0003e60000100a00 */
[----:B----4-:R-:W-:Y:S11]  /*9a30*/  HMMA.1688.F32.TF32 R4, R24, R8, R4 ;  /* 0x000000081804723c */ /* 0x010ff60000081004 */
[----:B------:R-:W-:Y:S04]  /*9a40*/  @!UPT UIADD3 URZ, URZ, URZ, URZ ;  /* 0x0000003f3f3ff290 */ /* 0x000fe8000fffe03f */
[----:B------:R-:W-:Y:S04]  /*9a50*/  STL.64 [R1+0x1e0], R12 ;  /* 0x0001e00c01007387 */ /* 0x000fe80000100a00 */
[----:B------:R-:W-:Y:S04]  /*9a60*/  STL.64 [R1+0x1e8], R14 ;  /* 0x0001e80e01007387 */ /* 0x000fe80000100a00 */
[----:B-1----:R-:W2:Y:S04]  /*9a70*/  LDL.LU R16, [R1+0x10] ;  /* 0x0000100001107983 */ /* 0x002ea80000300800 */
[----:B------:R1:W-:Y:S01]  /*9a80*/  STL.64 [R1+0x1d0], R4 ;  /* 0x0001d00401007387 */ /* 0x0003e20000100a00 */
[----:B---3--:R-:W-:-:S03]  /*9a90*/  IMAD.MOV.U32 R19, RZ, RZ, R28 ;  /* 0x000000ffff137224 */ /* 0x008fc600078e001c */
[----:B------:R3:W-:Y:S04]  /*9aa0*/  STL.64 [R1+0x1d8], R6 ;  /* 0x0001d80601007387 */ /* 0x0007e80000100a00 */
[----:B------:R-:W2:Y:S04]  /*9ab0*/  LDL.LU R17, [R1+0x14] ;  /* 0x0000140001117983 */ /* 0x000ea80000300800 */
[----:B------:R-:W2:Y:S04]  /*9ac0*/  LDL.LU R18, [R1+0x18] ;  /* 0x0000180001127983 */ /* 0x000ea80000300800 */
[----:B------:R-:W4:Y:S04]  /*9ad0*/  LDL.LU R28, [R1+0x90c] ;  /* 0x00090c00011c7983 */ /* 0x000f280000300800 */
[----:B-1----:R-:W2:Y:S04]  /*9ae0*/  LDL.LU R4, [R1+0xb0] ;  /* 0x0000b00001047983 */ /* 0x002ea80000300800 */
[----:B------:R-:W2:Y:S04]  /*9af0*/  LDL.LU R5, [R1+0xb4] ;  /* 0x0000b40001057983 */ /* 0x000ea80000300800 */
[----:B---3--:R-:W2:Y:S04]  /*9b00*/  LDL.LU R6, [R1+0xb8] ;  /* 0x0000b80001067983 */ /* 0x008ea80000300800 */
[----:B------:R-:W2:Y:S04]  /*9b10*/  LDL.LU R7, [R1+0xbc] ;  /* 0x0000bc0001077983 */ /* 0x000ea80000300800 */
[----:B------:R-:W-:Y:S04]  /*9b20*/  STL.64 [R1+0x8d0], R26 ;  /* 0x0008d01a01007387 */ /* 0x000fe80000100a00 */
[----:B------:R1:W-:Y:S04]  /*9b30*/  STL.64 [R1+0x8c8], R24 ;  /* 0x0008c81801007387 */ /* 0x0003e80000100a00 */
[----:B-1----:R-:W3:Y:S04]  /*9b40*/  LDL.LU R24, [R1+0x150] ;  /* 0x0001500001187983 */ /* 0x002ee80000300800 */
[----:B------:R-:W3:Y:S04]  /*9b50*/  LDL.LU R25, [R1+0x154] ;  /* 0x0001540001197983 */ /* 0x000ee80000300800 */
[----:B------:R-:W3:Y:S04]  /*9b60*/  LDL.LU R26, [R1+0x158] ;  /* 0x00015800011a7983 */ /* 0x000ee80000300800 */
[----:B------:R-:W3:Y:S04]  /*9b70*/  LDL.LU R27, [R1+0x15c] ;  /* 0x00015c00011b7983 */ /* 0x000ee80000300800 */
[----:B------:R-:W2:Y:S04]  /*9b80*/  LDL.LU R12, [R1+0xc0] ;  /* 0x0000c000010c7983 */ /* 0x000ea80000300800 */
[----:B------:R-:W2:Y:S04]  /*9b90*/  LDL.LU R13, [R1+0xc4] ;  /* 0x0000c400010d7983 */ /* 0x000ea80000300800 */
[----:B------:R-:W2:Y:S04]  /*9ba0*/  LDL.LU R14, [R1+0xc8] ;  /* 0x0000c800010e7983 */ /* 0x000ea80000300800 */
[----:B------:R-:W2:Y:S04]  /*9bb0*/  LDL.LU R15, [R1+0xcc] ;  /* 0x0000cc00010f7983 */ /* 0x000ea80000300800 */
[----:B--2---:R-:W-:Y:S04]  /*9bc0*/  STL.64 [R1+0x878], R14 ;  /* 0x0008780e01007387 */ /* 0x004fe80000100a00 */
[----:B------:R1:W-:Y:S04]  /*9bd0*/  STL.64 [R1+0x870], R12 ;  /* 0x0008700c01007387 */ /* 0x0003e80000100a00 */
[----:B-1----:R-:W2:Y:S04]  /*9be0*/  LDL.LU R12, [R1+0x110] ;  /* 0x00011000010c7983 */ /* 0x002ea80000300800 */
[----:B------:R-:W2:Y:S04]  /*9bf0*/  LDL.LU R13, [R1+0x114] ;  /* 0x00011400010d7983 */ /* 0x000ea80000300800 */
[----:B------:R-:W2:Y:S04]  /*9c00*/  LDL.LU R14, [R1+0x118] ;  /* 0x00011800010e7983 */ /* 0x000ea80000300800 */
[----:B------:R-:W2:Y:S04]  /*9c10*/  LDL.LU R15, [R1+0x11c] ;  /* 0x00011c00010f7983 */ /* 0x000ea80000300800 */
[----:B--2---:R-:W-:Y:S04]  /*9c20*/  STL.64 [R1+0x890], R14 ;  /* 0x0008900e01007387 */ /* 0x004fe80000100a00 */
[----:B------:R1:W-:Y:S02]  /*9c30*/  STL.64 [R1+0x888], R12 ;  /* 0x0008880c01007387 */ /* 0x0003e40000100a00 */
[----:B-1----:R-:W-:-:S02]  /*9c40*/  IMAD.MOV.U32 R12, RZ, RZ, R29 ;  /* 0x000000ffff0c7224 */ /* 0x002fc400078e001d */
[----:B------:R-:W2:Y:S04]  /*9c50*/  LDL.LU R29, [R1+0x908] ;  /* 0x00090800011d7983 */ /* 0x000ea80000300800 */
[----:B------:R-:W2:Y:S04]  /*9c60*/  LDL.LU R13, [R1+0x4] ;  /* 0x00000400010d7983 */ /* 0x000ea80000300800 */
[----:B------:R-:W2:Y:S04]  /*9c70*/  LDL.LU R14, [R1+0x8] ;  /* 0x00000800010e7983 */ /* 0x000ea80000300800 */
[----:B------:R-:W2:Y:S01]  /*9c80*/  LDL.LU R15, [R1+0xc] ;  /* 0x00000c00010f7983 */ /* 0x000ea20000300800 */
[----:B------:R-:W-:Y:S03]  /*9c90*/  HMMA.1688.F32.TF32 R4, R20, R8, R4 ;  /* 0x000000081404723c */ /* 0x000fe60000081004 */
[----:B--2---:R-:W-:Y:S04]  /*9ca0*/  STL.64 [R1+0x8b0], R14 ;  /* 0x0008b00e01007387 */ /* 0x004fe80000100a00 */
[----:B------:R4:W-:Y:S02]  /*9cb0*/  STL.64 [R1+0x8a8], R12 ;  /* 0x0008a80c01007387 */ /* 0x0009e40000100a00 */
[----:B----4-:R-:W-:-:S02]  /*9cc0*/  IMAD.MOV.U32 R12, RZ, RZ, R28 ;  /* 0x000000ffff0c7224 */ /* 0x010fc400078e001c */
[----:B------:R-:W2:Y:S01]  /*9cd0*/  LDL.LU R28, [R1+0x904] ;  /* 0x00090400011c7983 */ /* 0x000ea20000300800 */
[----:B------:R-:W-:-:S03]  /*9ce0*/  IMAD.MOV.U32 R13, RZ, RZ, R29 ;  /* 0x000000ffff0d7224 */ /* 0x000fc600078e001d */
[----:B------:R-:W4:Y:S04]  /*9cf0*/  LDL.LU R29, [R1+0x900] ;  /* 0x00090000011d7983 */ /* 0x000f280000300800 */
[----:B------:R-:W2:Y:S04]  /*9d00*/  LDL.LU R14, [R1+0xa8] ;  /* 0x0000a800010e7983 */ /* 0x000ea80000300800 */
[----:B------:R-:W2:Y:S04]  /*9d10*/  LDL.LU R15, [R1+0xac] ;  /* 0x0000ac00010f7983 */ /* 0x000ea80000300800 */
[----:B--2---:R-:W-:Y:S04]  /*9d20*/  STL.64 [R1+0x8c0], R14 ;  /* 0x0008c00e01007387 */ /* 0x004fe80000100a00 */
[----:B------:R1:W-:Y:S04]  /*9d30*/  STL.64 [R1+0x8b8], R12 ;  /* 0x0008b80c01007387 */ /* 0x0003e80000100a00 */
[----:B-1----:R-:W2:Y:S04]  /*9d40*/  LDL.LU R12, [R1+0xd0] ;  /* 0x0000d000010c7983 */ /* 0x002ea80000300800 */
[----:B------:R-:W2:Y:S04]  /*9d50*/  LDL.LU R13, [R1+0xd4] ;  /* 0x0000d400010d7983 */ /* 0x000ea80000300800 */
[----:B------:R-:W-:Y:S04]  /*9d60*/  STL.64 [R1+0x1b0], R4 ;  /* 0x0001b00401007387 */ /* 0x000fe80000100a00 */
[----:B------:R1:W-:Y:S04]  /*9d70*/  STL.64 [R1+0x1b8], R6 ;  /* 0x0001b80601007387 */ /* 0x0003e80000100a00 */
[----:B-1----:R-:W2:Y:S04]  /*9d80*/  LDL.LU.64 R6, [R1+0x8f8] ;  /* 0x0008f80001067983 */ /* 0x002ea80000300a00 */
[----:B------:R-:W2:Y:S02]  /*9d90*/  LDL.LU.64 R4, [R1+0x8f0] ;  /* 0x0008f00001047983 */ /* 0x000ea40000300a00 */
[----:B--2---:R-:W-:Y:S02]  /*9da0*/  HMMA.1688.F32.TF32 R8, R4, R8, R16 ;  /* 0x000000080408723c */ /* 0x004fe40000081010 */
[----:B------:R-:W3:Y:S04]  /*9db0*/  LDL.LU.64 R18, [R1+0x8e8] ;  /* 0x0008e80001127983 */ /* 0x000ee80000300a00 */
[----:B------:R-:W3:Y:S11]  /*9dc0*/  LDL.LU.64 R16, [R1+0x8e0] ;  /* 0x0008e00001107983 */ /* 0x000ef60000300a00 */
[----:B------:R-:W-:Y:S06]  /*9dd0*/  @!UPT UIADD3 URZ, URZ, URZ, URZ ;  /* 0x0000003f3f3ff290 */ /* 0x000fec000fffe03f */
[----:B------:R1:W-:Y:S04]  /*9de0*/  STL.64 [R1+0x1c0], R8 ;  /* 0x0001c00801007387 */ /* 0x0003e80000100a00 */
[----:B------:R-:W-:Y:S04]  /*9df0*/  STL.64 [R1+0x1c8], R10 ;  /* 0x0001c80a01007387 */ /* 0x000fe80000100a00 */
[----:B-1----:R-:W3:Y:S01]  /*9e00*/  LDL.LU.64 R8, [R1+0x8d8] ;  /* 0x0008d80001087983 */ /* 0x002ee20000300a00 */
[----:B----4-:R-:W-:Y:S02]  /*9e10*/  IMAD.MOV.U32 R14, RZ, RZ, R29 ;  /* 0x000000ffff0e7224 */ /* 0x010fe400078e001d */
[----:B------:R-:W-:Y:S01]  /*9e20*/  IMAD.MOV.U32 R15, RZ, RZ, R28 ;  /* 0x000000ffff0f7224 */ /* 0x000fe200078e001c */
[-C--:B---3--:R-:W-:Y:S11]  /*9e30*/  HMMA.1688.F32.TF32 R24, R16, R8.reuse, R24 ;  /* 0x000000081018723c */ /* 0x088ff60000081018 */
[----:B------:R-:W-:Y:S11]  /*9e40*/  @!UPT UIADD3 URZ, URZ, URZ, URZ ;  /* 0x0000003f3f3ff290 */ /* 0x000ff6000fffe03f */
[----:B------:R-:W-:Y:S01]  /*9e50*/  @!UPT UIADD3 URZ, URZ, URZ, URZ ;  /* 0x0000003f3f3ff290 */ /* 0x000fe2000fffe03f */
[----:B------:R1:W-:Y:S01]  /*9e60*/  STL.64 [R1+0x1a0], R24 ;  /* 0x0001a01801007387 */ /* 0x0003e20000100a00 */
[----:B------:R-:W-:Y:S02]  /*9e70*/  IMAD.MOV.U32 R29, RZ, RZ, R26 ;  /* 0x000000ffff1d7224 */ /* 0x000fe400078e001a */
[----:B------:R-:W-:Y:S02]  /*9e80*/  IMAD.MOV.U32 R28, RZ, RZ, R27 ;  /* 0x000000ffff1c7224 */ /* 0x000fe400078e001b */
[----:B------:R-:W2:Y:S04]  /*9e90*/  LDL.LU.64 R26, [R1+0x8d0] ;  /* 0x0008d000011a7983 */ /* 0x000ea80000300a00 */
[----:B-1----:R-:W2:Y:S04]  /*9ea0*/  LDL.LU.64 R24, [R1+0x8c8] ;  /* 0x0008c80001187983 */ /* 0x002ea80000300a00 */
[----:B------:R-:W-:Y:S04]  /*9eb0*/  STL [R1+0x734], R29 ;  /* 0x0007341d01007387 */ /* 0x000fe80000100800 */
[----:B------:R-:W-:Y:S01]  /*9ec0*/  STL [R1+0x730], R28 ;  /* 0x0007301c01007387 */ /* 0x000fe20000100800 */
        /* <DEDUP_REMOVED lines=9> */
[----:B-1----:R-:W3:Y:S04]  /*9f60*/  LDL.LU R24, [R1+0x130] ;  /* 0x0001300001187983 */ /* 0x002ee80000300800 */
[----:B------:R-:W3:Y:S04]  /*9f70*/  LDL.LU R25, [R1+0x134] ;  /* 0x0001340001197983 */ /* 0x000ee80000300800 */
[----:B------:R-:W3:Y:S04]  /*9f80*/  LDL.LU R26, [R1+0x138] ;  /* 0x00013800011a7983 */ /* 0x000ee80000300800 */
[----:B------:R-:W3:Y:S01]  /*9f90*/  LDL.LU R27, [R1+0x13c] ;  /* 0x00013c00011b7983 */ /* 0x000ee20000300800 */
[-C--:B--2---:R-:W-:Y:S11]  /*9fa0*/  HMMA.1688.F32.TF32 R12, R20, R8.reuse, R12 ;  /* 0x00000008140c723c */ /* 0x084ff6000008100c */
[----:B------:R-:W-:Y:S11]  /*9fb0*/  @!UPT UIADD3 URZ, URZ, URZ, URZ ;  /* 0x0000003f3f3ff290 */ /* 0x000ff6000fffe03f */
[----:B------:R-:W-:Y:S01]  /*9fc0*/  @!UPT UIADD3 URZ, URZ, URZ, URZ ;  /* 0x0000003f3f3ff290 */ /* 0x000fe2000fffe03f */
[----:B------:R-:W-:Y:S04]  /*9fd0*/  STL.64 [R1+0x180], R12 ;  /* 0x0001800c01007387 */ /* 0x000fe80000100a00 */
[----:B------:R1:W-:Y:S04]  /*9fe0*/  STL.64 [R1+0x188], R14 ;  /* 0x0001880e01007387 */ /* 0x0003e80000100a00 */
[----:B-1----:R-:W2:Y:S04]  /*9ff0*/  LDL.LU.64 R14, [R1+0x8b0] ;  /* 0x0008b000010e7983 */ /* 0x002ea80000300a00 */
[----:B------:R-:W2:Y:S04]  /*a000*/  LDL.LU.64 R12, [R1+0x8a8] ;  /* 0x0008a800010c7983 */ /* 0x000ea80000300a00 */
[----:B------:R-:W-:Y:S04]  /*a010*/  STL [R1+0x884], R6 ;  /* 0x0008840601007387 */ /* 0x000fe80000100800 */
[----:B------:R-:W-:Y:S01]  /*a020*/  STL [R1+0x880], R7 ;  /* 0x0008800701007387 */ /* 0x000fe20000100800 */
[----:B--2---:R-:W-:Y:S03]  /*a030*/  HMMA.1688.F32.TF32 R8, R4, R8, R12 ;  /* 0x000000080408723c */ /* 0x004fe6000008100c */
[----:B------:R-:W1:Y:S11]  /*a040*/  LDSM.16.M88.4 R12, [R3+0x12000] ;  /* 0x01200000030c783b */ /* 0x000e760000000200 */
[----:B------:R-:W-:Y:S09]  /*a050*/  @!UPT UIADD3 URZ, URZ, URZ, URZ ;  /* 0x0000003f3f3ff290 */ /* 0x000ff2000fffe03f */
[----:B------:R-:W-:Y:S04]  /*a060*/  STL.64 [R1+0x220], R8 ;  /* 0x0002200801007387 */ /* 0x000fe80000100a00 */
[----:B------:R-:W-:Y:S04]  /*a070*/  STL.64 [R1+0x228], R10 ;  /* 0x0002280a01007387 */ /* 0x000fe80000100a00 */
[----:B------:R-:W2:Y:S01]  /*a080*/  LDSM.16.M88.4 R8, [R3+0x13000] ;  /* 0x013000000308783b */ /* 0x000ea20000000200 */
[----:B-1----:R-:W-:Y:S02]  /*a090*/  IMAD.MOV.U32 R28, RZ, RZ, R15 ;  /* 0x000000ffff1c7224 */ /* 0x002fe400078e000f */
[----:B------:R-:W-:Y:S01]  /*a0a0*/  IMAD.MOV.U32 R29, RZ, RZ, R14 ;  /* 0x000000ffff1d7224 */ /* 0x000fe200078e000e */
[----:B------:R-:W-:Y:S04]  /*a0b0*/  STL.64 [R1+0x38], R14 ;  /* 0x0000380e01007387 */ /* 0x000fe80000100a00 */
[----:B------:R-:W-:Y:S04]  /*a0c0*/  STL [R1+0x73c], R28 ;  /* 0x00073c1c01007387 */ /* 0x000fe80000100800 */
[----:B------:R2:W-:Y:S02]  /*a0d0*/  STL [R1+0x738], R29 ;  /* 0x0007381d01007387 */ /* 0x0005e40000100800 */
[----:B--2---:R-:W-:-:S02]  /*a0e0*/  IMAD.MOV.U32 R29, RZ, RZ, R8 ;  /* 0x000000ffff1d7224 */ /* 0x004fc400078e0008 */
[----:B------:R-:W-:Y:S01]  /*a0f0*/  STL.64 [R1+0x28], R10 ;  /* 0x0000280a01007387 */ /* 0x000fe20000100a00 */
[----:B------:R-:W-:-:S03]  /*a100*/  IMAD.MOV.U32 R28, RZ, RZ, R9 ;  /* 0x000000ffff1c7224 */ /* 0x000fc600078e0009 */
[----:B------:R-:W1:Y:S01]  /*a110*/  LDSM.16.M88.4 R8, [R3+0x14000] ;  /* 0x014000000308783b */ /* 0x000e620000000200 */
[----:B---3--:R-:W-:Y:S01]  /*a120*/  HMMA.1688.F32.TF32 R24, R16, R12, R24 ;  /* 0x0000000c1018723c */ /* 0x008fe20000081018 */
[----:B------:R-:W-:Y:S02]  /*a130*/  IMAD.MOV.U32 R6, RZ, RZ, R12 ;  /* 0x000000ffff067224 */ /* 0x000fe400078e000c */
[----:B------:R-:W-:Y:S01]  /*a140*/  IMAD.MOV.U32 R7, RZ, RZ, R13 ;  /* 0x000000ffff077224 */ /* 0x000fe200078e000d */
[----:B-1----:R-:W-:Y:S11]  /*a150*/  STL.64 [R1+0x18], R10 ;  /* 0x0000180a01007387 */ /* 0x002ff60000100a00 */
[----:B------:R-:W-:Y:S08]  /*a160*/  @!UPT UIADD3 URZ, URZ, URZ, URZ ;  /* 0x0000003f3f3ff290 */ /* 0x000ff0000fffe03f */
[----:B------:R-:W-:Y:S04]  /*a170*/  STL.64 [R1+0x170], R24 ;  /* 0x0001701801007387 */ /* 0x000fe80000100a00 */
[----:B------:R1:W-:Y:S04]  /*a180*/  STL.64 [R1+0x178], R26 ;  /* 0x0001781a01007387 */ /* 0x0003e80000100a00 */
[----:B-1----:R-:W2:Y:S04]  /*a190*/  LDL.LU.64 R26, [R1+0x8a0] ;  /* 0x0008a000011a7983 */ /* 0x002ea80000300a00 */
[----:B------:R-:W2:Y:S04]  /*a1a0*/  LDL.LU.64 R24, [R1+0x898] ;  /* 0x0008980001187983 */ /* 0x000ea80000300a00 */
[----:B------:R-:W2:Y:S04]  /*a1b0*/  LDL.LU.64 R14, [R1+0x890] ;  /* 0x00089000010e7983 */ /* 0x000ea80000300a00 */
[----:B------:R-:W2:Y:S04]  /*a1c0*/  LDL.LU.64 R12, [R1+0x888] ;  /* 0x00088800010c7983 */ /* 0x000ea80000300a00 */
[----:B------:R-:W-:Y:S04]  /*a1d0*/  STL.64 [R1+0x850], R18 ;  /* 0x0008501201007387 */ /* 0x000fe80000100a00 */
[----:B------:R1:W-:Y:S02]  /*a1e0*/  STL.64 [R1+0x848], R16 ;  /* 0x0008481001007387 */ /* 0x0003e40000100a00 */
[----:B-1----:R-:W-:-:S02]  /*a1f0*/  IMAD.MOV.U32 R16, RZ, RZ, R6 ;  /* 0x000000ffff107224 */ /* 0x002fc400078e0006 */
[----:B------:R-:W-:Y:S01]  /*a200*/  IMAD.MOV.U32 R17, RZ, RZ, R7 ;  /* 0x000000ffff117224 */ /* 0x000fe200078e0007 */
[----:B------:R-:W3:Y:S04]  /*a210*/  LDL.LU R6, [R1+0x884] ;  /* 0x0008840001067983 */ /* 0x000ee80000300800 */
[----:B------:R-:W3:Y:S02]  /*a220*/  LDL.LU R7, [R1+0x880] ;  /* 0x0008800001077983 */ /* 0x000ee40000300800 */
        /* <DEDUP_REMOVED lines=8> */
[----:B------:R-:W-:Y:S04]  /*a2b0*/  STL.64 [R1+0x838], R24 ;  /* 0x0008381801007387 */ /* 0x000fe80000100a00 */
[----:B------:R-:W-:Y:S04]  /*a2c0*/  STL.64 [R1+0x830], R22 ;  /* 0x0008301601007387 */ /* 0x000fe80000100a00 */
[----:B------:R-:W-:Y:S01]  /*a2d0*/  STL.64 [R1+0x828], R20 ;  /* 0x0008281401007387 */ /* 0x000fe20000100a00 */
[----:B--2---:R-:W-:Y:S11]  /*a2e0*/  HMMA.1688.F32.TF32 R12, R20, R16, R12 ;  /* 0x00000010140c723c */ /* 0x004ff6000008100c */
[----:B------:R-:W-:Y:S11]  /*a2f0*/  @!UPT UIADD3 URZ, URZ, URZ, URZ ;  /* 0x0000003f3f3ff290 */ /* 0x000ff6000fffe03f */
[----:B------:R-:W-:Y:S01]  /*a300*/  @!UPT UIADD3 URZ, URZ, URZ, URZ ;  /* 0x0000003f3f3ff290 */ /* 0x000fe2000fffe03f */
[----:B------:R1:W-:Y:S04]  /*a310*/  STL.64 [R1+0x150], R12 ;  /* 0x0001500c01007387 */ /* 0x0003e80000100a00 */
[----:B------:R2:W-:Y:S04]  /*a320*/  STL.64 [R1+0x158], R14 ;  /* 0x0001580e01007387 */ /* 0x0005e80000100a00 */
[----:B-1----:R-:W4:Y:S04]  /*a330*/  LDL.LU R12, [R1+0x250] ;  /* 0x00025000010c7983 */ /* 0x002f280000300800 */
[----:B------:R-:W4:Y:S04]  /*a340*/  LDL.LU R13, [R1+0x254] ;  /* 0x00025400010d7983 */ /* 0x000f280000300800 */
[----:B--2---:R-:W2:Y:S04]  /*a350*/  LDL.LU R14, [R1+0x258] ;  /* 0x00025800010e7983 */ /* 0x004ea80000300800 */
[----:B------:R-:W2:Y:S04]  /*a360*/  LDL.LU R15, [R1+0x25c] ;  /* 0x00025c00010f7983 */ /* 0x000ea80000300800 */
[----:B--2---:R-:W-:Y:S04]  /*a370*/  STL.64 [R1+0x7a0], R14 ;  /* 0x0007a00e01007387 */ /* 0x004fe80000100a00 */
[----:B----4-:R1:W-:Y:S04]  /*a380*/  STL.64 [R1+0x798], R12 ;  /* 0x0007980c01007387 */ /* 0x0103e80000100a00 */
[----:B-1----:R-:W2:Y:S04]  /*a390*/  LDL.LU R12, [R1+0x2b0] ;  /* 0x0002b000010c7983 */ /* 0x002ea80000300800 */
[----:B------:R-:W2:Y:S04]  /*a3a0*/  LDL.LU R13, [R1+0x2b4] ;  /* 0x0002b400010d7983 */ /* 0x000ea80000300800 */
[----:B------:R-:W4:Y:S04]  /*a3b0*/  LDL.LU R14, [R1+0x2b8] ;  /* 0x0002b800010e7983 */ /* 0x000f280000300800 */
[----:B------:R-:W4:Y:S01]  /*a3c0*/  LDL.LU R15, [R1+0x2bc] ;  /* 0x0002bc00010f7983 */ /* 0x000f220000300800 */
[----:B------:R-:W-:-:S02]  /*a3d0*/  IMAD.MOV.U32 R2, RZ, RZ, R8 ;  /* 0x000000ffff027224 */ /* 0x000fc400078e0008 */
[----:B------:R-:W-:Y:S02]  /*a3e0*/  IMAD.MOV.U32 R0, RZ, RZ, R9 ;  /* 0x000000ffff007224 */ /* 0x000fe400078e0009 */
[----:B------:R-:W1:Y:S04]  /*a3f0*/  LDSM.16.M88.4 R8, [R3+0x15000] ;  /* 0x015000000308783b */ /* 0x000e680000000200 */
[----:B----4-:R-:W-:Y:S04]  /*a400*/  STL.64 [R1+0x7b0], R14 ;  /* 0x0007b00e01007387 */ /* 0x010fe80000100a00 */
[----:B--2---:R2:W-:Y:S04]  /*a410*/  STL.64 [R1+0x7a8], R12 ;  /* 0x0007a80c01007387 */ /* 0x0045e80000100a00 */
[----:B--2---:R-:W2:Y:S04]  /*a420*/  LDL.LU R12, [R1+0x300] ;  /* 0x00030000010c7983 */ /* 0x004ea80000300800 */
[----:B------:R-:W2:Y:S04]  /*a430*/  LDL.LU R13, [R1+0x304] ;  /* 0x00030400010d7983 */ /* 0x000ea80000300800 */
[----:B------:R-:W4:Y:S04]  /*a440*/  LDL.LU R14, [R1+0x308] ;  /* 0x00030800010e7983 */ /* 0x000f280000300800 */
[----:B------:R-:W4:Y:S04]  /*a450*/  LDL.LU R15, [R1+0x30c] ;  /* 0x00030c00010f7983 */ /* 0x000f280000300800 */
[----:B----4-:R-:W-:Y:S04]  /*a460*/  STL.64 [R1+0x7c0], R14 ;  /* 0x0007c00e01007387 */ /* 0x010fe80000100a00 */
[----:B--2---:R2:W-:Y:S02]  /*a470*/  STL.64 [R1+0x7b8], R12 ;  /* 0x0007b80c01007387 */ /* 0x0045e40000100a00 */
[----:B--2---:R-:W-:-:S02]  /*a480*/  IMAD.MOV.U32 R12, RZ, RZ, R2 ;  /* 0x000000ffff0c7224 */ /* 0x004fc400078e0002 */
[----:B------:R-:W2:Y:S01]  /*a490*/  LDL.LU R2, [R1+0x86c] ;  /* 0x00086c0001027983 */ /* 0x000ea20000300800 */
[----:B------:R-:W-:-:S03]  /*a4a0*/  IMAD.MOV.U32 R13, RZ, RZ, R0 ;  /* 0x000000ffff0d7224 */ /* 0x000fc600078e0000 */
[----:B------:R-:W4:Y:S04]  /*a4b0*/  LDL.LU R0, [R1+0x868] ;  /* 0x0008680001007983 */ /* 0x000f280000300800 */
[----:B------:R1:W-:Y:S02]  /*a4c0*/  STL.64 [R1+0x800], R12 ;  /* 0x0008000c01007387 */ /* 0x0003e40000100a00 */
[----:B-1----:R-:W-:Y:S02]  /*a4d0*/  IMAD.MOV.U32 R12, RZ, RZ, R29 ;  /* 0x000000ffff0c7224 */ /* 0x002fe400078e001d */
[----:B------:R-:W-:-:S05]  /*a4e0*/  IMAD.MOV.U32 R13, RZ, RZ, R28 ;  /* 0x000000ffff0d7224 */ /* 0x000fca00078e001c */
[----:B------:R-:W-:Y:S04]  /*a4f0*/  STL.64 [R1+0x858], R12 ;  /* 0x0008580c01007387 */ /* 0x000fe80000100a00 */
[----:B------:R-:W-:Y:S04]  /*a500*/  STL.64 [R1+0x8], R10 ;  /* 0x0000080a01007387 */ /* 0x000fe80000100a00 */
[----:B------:R1:W-:Y:S04]  /*a510*/  STL.64 [R1+0x7c8], R8 ;  /* 0x0007c80801007387 */ /* 0x0003e80000100a00 */
[----:B-1----:R-:W3:Y:S04]  /*a520*/  LDL.LU R8, [R1+0x70] ;  /* 0x0000700001087983 */ /* 0x002ee80000300800 */
[----:B------:R-:W3:Y:S01]  /*a530*/  LDL.LU R9, [R1+0x74] ;  /* 0x0000740001097983 */ /* 0x000ee20000300800 */
[----:B--2---:R-:W-:-:S02]  /*a540*/  IMAD.MOV.U32 R11, RZ, RZ, R2 ;  /* 0x000000ffff0b7224 */ /* 0x004fc400078e0002 */
[----:B----4-:R-:W-:Y:S02]  /*a550*/  IMAD.MOV.U32 R10, RZ, RZ, R0 ;  /* 0x000000ffff0a7224 */ /* 0x010fe400078e0000 */
[----:B------:R-:W2:Y:S04]  /*a560*/  LDL.LU R0, [R1+0x864] ;  /* 0x0008640001007983 */ /* 0x000ea80000300800 */
[----:B------:R-:W4:Y:S04]  /*a570*/  LDL.LU R2, [R1+0x860] ;  /* 0x0008600001027983 */ /* 0x000f280000300800 */
[----:B------:R-:W2:Y:S04]  /*a580*/  LDL.LU R20, [R1+0x100] ;  /* 0x0001000001147983 */ /* 0x000ea80000300800 */
        /* <DEDUP_REMOVED lines=11> */
[----:B------:R-:W-:Y:S04]  /*a640*/  STL.64 [R1+0x7d8], R10 ;  /* 0x0007d80a01007387 */ /* 0x000fe80000100a00 */
[----:B---3--:R1:W-:Y:S04]  /*a650*/  STL.64 [R1+0x7d0], R8 ;  /* 0x0007d00801007387 */ /* 0x0083e80000100a00 */
[----:B-1----:R-:W3:Y:S04]  /*a660*/  LDL.LU R8, [R1+0x230] ;  /* 0x0002300001087983 */ /* 0x002ee80000300800 */
[----:B------:R-:W3:Y:S04]  /*a670*/  LDL.LU R9, [R1+0x234] ;  /* 0x0002340001097983 */ /* 0x000ee80000300800 */
[----:B------:R-:W2:Y:S04]  /*a680*/  LDL.LU R10, [R1+0x238] ;  /* 0x00023800010a7983 */ /* 0x000ea80000300800 */
[----:B------:R-:W2:Y:S04]  /*a690*/  LDL.LU R11, [R1+0x23c] ;  /* 0x00023c00010b7983 */ /* 0x000ea80000300800 */
[----:B--2---:R-:W-:Y:S04]  /*a6a0*/  STL.64 [R1+0x7e8], R10 ;  /* 0x0007e80a01007387 */ /* 0x004fe80000100a00 */
[----:B---3--:R1:W-:Y:S04]  /*a6b0*/  STL.64 [R1+0x7e0], R8 ;  /* 0x0007e00801007387 */ /* 0x0083e80000100a00 */
[----:B-1----:R-:W2:Y:S04]  /*a6c0*/  LDL.LU R8, [R1+0x280] ;  /* 0x0002800001087983 */ /* 0x002ea80000300800 */
[----:B------:R-:W2:Y:S04]  /*a6d0*/  LDL.LU R9, [R1+0x284] ;  /* 0x0002840001097983 */ /* 0x000ea80000300800 */
[----:B------:R-:W3:Y:S04]  /*a6e0*/  LDL.LU R10, [R1+0x288] ;  /* 0x00028800010a7983 */ /* 0x000ee80000300800 */
[----:B------:R-:W3:Y:S04]  /*a6f0*/  LDL.LU R11, [R1+0x28c] ;  /* 0x00028c00010b7983 */ /* 0x000ee80000300800 */
[----:B---3--:R-:W-:Y:S04]  /*a700*/  STL.64 [R1+0x7f8], R10 ;  /* 0x0007f80a01007387 */ /* 0x008fe80000100a00 */
[----:B--2---:R1:W-:Y:S04]  /*a710*/  STL.64 [R1+0x7f0], R8 ;  /* 0x0007f00801007387 */ /* 0x0043e80000100a00 */
[----:B-1----:R-:W2:Y:S04]  /*a720*/  LDL.LU R8, [R1+0x2e0] ;  /* 0x0002e00001087983 */ /* 0x002ea80000300800 */
[----:B------:R-:W2:Y:S04]  /*a730*/  LDL.LU R9, [R1+0x2e4] ;  /* 0x0002e40001097983 */ /* 0x000ea80000300800 */
[----:B------:R-:W3:Y:S04]  /*a740*/  LDL.LU R10, [R1+0x2e8] ;  /* 0x0002e800010a7983 */ /* 0x000ee80000300800 */
[----:B------:R-:W3:Y:S01]  /*a750*/  LDL.LU R11, [R1+0x2ec] ;  /* 0x0002ec00010b7983 */ /* 0x000ee20000300800 */
[----:B------:R-:W-:Y:S03]  /*a760*/  HMMA.1688.F32.TF32 R16, R4, R16, R12 ;  /* 0x000000100410723c */ /* 0x000fe6000008100c */
[----:B---3--:R-:W-:Y:S04]  /*a770*/  STL.64 [R1+0x810], R10 ;  /* 0x0008100a01007387 */ /* 0x008fe80000100a00 */
[----:B--2---:R1:W-:Y:S04]  /*a780*/  STL.64 [R1+0x808], R8 ;  /* 0x0008080801007387 */ /* 0x0043e80000100a00 */
        /* <DEDUP_REMOVED lines=8> */
[----:B------:R-:W2:Y:S04]  /*a810*/  LDL.LU R10, [R1+0xf8] ;  /* 0x0000f800010a7983 */ /* 0x000ea80000300800 */
[----:B------:R-:W2:Y:S04]  /*a820*/  LDL.LU R11, [R1+0xfc] ;  /* 0x0000fc00010b7983 */ /* 0x000ea80000300800 */
[----:B------:R-:W3:Y:S04]  /*a830*/  LDL.LU.64 R12, [R1+0x858] ;  /* 0x00085800010c7983 */ /* 0x000ee80000300a00 */
[----:B------:R-:W-:Y:S04]  /*a840*/  STL.64 [R1+0x210], R16 ;  /* 0x0002101001007387 */ /* 0x000fe80000100a00 */
[----:B------:R1:W-:Y:S04]  /*a850*/  STL.64 [R1+0x218], R18 ;  /* 0x0002181201007387 */ /* 0x0003e80000100a00 */
[----:B-1----:R-:W3:Y:S04]  /*a860*/  LDL.LU.64 R18, [R1+0x850] ;  /* 0x0008500001127983 */ /* 0x002ee80000300a00 */
[----:B------:R-:W3:Y:S02]  /*a870*/  LDL.LU.64 R16, [R1+0x848] ;  /* 0x0008480001107983 */ /* 0x000ee40000300a00 */
[-C--:B---3--:R-:W-:Y:S11]  /*a880*/  HMMA.1688.F32.TF32 R24, R16, R12.reuse, R24 ;  /* 0x0000000c1018723c */ /* 0x088ff60000081018 */
[----:B------:R-:W-:Y:S11]  /*a890*/  @!UPT UIADD3 URZ, URZ, URZ, URZ ;  /* 0x0000003f3f3ff290 */ /* 0x000ff6000fffe03f */
[----:B------:R-:W-:Y:S01]  /*a8a0*/  @!UPT UIADD3 URZ, URZ, URZ, URZ ;  /* 0x0000003f3f3ff290 */ /* 0x000fe2000fffe03f */
        /* <DEDUP_REMOVED lines=18> */
[----:B--2---:R-:W-:Y:S02]  /*a9d0*/  HMMA.1688.F32.TF32 R12, R4, R12, R8 ;  /* 0x0000000c040c723c */ /* 0x004fe40000081008 */
[----:B------:R-:W2:Y:S04]  /*a9e0*/  LDL.LU.64 R10, [R1+0x810] ;  /* 0x00081000010a7983 */ /* 0x000ea80000300a00 */
[----:B------:R-:W2:Y:S11]  /*a9f0*/  LDL.LU.64 R8, [R1+0x808] ;  /* 0x0008080001087983 */ /* 0x000eb60000300a00 */
[----:B------:R-:W-:Y:S06]  /*aa00*/  @!UPT UIADD3 URZ, URZ, URZ, URZ ;  /* 0x0000003f3f3ff290 */ /* 0x000fec000fffe03f */
[----:B------:R1:W-:Y:S04]  /*aa10*/  STL.64 [R1+0x200], R12 ;  /* 0x0002000c01007387 */ /* 0x0003e80000100a00 */
[----:B------:R-:W-:Y:S04]  /*aa20*/  STL.64 [R1+0x208], R14 ;  /* 0x0002080e01007387 */ /* 0x000fe80000100a00 */
[----:B-1----:R-:W2:Y:S02]  /*aa30*/  LDL.LU.64 R12, [R1+0x800] ;  /* 0x00080000010c7983 */ /* 0x002ea40000300a00 */
[-C--:B--2---:R-:W-:Y:S11]  /*aa40*/  HMMA.1688.F32.TF32 R8, R16, R12.reuse, R8 ;  /* 0x0000000c1008723c */ /* 0x084ff60000081008 */
        /* <DEDUP_REMOVED lines=33> */
[----:B------:R-:W-:Y:S01]  /*ac60*/  STL [R1+0xe0], R12 ;  /* 0x0000e00c01007387 */ /* 0x000fe20000100800 */
[----:B------:R-:W-:Y:S02]  /*ac70*/  IMAD.MOV.U32 R29, RZ, RZ, R14 ;  /* 0x000000ffff1d7224 */ /* 0x000fe400078e000e */
[----:B------:R-:W-:Y:S01]  /*ac80*/  IMAD.MOV.U32 R28, RZ, RZ, R13 ;  /* 0x000000ffff1c7224 */ /* 0x000fe200078e000d */
[----:B------:R1:W-:Y:S04]  /*ac90*/  STL [R1+0xec], R15 ;  /* 0x0000ec0f01007387 */ /* 0x0003e80000100800 */
        /* <DEDUP_REMOVED lines=15> */
[-C--:B--2---:R-:W-:Y:S03]  /*ad90*/  HMMA.1688.F32.TF32 R12, R20, R8.reuse, R12 ;  /* 0x00000008140c723c */ /* 0x084fe6000008100c */
[----:B---3--:R-:W-:Y:S04]  /*ada0*/  STL.64 [R1+0x780], R26 ;  /* 0x0007801a01007387 */ /* 0x008fe80000100a00 */
[----:B------:R1:W-:Y:S04]  /*adb0*/  STL.64 [R1+0x778], R24 ;  /* 0x0007781801007387 */ /* 0x0003e80000100a00 */
[----:B-1----:R-:W2:Y:S04]  /*adc0*/  LDL.LU R24, [R1+0x320] ;  /* 0x0003200001187983 */ /* 0x002ea80000300800 */
[----:B------:R-:W2:Y:S04]  /*add0*/  LDL.LU R25, [R1+0x324] ;  /* 0x0003240001197983 */ /* 0x000ea80000300800 */
[----:B------:R-:W2:Y:S04]  /*ade0*/  LDL.LU R26, [R1+0x328] ;  /* 0x00032800011a7983 */ /* 0x000ea80000300800 */
[----:B------:R-:W2:Y:S04]  /*adf0*/  LDL.LU R27, [R1+0x32c] ;  /* 0x00032c00011b7983 */ /* 0x000ea80000300800 */
[----:B------:R-:W-:Y:S04]  /*ae00*/  STL.64 [R1+0xc0], R12 ;  /* 0x0000c00c01007387 */ /* 0x000fe80000100a00 */
[----:B------:R1:W-:Y:S04]  /*ae10*/  STL.64 [R1+0xc8], R14 ;  /* 0x0000c80e01007387 */ /* 0x0003e80000100a00 */
[----:B-1----:R-:W3:Y:S04]  /*ae20*/  LDL.LU.64 R14, [R1+0x790] ;  /* 0x00079000010e7983 */ /* 0x002ee80000300a00 */
[----:B------:R-:W3:Y:S04]  /*ae30*/  LDL.LU.64 R12, [R1+0x788] ;  /* 0x00078800010c7983 */ /* 0x000ee80000300a00 */
[----:B------:R-:W-:Y:S04]  /*ae40*/  STL.64 [R1+0x750], R22 ;  /* 0x0007501601007387 */ /* 0x000fe80000100a00 */
[----:B------:R1:W-:Y:S04]  /*ae50*/  STL.64 [R1+0x748], R20 ;  /* 0x0007481401007387 */ /* 0x0003e80000100a00 */
[----:B-1----:R-:W2:Y:S04]  /*ae60*/  LDL.LU R20, [R1+0x2d0] ;  /* 0x0002d00001147983 */ /* 0x002ea80000300800 */
[----:B------:R-:W2:Y:S04]  /*ae70*/  LDL.LU R21, [R1+0x2d4] ;  /* 0x0002d40001157983 */ /* 0x000ea80000300800 */
[----:B------:R-:W2:Y:S04]  /*ae80*/  LDL.LU R22, [R1+0x2d8] ;  /* 0x0002d80001167983 */ /* 0x000ea80000300800 */
[----:B------:R-:W2:Y:S01]  /*ae90*/  LDL.LU R23, [R1+0x2dc] ;  /* 0x0002dc0001177983 */ /* 0x000ea20000300800 */
[----:B---3--:R-:W-:Y:S03]  /*aea0*/  HMMA.1688.F32.TF32 R12, R4, R8, R12 ;  /* 0x00000008040c723c */ /* 0x008fe6000008100c */
[----:B------:R-:W2:Y:S05]  /*aeb0*/  LDSM.16.M88.4 R8, [R3+0x16000] ;  /* 0x016000000308783b */ /* 0x000eaa0000000200 */
[C---:B--2---:R-:W-:Y:S01]  /*aec0*/  HMMA.1688.F32.TF32 R24, R16.reuse, R8, R24 ;  /* 0x000000081018723c */ /* 0x044fe20000081018 */
[----:B------:R-:W-:Y:S04]  /*aed0*/  STL.64 [R1+0x760], R22 ;  /* 0x0007601601007387 */ /* 0x000fe80000100a00 */
[----:B------:R1:W-:Y:S04]  /*aee0*/  STL.64 [R1+0x758], R20 ;  /* 0x0007581401007387 */ /* 0x0003e80000100a00 */
[----:B-1----:R-:W2:Y:S04]  /*aef0*/  LDL.LU R20, [R1+0x2f0] ;  /* 0x0002f00001147983 */ /* 0x002ea80000300800 */
[----:B------:R-:W2:Y:S04]  /*af00*/  LDL.LU R21, [R1+0x2f4] ;  /* 0x0002f40001157983 */ /* 0x000ea80000300800 */
[----:B------:R-:W2:Y:S04]  /*af10*/  LDL.LU R22, [R1+0x2f8] ;  /* 0x0002f80001167983 */ /* 0x000ea80000300800 */
[----:B------:R-:W2:Y:S04]  /*af20*/  LDL.LU R23, [R1+0x2fc] ;  /* 0x0002fc0001177983 */ /* 0x000ea80000300800 */
[----:B------:R-:W-:Y:S04]  /*af30*/  STL.64 [R1+0x250], R12 ;  /* 0x0002500c01007387 */ /* 0x000fe80000100a00 */
[----:B------:R-:W-:Y:S04]  /*af40*/  STL.64 [R1+0x258], R14 ;  /* 0x0002580e01007387 */ /* 0x000fe80000100a00 */
[----:B------:R-:W-:Y:S04]  /*af50*/  STL.64 [R1+0xb0], R24 ;  /* 0x0000b01801007387 */ /* 0x000fe80000100a00 */
[----:B------:R1:W-:Y:S04]  /*af60*/  STL.64 [R1+0xb8], R26 ;  /* 0x0000b81a01007387 */ /* 0x0003e80000100a00 */
[----:B------:R-:W3:Y:S04]  /*af70*/  LDSM.16.M88.4 R12, [R3+0x17000] ;  /* 0x01700000030c783b */ /* 0x000ee80000000200 */
[----:B-1----:R-:W3:Y:S04]  /*af80*/  LDL.LU.64 R26, [R1+0x780] ;  /* 0x00078000011a7983 */ /* 0x002ee80000300a00 */
[----:B------:R-:W3:Y:S02]  /*af90*/  LDL.LU.64 R24, [R1+0x778] ;  /* 0x0007780001187983 */ /* 0x000ee40000300a00 */
[----:B---3--:R-:W-:Y:S02]  /*afa0*/  HMMA.1688.F32.TF32 R16, R16, R12, R24 ;  /* 0x0000000c1010723c */ /* 0x008fe40000081018 */
[----:B------:R-:W2:Y:S04]  /*afb0*/  LDL.LU.64 R26, [R1+0x770] ;  /* 0x00077000011a7983 */ /* 0x000ea80000300a00 */
[----:B------:R-:W2:Y:S11]  /*afc0*/  LDL.LU.64 R24, [R1+0x768] ;  /* 0x0007680001187983 */ /* 0x000eb60000300a00 */
[----:B------:R-:W-:Y:S06]  /*afd0*/  @!UPT UIADD3 URZ, URZ, URZ, URZ ;  /* 0x0000003f3f3ff290 */ /* 0x000fec000fffe03f */
[----:B------:R1:W-:Y:S04]  /*afe0*/  STL.64 [R1+0xa0], R16 ;  /* 0x0000a01001007387 */ /* 0x0003e80000100a00 */
[----:B------:R3:W-:Y:S04]  /*aff0*/  STL.64 [R1+0xa8], R18 ;  /* 0x0000a81201007387 */ /* 0x0007e80000100a00 */
[----:B-1----:R-:W4:Y:S04]  /*b000*/  LDL.LU R16, [R1+0x290] ;  /* 0x0002900001107983 */ /* 0x002f280000300800 */
[----:B------:R-:W4:Y:S04]  /*b010*/  LDL.LU R17, [R1+0x294] ;  /* 0x0002940001117983 */ /* 0x000f280000300800 */
[----:B---3--:R-:W4:Y:S04]  /*b020*/  LDL.LU R18, [R1+0x298] ;  /* 0x0002980001127983 */ /* 0x008f280000300800 */
[----:B------:R-:W4:Y:S01]  /*b030*/  LDL.LU R19, [R1+0x29c] ;  /* 0x00029c0001137983 */ /* 0x000f220000300800 */
[C---:B--2---:R-:W-:Y:S11]  /*b040*/  HMMA.1688.F32.TF32 R20, R24.reuse, R8, R20 ;  /* 0x000000081814723c */ /* 0x044ff60000081014 */
        /* <DEDUP_REMOVED lines=11> */
[----:B------:R3:W-:Y:S04]  /*b100*/  STL.64 [R1+0x88], R26 ;  /* 0x0000881a01007387 */ /* 0x0007e80000100a00 */
[----:B-1----:R-:W2:Y:S04]  /*b110*/  LDL.LU R24, [R1+0x2a0] ;  /* 0x0002a00001187983 */ /* 0x002ea80000300800 */
[----:B------:R-:W2:Y:S04]  /*b120*/  LDL.LU R25, [R1+0x2a4] ;  /* 0x0002a40001197983 */ /* 0x000ea80000300800 */
[----:B---3--:R-:W2:Y:S04]  /*b130*/  LDL.LU R26, [R1+0x2a8] ;  /* 0x0002a800011a7983 */ /* 0x008ea80000300800 */
[----:B------:R-:W2:Y:S02]  /*b140*/  LDL.LU R27, [R1+0x2ac] ;  /* 0x0002ac00011b7983 */ /* 0x000ea40000300800 */
[C---:B--2---:R-:W-:Y:S08]  /*b150*/  HMMA.1688.F32.TF32 R24, R20.reuse, R8, R24 ;  /* 0x000000081418723c */ /* 0x044ff00000081018 */
[----:B----4-:R-:W-:Y:S01]  /*b160*/  HMMA.1688.F32.TF32 R20, R20, R12, R16 ;  /* 0x0000000c1414723c */ /* 0x010fe20000081010 */
[----:B------:R-:W-:Y:S04]  /*b170*/  LDS R18, [R2+0x7000] ;  /* 0x0070000002127984 */ /* 0x000fe80000000800 */
[----:B------:R-:W1:Y:S04]  /*b180*/  LDS R19, [R0+0x7000] ;  /* 0x0070000000137984 */ /* 0x000e680000000800 */
[----:B------:R-:W-:Y:S04]  /*b190*/  LDS R16, [R2+0x6000] ;  /* 0x0060000002107984 */ /* 0x000fe80000000800 */
[----:B------:R-:W2:Y:S04]  /*b1a0*/  LDS R17, [R0+0x6000] ;  /* 0x0060000000117984 */ /* 0x000ea80000000800 */
[----:B------:R-:W-:Y:S04]  /*b1b0*/  STL.64 [R1+0x70], R24 ;  /* 0x0000701801007387 */ /* 0x000fe80000100a00 */
[----:B------:R-:W-:Y:S04]  /*b1c0*/  STL [R1+0x78], R26 ;  /* 0x0000781a01007387 */ /* 0x000fe80000100800 */
[----:B------:R-:W-:Y:S04]  /*b1d0*/  STL.64 [R1+0x60], R20 ;  /* 0x0000601401007387 */ /* 0x000fe80000100a00 */
[----:B------:R-:W-:Y:S04]  /*b1e0*/  STL.64 [R1+0x68], R22 ;  /* 0x0000681601007387 */ /* 0x000fe80000100a00 */
[----:B------:R-:W-:Y:S04]  /*b1f0*/  LDS R22, [R2+0x7100] ;  /* 0x0071000002167984 */ /* 0x000fe80000000800 */
[----:B------:R-:W3:Y:S04]  /*b200*/  LDS R23, [R0+0x7100] ;  /* 0x0071000000177984 */ /* 0x000ee80000000800 */
[----:B------:R-:W-:Y:S04]  /*b210*/  LDS R20, [R2+0x6100] ;  /* 0x0061000002147984 */ /* 0x000fe80000000800 */
[----:B------:R-:W4:Y:S04]  /*b220*/  LDS R21, [R0+0x6100] ;  /* 0x0061000000157984 */ /* 0x000f280000000800 */
[----:B-1----:R-:W-:Y:S04]  /*b230*/  STL.64 [R1+0x728], R18 ;  /* 0x0007281201007387 */ /* 0x002fe80000100a00 */
[----:B--2---:R1:W-:Y:S01]  /*b240*/  STL.64 [R1+0x720], R16 ;  /* 0x0007201001007387 */ /* 0x0043e20000100a00 */
[----:B------:R-:W-:-:S03]  /*b250*/  IMAD.MOV.U32 R3, RZ, RZ, R27 ;  /* 0x000000ffff037224 */ /* 0x000fc600078e001b */
[----:B------:R-:W-:Y:S04]  /*b260*/  LDS R26, [R2+0x7200] ;  /* 0x00720000021a7984 */ /* 0x000fe80000000800 */
[----:B------:R-:W4:Y:S04]  /*b270*/  LDS R27, [R0+0x7200] ;  /* 0x00720000001b7984 */ /* 0x000f280000000800 */
[----:B-1----:R-:W2:Y:S04]  /*b280*/  LDL.LU R16, [R1+0x1f0] ;  /* 0x0001f00001107983 */ /* 0x002ea80000300800 */
[----:B------:R-:W2:Y:S04]  /*b290*/  LDL.LU R17, [R1+0x1f4] ;  /* 0x0001f40001117983 */ /* 0x000ea80000300800 */
[----:B------:R-:W2:Y:S04]  /*b2a0*/  LDL.LU R18, [R1+0x1f8] ;  /* 0x0001f80001127983 */ /* 0x000ea80000300800 */
[----:B------:R-:W2:Y:S04]  /*b2b0*/  LDL.LU R19, [R1+0x1fc] ;  /* 0x0001fc0001137983 */ /* 0x000ea80000300800 */
[----:B---3--:R-:W-:Y:S04]  /*b2c0*/  STL.64 [R1+0x6b8], R22 ;  /* 0x0006b81601007387 */ /* 0x008fe80000100a00 */
[----:B----4-:R1:W-:Y:S04]  /*b2d0*/  STL.64 [R1+0x6b0], R20 ;  /* 0x0006b01401007387 */ /* 0x0103e80000100a00 */
[----:B------:R-:W-:Y:S04]  /*b2e0*/  LDS R24, [R2+0x6200] ;  /* 0x0062000002187984 */ /* 0x000fe80000000800 */
[----:B------:R-:W3:Y:S04]  /*b2f0*/  LDS R25, [R0+0x6200] ;  /* 0x0062000000197984 */ /* 0x000ee80000000800 */
[----:B-1----:R-:W4:Y:S04]  /*b300*/  LDL.LU R20, [R1+0x240] ;  /* 0x0002400001147983 */ /* 0x002f280000300800 */
[----:B------:R-:W4:Y:S04]  /*b310*/  LDL.LU R21, [R1+0x244] ;  /* 0x0002440001157983 */ /* 0x000f280000300800 */
[----:B------:R-:W4:Y:S04]  /*b320*/  LDL.LU R22, [R1+0x248] ;  /* 0x0002480001167983 */ /* 0x000f280000300800 */
[----:B------:R-:W4:Y:S04]  /*b330*/  LDL.LU R23, [R1+0x24c] ;  /* 0x00024c0001177983 */ /* 0x000f280000300800 */
[----:B------:R1:W-:Y:S02]  /*b340*/  STL.64 [R1+0x640], R26 ;  /* 0x0006401a01007387 */ /* 0x0003e40000100a00 */
[----:B-1----:R-:W-:-:S02]  /*b350*/  IMAD.MOV.U32 R26, RZ, RZ, R29 ;  /* 0x000000ffff1a7224 */ /* 0x002fc400078e001d */
[----:B---3--:R1:W-:Y:S04]  /*b360*/  STL.64 [R1+0x638], R24 ;  /* 0x0006381801007387 */ /* 0x0083e80000100a00 */
[----:B-1----:R-:W3:Y:S01]  /*b370*/  LDL.LU R24, [R1+0xe0] ;  /* 0x0000e00001187983 */ /* 0x002ee20000300800 */
[----:B------:R-:W-:Y:S01]  /*b380*/  IMAD.MOV.U32 R25, RZ, RZ, R28 ;  /* 0x000000ffff197224 */ /* 0x000fe200078e001c */
[----:B----4-:R-:W-:Y:S11]  /*b390*/  HMMA.1688.F32.TF32 R20, R4, R8, R20 ;  /* 0x000000080414723c */ /* 0x010ff60000081014 */
[----:B------:R-:W-:Y:S11]  /*b3a0*/  @!UPT UIADD3 URZ, URZ, URZ, URZ ;  /* 0x0000003f3f3ff290 */ /* 0x000ff6000fffe03f */
[----:B------:R-:W-:Y:S01]  /*b3b0*/  @!UPT UIADD3 URZ, URZ, URZ, URZ ;  /* 0x0000003f3f3ff290 */ /* 0x000fe2000fffe03f */
[----:B------:R-:W-:Y:S04]  /*b3c0*/  STL.64 [R1+0x240], R20 ;  /* 0x0002401401007387 */ /* 0x000fe80000100a00 */
[----:B------:R-:W-:Y:S04]  /*b3d0*/  STL.64 [R1+0x248], R22 ;  /* 0x0002481601007387 */ /* 0x000fe80000100a00 */
[----:B------:R-:W4:Y:S04]  /*b3e0*/  LDL.LU R28, [R1+0x744] ;  /* 0x00074400011c7983 */ /* 0x000f280000300800 */
[----:B------:R-:W2:Y:S04]  /*b3f0*/  LDL.LU R29, [R1+0x740] ;  /* 0x00074000011d7983 */ /* 0x000ea80000300800 */
[----:B------:R-:W2:Y:S04]  /*b400*/  LDL.LU R27, [R1+0xec] ;  /* 0x0000ec00011b7983 */ /* 0x000ea80000300800 */
[----:B--2---:R-:W-:Y:S04]  /*b410*/  STL.64 [R1+0x6d8], R26 ;  /* 0x0006d81a01007387 */ /* 0x004fe80000100a00 */
[----:B---3--:R1:W-:Y:S04]  /*b420*/  STL.64 [R1+0x6d0], R24 ;  /* 0x0006d01801007387 */ /* 0x0083e80000100a00 */
[----:B-1----:R-:W2:Y:S04]  /*b430*/  LDL.LU R24, [R1+0x110] ;  /* 0x0001100001187983 */ /* 0x002ea80000300800 */
[----:B------:R-:W2:Y:S01]  /*b440*/  LDL.LU R25, [R1+0x114] ;  /* 0x0001140001197983 */ /* 0x000ea20000300800 */
[----:B----4-:R-:W-:-:S02]  /*b450*/  IMAD.MOV.U32 R26, RZ, RZ, R28 ;  /* 0x000000ffff1a7224 */ /* 0x010fc400078e001c */
[----:B------:R-:W-:Y:S01]  /*b460*/  IMAD.MOV.U32 R27, RZ, RZ, R29 ;  /* 0x000000ffff1b7224 */ /* 0x000fe200078e001d */
[----:B------:R-:W3:Y:S04]  /*b470*/  LDL.LU R28, [R1+0x73c] ;  /* 0x00073c00011c7983 */ /* 0x000ee80000300800 */
[----:B------:R-:W4:Y:S04]  /*b480*/  LDL.LU R29, [R1+0x738] ;  /* 0x00073800011d7983 */ /* 0x000f280000300800 */
[----:B------:R1:W-:Y:S04]  /*b490*/  STL.64 [R1+0x6e8], R26 ;  /* 0x0006e81a01007387 */ /* 0x0003e80000100a00 */
[----:B--2---:R-:W-:Y:S04]  /*b4a0*/  STL.64 [R1+0x6e0], R24 ;  /* 0x0006e01801007387 */ /* 0x004fe80000100a00 */
[----:B-1----:R-:W2:Y:S04]  /*b4b0*/  LDL R26, [R1+0x28] ;  /* 0x00002800011a7983 */ /* 0x002ea80000100800 */
[----:B------:R-:W2:Y:S04]  /*b4c0*/  LDL R27, [R1+0x2c] ;  /* 0x00002c00011b7983 */ /* 0x000ea80000100800 */
[----:B------:R-:W3:Y:S04]  /*b4d0*/  LDL R22, [R1+0x58] ;  /* 0x0000580001167983 */ /* 0x000ee80000100800 */
[----:B------:R-:W3:Y:S01]  /*b4e0*/  LDL R23, [R1+0x5c] ;  /* 0x00005c0001177983 */ /* 0x000ee20000100800 */
[----:B------:R-:W-:Y:S03]  /*b4f0*/  HMMA.1688.F32.TF32 R4, R4, R12, R16 ;  /* 0x0000000c0404723c */ /* 0x000fe60000081010 */
[----:B--2---:R4:W-:Y:S02]  /*b500*/  STL.64 [R1+0x6f8], R26 ;  /* 0x0006f81a01007387 */ /* 0x0049e40000100a00 */
[----:B----4-:R-:W-:-:S02]  /*b510*/  IMAD.MOV.U32 R26, RZ, RZ, R29 ;  /* 0x000000ffff1a7224 */ /* 0x010fc400078e001d */
[----:B---3--:R-:W-:Y:S01]  /*b520*/  IMAD.MOV.U32 R27, RZ, RZ, R28 ;  /* 0x000000ffff1b7224 */ /* 0x008fe200078e001c */
[----:B------:R-:W2:Y:S04]  /*b530*/  LDL.LU R29, [R1+0x734] ;  /* 0x00073400011d7983 */ /* 0x000ea80000300800 */
[----:B------:R-:W3:Y:S04]  /*b540*/  LDL.LU R28, [R1+0x730] ;  /* 0x00073000011c7983 */ /* 0x000ee80000300800 */
[----:B------:R1:W-:Y:S04]  /*b550*/  STL.64 [R1+0x710], R26 ;  /* 0x0007101a01007387 */ /* 0x0003e80000100a00 */
[----:B-1----:R-:W4:Y:S04]  /*b560*/  LDL.64 R26, [R1+0x48] ;  /* 0x00004800011a7983 */ /* 0x002f280000100a00 */
[----:B------:R1:W-:Y:S04]  /*b570*/  STL.64 [R1+0x6c8], R10 ;  /* 0x0006c80a01007387 */ /* 0x0003e80000100a00 */
[----:B-1----:R-:W2:Y:S04]  /*b580*/  LDL.64 R10, [R1+0x8] ;  /* 0x00000800010a7983 */ /* 0x002ea80000100a00 */
[----:B--2---:R1:W-:Y:S04]  /*b590*/  STL.64 [R1+0x718], R10 ;  /* 0x0007180a01007387 */ /* 0x0043e80000100a00 */
[----:B------:R-:W4:Y:S04]  /*b5a0*/  LDL.LU R8, [R1+0x1a0] ;  /* 0x0001a00001087983 */ /* 0x000f280000300800 */
[----:B------:R-:W4:Y:S04]  /*b5b0*/  LDL.LU R9, [R1+0x1a4] ;  /* 0x0001a40001097983 */ /* 0x000f280000300800 */
[----:B------:R-:W2:Y:S04]  /*b5c0*/  LDL.LU.64 R18, [R1+0x728] ;  /* 0x0007280001127983 */ /* 0x000ea80000300a00 */
[----:B------:R-:W2:Y:S04]  /*b5d0*/  LDL.LU.64 R16, [R1+0x720] ;  /* 0x0007200001107983 */ /* 0x000ea80000300a00 */
[----:B------:R-:W-:Y:S01]  /*b5e0*/  STL.64 [R1+0x1f0], R4 ;  /* 0x0001f00401007387 */ /* 0x000fe20000100a00 */
[----:B-1----:R-:W-:-:S03]  /*b5f0*/  IMAD.MOV.U32 R10, RZ, RZ, R29 ;  /* 0x000000ffff0a7224 */ /* 0x002fc600078e001d */
[----:B------:R1:W-:Y:S01]  /*b600*/  STL.64 [R1+0x6c0], R14 ;  /* 0x0006c00e01007387 */ /* 0x0003e20000100a00 */
[----:B---3--:R-:W-:-:S03]  /*b610*/  IMAD.MOV.U32 R11, RZ, RZ, R28 ;  /* 0x000000ffff0b7224 */ /* 0x008fc600078e001c */
[----:B------:R-:W2:Y:S01]  /*b620*/  LDL.LU R12, [R1+0x1e0] ;  /* 0x0001e000010c7983 */ /* 0x000ea20000300800 */
[----:B------:R-:W-:-:S03]  /*b630*/  IMAD.MOV.U32 R28, RZ, RZ, R6 ;  /* 0x000000ffff1c7224 */ /* 0x000fc600078e0006 */
[----:B------:R-:W2:Y:S01]  /*b640*/  LDL.LU R13, [R1+0x1e4] ;  /* 0x0001e400010d7983 */ /* 0x000ea20000300800 */
[----:B------:R-:W-:-:S03]  /*b650*/  IMAD.MOV.U32 R29, RZ, RZ, R7 ;  /* 0x000000ffff1d7224 */ /* 0x000fc600078e0007 */
[----:B-1----:R-:W2:Y:S04]  /*b660*/  LDL.LU R14, [R1+0x1e8] ;  /* 0x0001e800010e7983 */ /* 0x002ea80000300800 */
[----:B------:R-:W2:Y:S04]  /*b670*/  LDL.LU R15, [R1+0x1ec] ;  /* 0x0001ec00010f7983 */ /* 0x000ea80000300800 */
[----:B------:R-:W3:Y:S04]  /*b680*/  LDL.LU.64 R6, [R1+0x18] ;  /* 0x0000180001067983 */ /* 0x000ee80000300a00 */
[----:B---3--:R1:W-:Y:S04]  /*b690*/  STL.64 [R1+0x6f0], R6 ;  /* 0x0006f00601007387 */ /* 0x0083e80000100a00 */
[----:B------:R-:W3:Y:S04]  /*b6a0*/  LDL.LU R4, [R1+0x140] ;  /* 0x0001400001047983 */ /* 0x000ee80000300800 */
[----:B------:R-:W3:Y:S04]  /*b6b0*/  LDL.LU R5, [R1+0x144] ;  /* 0x0001440001057983 */ /* 0x000ee80000300800 */
[----:B-1----:R-:W3:Y:S04]  /*b6c0*/  LDL.LU R6, [R1+0x148] ;  /* 0x0001480001067983 */ /* 0x002ee80000300800 */
[----:B------:R-:W3:Y:S01]  /*b6d0*/  LDL.LU R7, [R1+0x14c] ;  /* 0x00014c0001077983 */ /* 0x000ee20000300800 */
[C---:B--2---:R-:W-:Y:S08]  /*b6e0*/  HMMA.1688.F32.TF32 R20, R16.reuse, R22, R12 ;  /* 0x000000161014723c */ /* 0x044ff0000008100c */
[----:B----4-:R-:W-:Y:S01]  /*b6f0*/  HMMA.1688.F32.TF32 R8, R16, R26, R8 ;  /* 0x0000001a1008723c */ /* 0x010fe20000081008 */
[----:B---3--:R-:W-:Y:S04]  /*b700*/  STL.64 [R1+0x708], R6 ;  /* 0x0007080601007387 */ /* 0x008fe80000100a00 */
[----:B------:R1:W-:Y:S04]  /*b710*/  STL.64 [R1+0x700], R4 ;  /* 0x0007000401007387 */ /* 0x0003e80000100a00 */
[----:B-1----:R-:W2:Y:S04]  /*b720*/  LDL.LU R4, [R1+0x170] ;  /* 0x0001700001047983 */ /* 0x002ea80000300800 */
[----:B------:R-:W2:Y:S04]  /*b730*/  LDL.LU R5, [R1+0x174] ;  /* 0x0001740001057983 */ /* 0x000ea80000300800 */
[----:B------:R-:W2:Y:S04]  /*b740*/  LDL.LU R6, [R1+0x178] ;  /* 0x0001780001067983 */ /* 0x000ea80000300800 */
[----:B------:R-:W2:Y:S04]  /*b750*/  LDL.LU R7, [R1+0x17c] ;  /* 0x00017c0001077983 */ /* 0x000ea80000300800 */
[----:B------:R-:W-:Y:S04]  /*b760*/  STL [R1+0x564], R29 ;  /* 0x0005641d01007387 */ /* 0x000fe80000100800 */
[----:B------:R-:W-:Y:S04]  /*b770*/  STL [R1+0x560], R28 ;  /* 0x0005601c01007387 */ /* 0x000fe80000100800 */
[----:B------:R-:W3:Y:S04]  /*b780*/  LDL.LU R12, [R1+0xb0] ;  /* 0x0000b000010c7983 */ /* 0x000ee80000300800 */
[----:B------:R1:W-:Y:S04]  /*b790*/  STL.64 [R1+0x1e0], R20 ;  /* 0x0001e01401007387 */ /* 0x0003e80000100a00 */
[----:B------:R4:W-:Y:S04]  /*b7a0*/  STL.64 [R1+0x1e8], R22 ;  /* 0x0001e81601007387 */ /* 0x0009e80000100a00 */
[----:B------:R-:W3:Y:S04]  /*b7b0*/  LDL.LU R13, [R1+0xb4] ;  /* 0x0000b400010d7983 */ /* 0x000ee80000300800 */
[----:B------:R-:W3:Y:S04]  /*b7c0*/  LDL.LU R14, [R1+0xb8] ;  /* 0x0000b800010e7983 */ /* 0x000ee80000300800 */
[----:B------:R-:W3:Y:S04]  /*b7d0*/  LDL.LU R15, [R1+0xbc] ;  /* 0x0000bc00010f7983 */ /* 0x000ee80000300800 */
[----:B-1----:R-:W2:Y:S04]  /*b7e0*/  LDL.LU R20, [R1+0xa0] ;  /* 0x0000a00001147983 */ /* 0x002ea80000300800 */
[----:B------:R-:W2:Y:S04]  /*b7f0*/  LDL.LU R21, [R1+0xa4] ;  /* 0x0000a40001157983 */ /* 0x000ea80000300800 */
[----:B----4-:R-:W4:Y:S04]  /*b800*/  LDL.LU R22, [R1+0xa8] ;  /* 0x0000a80001167983 */ /* 0x010f280000300800 */
[----:B------:R-:W4:Y:S04]  /*b810*/  LDL.LU R23, [R1+0xac] ;  /* 0x0000ac0001177983 */ /* 0x000f280000300800 */
[----:B------:R1:W-:Y:S04]  /*b820*/  STL.64 [R1+0x270], R8 ;  /* 0x0002700801007387 */ /* 0x0003e80000100a00 */
[----:B------:R1:W-:Y:S02]  /*b830*/  STL.64 [R1+0x278], R10 ;  /* 0x0002780a01007387 */ /* 0x0003e40000100a00 */
[----:B-1----:R-:W-:-:S02]  /*b840*/  IMAD.MOV.U32 R9, RZ, RZ, R26 ;  /* 0x000000ffff097224 */ /* 0x002fc400078e001a */
[----:B------:R-:W-:Y:S01]  /*b850*/  IMAD.MOV.U32 R8, RZ, RZ, R27 ;  /* 0x000000ffff087224 */ /* 0x000fe200078e001b */
[----:B------:R-:W2:Y:S04]  /*b860*/  LDL.LU.64 R10, [R1+0x718] ;  /* 0x00071800010a7983 */ /* 0x000ea80000300a00 */
[----:B------:R-:W2:Y:S02]  /*b870*/  LDL.LU.64 R26, [R1+0x710] ;  /* 0x00071000011a7983 */ /* 0x000ea40000300a00 */
[C---:B--2---:R-:W-:Y:S02]  /*b880*/  HMMA.1688.F32.TF32 R24, R16.reuse, R26, R4 ;  /* 0x0000001a1018723c */ /* 0x044fe40000081004 */
[----:B------:R-:W2:Y:S04]  /*b890*/  LDL.LU.64 R6, [R1+0x708] ;  /* 0x0007080001067983 */ /* 0x000ea80000300a00 */
[----:B------:R-:W2:Y:S11]  /*b8a0*/  LDL.LU.64 R4, [R1+0x700] ;  /* 0x0007000001047983 */ /* 0x000eb60000300a00 */
[----:B------:R-:W-:Y:S06]  /*b8b0*/  @!UPT UIADD3 URZ, URZ, URZ, URZ ;  /* 0x0000003f3f3ff290 */ /* 0x000fec000fffe03f */
[----:B------:R-:W-:Y:S04]  /*b8c0*/  STL.64 [R1+0x2c0], R24 ;  /* 0x0002c01801007387 */ /* 0x000fe80000100a00 */
[----:B------:R1:W-:Y:S04]  /*b8d0*/  STL.64 [R1+0x2c8], R26 ;  /* 0x0002c81a01007387 */ /* 0x0003e80000100a00 */
[----:B-1----:R-:W2:Y:S02]  /*b8e0*/  LDL.LU.64 R26, [R1+0x6f8] ;  /* 0x0006f800011a7983 */ /* 0x002ea40000300a00 */
[C---:B--2---:R-:W-:Y:S02]  /*b8f0*/  HMMA.1688.F32.TF32 R24, R16.reuse, R26, R4 ;  /* 0x0000001a1018723c */ /* 0x044fe40000081004 */
[----:B------:R-:W2:Y:S11]  /*b900*/  LDL.LU.64 R6, [R1+0x6f0] ;  /* 0x0006f00001067983 */ /* 0x000eb60000300a00 */
[----:B------:R-:W-:Y:S10]  /*b910*/  @!UPT UIADD3 URZ, URZ, URZ, URZ ;  /* 0x0000003f3f3ff290 */ /* 0x000ff4000fffe03f */
[----:B------:R-:W-:Y:S04]  /*b920*/  STL.64 [R1+0x2e0], R24 ;  /* 0x0002e01801007387 */ /* 0x000fe80000100a00 */
[----:B------:R1:W-:Y:S04]  /*b930*/  STL.64 [R1+0x2e8], R26 ;  /* 0x0002e81a01007387 */ /* 0x0003e80000100a00 */
[----:B-1----:R-:W2:Y:S04]  /*b940*/  LDL.LU.64 R26, [R1+0x6e8] ;  /* 0x0006e800011a7983 */ /* 0x002ea80000300a00 */
[----:B------:R-:W2:Y:S02]  /*b950*/  LDL.LU.64 R24, [R1+0x6e0] ;  /* 0x0006e00001187983 */ /* 0x000ea40000300a00 */
        /* <DEDUP_REMOVED lines=12> */
[----:B--2---:R-:W-:Y:S03]  /*ba20*/  HMMA.1688.F32.TF32 R24, R16, R10, R24 ;  /* 0x0000000a1018723c */ /* 0x004fe60000081018 */
[----:B---3--:R1:W-:Y:S04]  /*ba30*/  STL.64 [R1+0x688], R6 ;  /* 0x0006880601007387 */ /* 0x0083e80000100a00 */
[----:B------:R-:W-:Y:S01]  /*ba40*/  STL.64 [R1+0x680], R4 ;  /* 0x0006800401007387 */ /* 0x000fe20000100a00 */
[----:B-1----:R-:W-:-:S02]  /*ba50*/  IMAD.MOV.U32 R6, RZ, RZ, R9 ;  /* 0x000000ffff067224 */ /* 0x002fc400078e0009 */
[----:B------:R-:W-:-:S05]  /*ba60*/  IMAD.MOV.U32 R7, RZ, RZ, R8 ;  /* 0x000000ffff077224 */ /* 0x000fca00078e0008 */
[----:B------:R1:W-:Y:S04]  /*ba70*/  STL.64 [R1+0x698], R6 ;  /* 0x0006980601007387 */ /* 0x0003e80000100a00 */
[----:B-1----:R-:W2:Y:S04]  /*ba80*/  LDL.64 R6, [R1+0x58] ;  /* 0x0000580001067983 */ /* 0x002ea80000100a00 */
[----:B------:R1:W-:Y:S04]  /*ba90*/  STL.64 [R1+0x320], R24 ;  /* 0x0003201801007387 */ /* 0x0003e80000100a00 */
[----:B------:R-:W-:Y:S01]  /*baa0*/  STL.64 [R1+0x328], R26 ;  /* 0x0003281a01007387 */ /* 0x000fe20000100a00 */
[----:B-1----:R-:W-:-:S02]  /*bab0*/  IMAD.MOV.U32 R25, RZ, RZ, R10 ;  /* 0x000000ffff197224 */ /* 0x002fc400078e000a */
[----:B------:R-:W-:Y:S02]  /*bac0*/  IMAD.MOV.U32 R24, RZ, RZ, R11 ;  /* 0x000000ffff187224 */ /* 0x000fe400078e000b */
[----:B------:R-:W3:Y:S04]  /*bad0*/  LDL.LU.64 R10, [R1+0x6c8] ;  /* 0x0006c800010a7983 */ /* 0x000ee80000300a00 */
[----:B------:R1:W-:Y:S04]  /*bae0*/  STL.64 [R1+0x690], R24 ;  /* 0x0006901801007387 */ /* 0x0003e80000100a00 */
[----:B-1----:R-:W2:Y:S04]  /*baf0*/  LDL.LU R24, [R1+0x190] ;  /* 0x0001900001187983 */ /* 0x002ea80000300800 */
[----:B------:R-:W2:Y:S04]  /*bb00*/  LDL.LU R25, [R1+0x194] ;  /* 0x0001940001197983 */ /* 0x000ea80000300800 */
[----:B------:R-:W2:Y:S04]  /*bb10*/  LDL.LU R26, [R1+0x198] ;  /* 0x00019800011a7983 */ /* 0x000ea80000300800 */
[----:B------:R-:W2:Y:S01]  /*bb20*/  LDL.LU R27, [R1+0x19c] ;  /* 0x00019c00011b7983 */ /* 0x000ea20000300800 */
[C---:B---3--:R-:W-:Y:S03]  /*bb30*/  HMMA.1688.F32.TF32 R12, R16.reuse, R10, R12 ;  /* 0x0000000a100c723c */ /* 0x048fe6000008100c */
[----:B--2---:R-:W-:Y:S04]  /*bb40*/  STL.64 [R1+0x6a8], R26 ;  /* 0x0006a81a01007387 */ /* 0x004fe80000100a00 */
[----:B------:R1:W-:Y:S04]  /*bb50*/  STL.64 [R1+0x6a0], R24 ;  /* 0x0006a01801007387 */ /* 0x0003e80000100a00 */
[----:B-1----:R-:W2:Y:S04]  /*bb60*/  LDL.LU R24, [R1+0x1d0] ;  /* 0x0001d00001187983 */ /* 0x002ea80000300800 */
[----:B------:R-:W2:Y:S04]  /*bb70*/  LDL.LU R25, [R1+0x1d4] ;  /* 0x0001d40001197983 */ /* 0x000ea80000300800 */
[----:B------:R-:W2:Y:S04]  /*bb80*/  LDL.LU R26, [R1+0x1d8] ;  /* 0x0001d800011a7983 */ /* 0x000ea80000300800 */
[----:B------:R-:W2:Y:S04]  /*bb90*/  LDL.LU R27, [R1+0x1dc] ;  /* 0x0001dc00011b7983 */ /* 0x000ea80000300800 */
[----:B------:R-:W-:Y:S04]  /*bba0*/  STL.64 [R1+0x340], R12 ;  /* 0x0003400c01007387 */ /* 0x000fe80000100a00 */
[----:B------:R1:W-:Y:S04]  /*bbb0*/  STL.64 [R1+0x348], R14 ;  /* 0x0003480e01007387 */ /* 0x0003e80000100a00 */
[----:B-1----:R-:W4:Y:S02]  /*bbc0*/  LDL.LU.64 R14, [R1+0x6c0] ;  /* 0x0006c000010e7983 */ /* 0x002f240000300a00 */
[----:B----4-:R-:W-:Y:S02]  /*bbd0*/  HMMA.1688.F32.TF32 R16, R16, R14, R20 ;  /* 0x0000000e1010723c */ /* 0x010fe40000081014 */
[----:B------:R-:W2:Y:S04]  /*bbe0*/  LDL.LU.64 R22, [R1+0x6b8] ;  /* 0x0006b80001167983 */ /* 0x000ea80000300a00 */
[----:B------:R-:W2:Y:S04]  /*bbf0*/  LDL.LU.64 R20, [R1+0x6b0] ;  /* 0x0006b00001147983 */ /* 0x000ea80000300a00 */
[----:B------:R1:W-:Y:S04]  /*bc00*/  STL.64 [R1+0x648], R14 ;  /* 0x0006480e01007387 */ /* 0x0003e80000100a00 */
[----:B------:R-:W3:Y:S01]  /*bc10*/  LDL.LU R12, [R1+0x130] ;  /* 0x00013000010c7983 */ /* 0x000ee20000300800 */
[----:B------:R-:W-:-:S08]  /*bc20*/  IMAD.MOV.U32 R9, RZ, RZ, R6 ;  /* 0x000000ffff097224 */ /* 0x000fd000078e0006 */
[----:B------:R-:W-:Y:S04]  /*bc30*/  STL.64 [R1+0x330], R16 ;  /* 0x0003301001007387 */ /* 0x000fe80000100a00 */
[----:B------:R4:W-:Y:S04]  /*bc40*/  STL.64 [R1+0x338], R18 ;  /* 0x0003381201007387 */ /* 0x0009e80000100a00 */
[----:B------:R-:W3:Y:S04]  /*bc50*/  LDL.LU R13, [R1+0x134] ;  /* 0x00013400010d7983 */ /* 0x000ee80000300800 */
[----:B-1----:R-:W3:Y:S04]  /*bc60*/  LDL.LU R14, [R1+0x138] ;  /* 0x00013800010e7983 */ /* 0x002ee80000300800 */
[----:B------:R-:W3:Y:S04]  /*bc70*/  LDL.LU R15, [R1+0x13c] ;  /* 0x00013c00010f7983 */ /* 0x000ee80000300800 */
[----:B----4-:R-:W3:Y:S01]  /*bc80*/  LDL.LU.64 R18, [R1+0x28] ;  /* 0x0000280001127983 */ /* 0x010ee20000300a00 */
[----:B------:R-:W-:Y:S01]  /*bc90*/  IMAD.MOV.U32 R8, RZ, RZ, R7 ;  /* 0x000000ffff087224 */ /* 0x000fe200078e0007 */
[C---:B--2---:R-:W-:Y:S11]  /*bca0*/  HMMA.1688.F32.TF32 R24, R20.reuse, R6, R24 ;  /* 0x000000061418723c */ /* 0x044ff60000081018 */
[----:B------:R-:W-:Y:S11]  /*bcb0*/  @!UPT UIADD3 URZ, URZ, URZ, URZ ;  /* 0x0000003f3f3ff290 */ /* 0x000ff6000fffe03f */
[----:B------:R-:W-:Y:S01]  /*bcc0*/  @!UPT UIADD3 URZ, URZ, URZ, URZ ;  /* 0x0000003f3f3ff290 */ /* 0x000fe2000fffe03f */
[----:B------:R-:W-:Y:S04]  /*bcd0*/  STL.64 [R1+0xe0], R24 ;  /* 0x0000e01801007387 */ /* 0x000fe80000100a00 */
[----:B------:R1:W-:Y:S04]  /*bce0*/  STL.64 [R1+0xe8], R26 ;  /* 0x0000e81a01007387 */ /* 0x0003e80000100a00 */
[----:B-1----:R-:W2:Y:S04]  /*bcf0*/  LDL.LU.64 R26, [R1+0x6a8] ;  /* 0x0006a800011a7983 */ /* 0x002ea80000300a00 */
[----:B------:R-:W2:Y:S04]  /*bd00*/  LDL.LU.64 R24, [R1+0x6a0] ;  /* 0x0006a00001187983 */ /* 0x000ea80000300a00 */
[----:B------:R-:W2:Y:S04]  /*bd10*/  LDL.LU.64 R6, [R1+0x698] ;  /* 0x0006980001067983 */ /* 0x000ea80000300a00 */
[----:B------:R1:W-:Y:S04]  /*bd20*/  STL.64 [R1+0x658], R10 ;  /* 0x0006580a01007387 */ /* 0x0003e80000100a00 */
[----:B------:R-:W-:Y:S04]  /*bd30*/  STL.64 [R1+0x650], R8 ;  /* 0x0006500801007387 */ /* 0x000fe80000100a00 */
[----:B-1----:R-:W4:Y:S01]  /*bd40*/  LDL.64 R10, [R1+0x38] ;  /* 0x00003800010a7983 */ /* 0x002f220000100a00 */
[C---:B--2---:R-:W-:Y:S03]  /*bd50*/  HMMA.1688.F32.TF32 R4, R20.reuse, R6, R24 ;  /* 0x000000061404723c */ /* 0x044fe60000081018 */
[----:B------:R-:W2:Y:S11]  /*bd60*/  LDL.LU.64 R24, [R1+0x690] ;  /* 0x0006900001187983 */ /* 0x000eb60000300a00 */
[----:B------:R-:W-:Y:S09]  /*bd70*/  @!UPT UIADD3 URZ, URZ, URZ, URZ ;  /* 0x0000003f3f3ff290 */ /* 0x000ff2000fffe03f */
[----:B------:R-:W-:Y:S04]  /*bd80*/  STL.64 [R1+0x110], R4 ;  /* 0x0001100401007387 */ /* 0x000fe80000100a00 */
[----:B------:R1:W-:Y:S04]  /*bd90*/  STL.64 [R1+0x118], R6 ;  /* 0x0001180601007387 */ /* 0x0003e80000100a00 */
[----:B-1----:R-:W4:Y:S04]  /*bda0*/  LDL.LU.64 R6, [R1+0x688] ;  /* 0x0006880001067983 */ /* 0x002f280000300a00 */
[----:B------:R-:W4:Y:S02]  /*bdb0*/  LDL.LU.64 R4, [R1+0x680] ;  /* 0x0006800001047983 */ /* 0x000f240000300a00 */
[C---:B----4-:R-:W-:Y:S11]  /*bdc0*/  HMMA.1688.F32.TF32 R4, R20.reuse, R10, R4 ;  /* 0x0000000a1404723c */ /* 0x050ff60000081004 */
[----:B------:R-:W-:Y:S11]  /*bdd0*/  @!UPT UIADD3 URZ, URZ, URZ, URZ ;  /* 0x0000003f3f3ff290 */ /* 0x000ff6000fffe03f */
[----:B------:R-:W-:Y:S01]  /*bde0*/  @!UPT UIADD3 URZ, URZ, URZ, URZ ;  /* 0x0000003f3f3ff290 */ /* 0x000fe2000fffe03f */
[----:B------:R1:W-:Y:S02]  /*bdf0*/  STL.64 [R1+0x1a0], R4 ;  /* 0x0001a00401007387 */ /* 0x0003e40000100a00 */
[----:B-1----:R-:W-:Y:S02]  /*be00*/  IMAD.MOV.U32 R5, RZ, RZ, R10 ;  /* 0x000000ffff057224 */ /* 0x002fe400078e000a */
[----:B------:R-:W-:Y:S02]  /*be10*/  IMAD.MOV.U32 R4, RZ, RZ, R11 ;  /* 0x000000ffff047224 */ /* 0x000fe400078e000b */
[----:B---3--:R-:W-:Y:S01]  /*be20*/  HMMA.1688.F32.TF32 R8, R20, R18, R12 ;  /* 0x000000121408723c */ /* 0x008fe2000008100c */
[----:B------:R1:W-:Y:S04]  /*be30*/  STL.64 [R1+0x1a8], R6 ;  /* 0x0001a80601007387 */ /* 0x0003e80000100a00 */
[----:B-1----:R-:W3:Y:S04]  /*be40*/  LDL.LU.64 R6, [R1+0x678] ;  /* 0x0006780001067983 */ /* 0x002ee80000300a00 */
[----:B------:R-:W4:Y:S11]  /*be50*/  LDL.LU R12, [R1+0x90] ;  /* 0x00009000010c7983 */ /* 0x000f360000300800 */
[----:B------:R-:W-:Y:S03]  /*be60*/  @!UPT UIADD3 URZ, URZ, URZ, URZ ;  /* 0x0000003f3f3ff290 */ /* 0x000fe6000fffe03f */
[----:B------:R-:W-:Y:S04]  /*be70*/  STL.64 [R1+0x280], R8 ;  /* 0x0002800801007387 */ /* 0x000fe80000100a00 */
[----:B------:R2:W-:Y:S04]  /*be80*/  STL.64 [R1+0x288], R10 ;  /* 0x0002880a01007387 */ /* 0x0005e80000100a00 */
[----:B------:R-:W4:Y:S04]  /*be90*/  LDL.LU R13, [R1+0x94] ;  /* 0x00009400010d7983 */ /* 0x000f280000300800 */
[----:B------:R-:W3:Y:S04]  /*bea0*/  LDL.LU R14, [R1+0x98] ;  /* 0x00009800010e7983 */ /* 0x000ee80000300800 */
[----:B------:R-:W3:Y:S01]  /*beb0*/  LDL.LU R15, [R1+0x9c] ;  /* 0x00009c00010f7983 */ /* 0x000ee20000300800 */
[----:B--2---:R-:W-:-:S02]  /*bec0*/  IMAD.MOV.U32 R10, RZ, RZ, R25 ;  /* 0x000000ffff0a7224 */ /* 0x004fc400078e0019 */
[----:B------:R-:W-:Y:S01]  /*bed0*/  IMAD.MOV.U32 R11, RZ, RZ, R24 ;  /* 0x000000ffff0b7224 */ /* 0x000fe200078e0018 */
[----:B---3--:R-:W-:Y:S04]  /*bee0*/  STL.64 [R1+0x668], R14 ;  /* 0x0006680e01007387 */ /* 0x008fe80000100a00 */
[----:B----4-:R-:W-:Y:S04]  /*bef0*/  STL.64 [R1+0x660], R12 ;  /* 0x0006600c01007387 */ /* 0x010fe80000100a00 */
[----:B------:R1:W-:Y:S04]  /*bf00*/  STL.64 [R1+0x670], R10 ;  /* 0x0006700a01007387 */ /* 0x0003e80000100a00 */
[----:B------:R-:W2:Y:S04]  /*bf10*/  LDL.LU R8, [R1+0x100] ;  /* 0x0001000001087983 */ /* 0x000ea80000300800 */
[----:B------:R-:W2:Y:S04]  /*bf20*/  LDL.LU R9, [R1+0x104] ;  /* 0x0001040001097983 */ /* 0x000ea80000300800 */
[----:B-1----:R-:W2:Y:S04]  /*bf30*/  LDL.LU R10, [R1+0x108] ;  /* 0x00010800010a7983 */ /* 0x002ea80000300800 */
[----:B------:R-:W2:Y:S04]  /*bf40*/  LDL.LU R11, [R1+0x10c] ;  /* 0x00010c00010b7983 */ /* 0x000ea80000300800 */
[----:B------:R-:W3:Y:S04]  /*bf50*/  LDL.LU R12, [R1+0xd0] ;  /* 0x0000d000010c7983 */ /* 0x000ee80000300800 */
[----:B------:R-:W3:Y:S04]  /*bf60*/  LDL.LU R13, [R1+0xd4] ;  /* 0x0000d400010d7983 */ /* 0x000ee80000300800 */
[----:B------:R-:W3:Y:S04]  /*bf70*/  LDL.LU R14, [R1+0xd8] ;  /* 0x0000d800010e7983 */ /* 0x000ee80000300800 */
[----:B------:R-:W3:Y:S04]  /*bf80*/  LDL.LU R15, [R1+0xdc] ;  /* 0x0000dc00010f7983 */ /* 0x000ee80000300800 */
[----:B------:R-:W4:Y:S04]  /*bf90*/  LDL.LU R24, [R1+0x80] ;  /* 0x0000800001187983 */ /* 0x000f280000300800 */
[----:B------:R-:W4:Y:S04]  /*bfa0*/  LDL.LU R25, [R1+0x84] ;  /* 0x0000840001197983 */ /* 0x000f280000300800 */
[----:B------:R-:W4:Y:S04]  /*bfb0*/  LDL.LU R26, [R1+0x88] ;  /* 0x00008800011a7983 */ /* 0x000f280000300800 */
[----:B------:R-:W4:Y:S04]  /*bfc0*/  LDL.LU R27, [R1+0x8c] ;  /* 0x00008c00011b7983 */ /* 0x000f280000300800 */
[----:B------:R1:W-:Y:S02]  /*bfd0*/  STL.64 [R1+0x600], R18 ;  /* 0x0006001201007387 */ /* 0x0003e40000100a00 */
[----:B-1----:R-:W-:-:S02]  /*bfe0*/  IMAD.MOV.U32 R18, RZ, RZ, R5 ;  /* 0x000000ffff127224 */ /* 0x002fc400078e0005 */
[----:B------:R-:W-:-:S05]  /*bff0*/  IMAD.MOV.U32 R19, RZ, RZ, R4 ;  /* 0x000000ffff137224 */ /* 0x000fca00078e0004 */
[----:B------:R1:W-:Y:S04]  /*c000*/  STL.64 [R1+0x618], R18 ;  /* 0x0006181201007387 */ /* 0x0003e80000100a00 */
[----:B-1----:R-:W3:Y:S01]  /*c010*/  LDL.64 R18, [R1+0x48] ;  /* 0x0000480001127983 */ /* 0x002ee20000100a00 */
[C---:B--2---:R-:W-:Y:S03]  /*c020*/  HMMA.1688.F32.TF32 R8, R20.reuse, R6, R8 ;  /* 0x000000061408723c */ /* 0x044fe60000081008 */
[----:B---3--:R1:W-:Y:S04]  /*c030*/  STL.64 [R1+0x630], R18 ;  /* 0x0006301201007387 */ /* 0x0083e80000100a00 */
[----:B------:R-:W2:Y:S04]  /*c040*/  LDL.LU R16, [R1+0x1b0] ;  /* 0x0001b00001107983 */ /* 0x000ea80000300800 */
[----:B------:R-:W2:Y:S04]  /*c050*/  LDL.LU R17, [R1+0x1b4] ;  /* 0x0001b40001117983 */ /* 0x000ea80000300800 */
[----:B-1----:R-:W2:Y:S04]  /*c060*/  LDL.LU R18, [R1+0x1b8] ;  /* 0x0001b80001127983 */ /* 0x002ea80000300800 */
[----:B------:R-:W2:Y:S04]  /*c070*/  LDL.LU R19, [R1+0x1bc] ;  /* 0x0001bc0001137983 */ /* 0x000ea80000300800 */
[----:B------:R-:W-:Y:S04]  /*c080*/  STL.64 [R1+0x290], R8 ;  /* 0x0002900801007387 */ /* 0x000fe80000100a00 */
[----:B------:R1:W-:Y:S04]  /*c090*/  STL.64 [R1+0x298], R10 ;  /* 0x0002980a01007387 */ /* 0x0003e80000100a00 */
[----:B-1----:R-:W3:Y:S04]  /*c0a0*/  LDL.LU.64 R10, [R1+0x670] ;  /* 0x00067000010a7983 */ /* 0x002ee80000300a00 */
[----:B------:R1:W-:Y:S04]  /*c0b0*/  STL.64 [R1+0x5f8], R6 ;  /* 0x0005f80601007387 */ /* 0x0003e80000100a00 */
[----:B------:R-:W2:Y:S04]  /*c0c0*/  LDL.LU R4, [R1+0x120] ;  /* 0x0001200001047983 */ /* 0x000ea80000300800 */
[----:B------:R-:W2:Y:S04]  /*c0d0*/  LDL.LU R5, [R1+0x124] ;  /* 0x0001240001057983 */ /* 0x000ea80000300800 */
[----:B-1----:R-:W2:Y:S04]  /*c0e0*/  LDL.LU R6, [R1+0x128] ;  /* 0x0001280001067983 */ /* 0x002ea80000300800 */
[----:B------:R-:W2:Y:S04]  /*c0f0*/  LDL.LU R7, [R1+0x12c] ;  /* 0x00012c0001077983 */ /* 0x000ea80000300800 */
[----:B--2---:R-:W-:Y:S04]  /*c100*/  STL.64 [R1+0x610], R6 ;  /* 0x0006100601007387 */ /* 0x004fe80000100a00 */
        /* <DEDUP_REMOVED lines=12> */
[----:B------:R-:W3:Y:S04]  /*c1d0*/  LDL.LU.64 R14, [R1+0x668] ;  /* 0x00066800010e7983 */ /* 0x000ee80000300a00 */
[----:B------:R-:W3:Y:S04]  /*c1e0*/  LDL.LU.64 R12, [R1+0x660] ;  /* 0x00066000010c7983 */ /* 0x000ee80000300a00 */
[----:B------:R-:W-:Y:S04]  /*c1f0*/  STL.64 [R1+0x2d0], R8 ;  /* 0x0002d00801007387 */ /* 0x000fe80000100a00 */
[----:B------:R1:W-:Y:S04]  /*c200*/  STL.64 [R1+0x2d8], R10 ;  /* 0x0002d80a01007387 */ /* 0x0003e80000100a00 */
[----:B-1----:R-:W3:Y:S04]  /*c210*/  LDL.LU.64 R10, [R1+0x658] ;  /* 0x00065800010a7983 */ /* 0x002ee80000300a00 */
[----:B------:R-:W2:Y:S01]  /*c220*/  LDL.LU.64 R8, [R1+0x650] ;  /* 0x0006500001087983 */ /* 0x000ea20000300a00 */
[C---:B---3--:R-:W-:Y:S11]  /*c230*/  HMMA.1688.F32.TF32 R12, R20.reuse, R10, R12 ;  /* 0x0000000a140c723c */ /* 0x048ff6000008100c */
[----:B------:R-:W-:Y:S11]  /*c240*/  @!UPT UIADD3 URZ, URZ, URZ, URZ ;  /* 0x0000003f3f3ff290 */ /* 0x000ff6000fffe03f */
[----:B------:R-:W-:Y:S01]  /*c250*/  @!UPT UIADD3 URZ, URZ, URZ, URZ ;  /* 0x0000003f3f3ff290 */ /* 0x000fe2000fffe03f */
[----:B------:R-:W-:Y:S04]  /*c260*/  STL.64 [R1+0x310], R12 ;  /* 0x0003100c01007387 */ /* 0x000fe80000100a00 */
[----:B------:R1:W-:Y:S04]  /*c270*/  STL.64 [R1+0x318], R14 ;  /* 0x0003180e01007387 */ /* 0x0003e80000100a00 */
[----:B-1----:R-:W4:Y:S02]  /*c280*/  LDL.LU.64 R14, [R1+0x648] ;  /* 0x00064800010e7983 */ /* 0x002f240000300a00 */
[----:B----4-:R-:W-:Y:S02]  /*c290*/  HMMA.1688.F32.TF32 R20, R20, R14, R24 ;  /* 0x0000000e1414723c */ /* 0x010fe40000081018 */
[----:B------:R-:W3:Y:S04]  /*c2a0*/  LDL.LU.64 R26, [R1+0x640] ;  /* 0x00064000011a7983 */ /* 0x000ee80000300a00 */
[----:B------:R-:W3:Y:S11]  /*c2b0*/  LDL.LU.64 R24, [R1+0x638] ;  /* 0x0006380001187983 */ /* 0x000ef60000300a00 */
[----:B------:R-:W-:Y:S06]  /*c2c0*/  @!UPT UIADD3 URZ, URZ, URZ, URZ ;  /* 0x0000003f3f3ff290 */ /* 0x000fec000fffe03f */
[----:B------:R-:W-:Y:S04]  /*c2d0*/  STL.64 [R1+0x2f0], R20 ;  /* 0x0002f01401007387 */ /* 0x000fe80000100a00 */
[----:B------:R2:W-:Y:S02]  /*c2e0*/  STL.64 [R1+0x2f8], R22 ;  /* 0x0002f81601007387 */ /* 0x0005e40000100a00 */
[----:B--2---:R-:W-:Y:S02]  /*c2f0*/  IMAD.MOV.U32 R22, RZ, RZ, R9 ;  /* 0x000000ffff167224 */ /* 0x004fe400078e0009 */
[----:B------:R-:W-:-:S07]  /*c300*/  IMAD.MOV.U32 R23, RZ, RZ, R8 ;  /* 0x000000ffff177224 */ /* 0x000fce00078e0008 */
[C---:B---3--:R-:W-:Y:S01]  /*c310*/  HMMA.1688.F32.TF32 R20, R24.reuse, R22, R16 ;  /* 0x000000161814723c */ /* 0x048fe20000081010 */
[----:B------:R-:W2:Y:S11]  /*c320*/  LDL.LU.64 R18, [R1+0x630] ;  /* 0x0006300001127983 */ /* 0x000eb60000300a00 */
[----:B------:R-:W-:Y:S11]  /*c330*/  @!UPT UIADD3 URZ, URZ, URZ, URZ ;  /* 0x0000003f3f3ff290 */ /* 0x000ff6000fffe03f */
[----:B------:R-:W-:Y:S04]  /*c340*/  STL.64 [R1+0xa0], R20 ;  /* 0x0000a01401007387 */ /* 0x000fe80000100a00 */
[----:B------:R-:W-:Y:S01]  /*c350*/  STL.64 [R1+0xa8], R22 ;  /* 0x0000a81601007387 */ /* 0x000fe20000100a00 */
[C---:B--2---:R-:W-:Y:S01]  /*c360*/  HMMA.1688.F32.TF32 R4, R24.reuse, R18, R4 ;  /* 0x000000121804723c */ /* 0x044fe20000081004 */
[----:B------:R-:W-:Y:S11]  /*c370*/  IMAD.MOV.U32 R9, RZ, RZ, R19 ;  /* 0x000000ffff097224 */ /* 0x000ff600078e0013 */
[----:B------:R-:W-:Y:S11]  /*c380*/  @!UPT UIADD3 URZ, URZ, URZ, URZ ;  /* 0x0000003f3f3ff290 */ /* 0x000ff6000fffe03f */
[----:B------:R-:W-:Y:S04]  /*c390*/  STL.64 [R1+0xb0], R4 ;  /* 0x0000b00401007387 */ /* 0x000fe80000100a00 */
[----:B------:R1:W-:Y:S04]  /*c3a0*/  STL.64 [R1+0xb8], R6 ;  /* 0x0000b80601007387 */ /* 0x0003e80000100a00 */
[----:B-1----:R-:W2:Y:S04]  /*c3b0*/  LDL.LU.64 R6, [R1+0x628] ;  /* 0x0006280001067983 */ /* 0x002ea80000300a00 */
[----:B------:R-:W2:Y:S04]  /*c3c0*/  LDL.LU.64 R4, [R1+0x620] ;  /* 0x0006200001047983 */ /* 0x000ea80000300a00 */
[----:B------:R-:W2:Y:S04]  /*c3d0*/  LDL.LU.64 R18, [R1+0x618] ;  /* 0x0006180001127983 */ /* 0x000ea80000300a00 */
[----:B------:R1:W-:Y:S04]  /*c3e0*/  STL.64 [R1+0x5d8], R10 ;  /* 0x0005d80a01007387 */ /* 0x0003e80000100a00 */
[----:B------:R3:W-:Y:S04]  /*c3f0*/  STL [R1+0x5d0], R9 ;  /* 0x0005d00901007387 */ /* 0x0007e80000100800 */
[----:B-1----:R-:W4:Y:S01]  /*c400*/  LDL.LU.64 R10, [R1+0x8] ;  /* 0x00000800010a7983 */ /* 0x002f220000300a00 */
[C---:B--2---:R-:W-:Y:S03]  /*c410*/  HMMA.1688.F32.TF32 R16, R24.reuse, R18, R4 ;  /* 0x000000121810723c */ /* 0x044fe60000081004 */
[----:B----4-:R1:W-:Y:S04]  /*c420*/  STL.64 [R1+0x5f0], R10 ;  /* 0x0005f00a01007387 */ /* 0x0103e80000100a00 */
[----:B------:R-:W2:Y:S04]  /*c430*/  LDL.LU R8, [R1+0xf0] ;  /* 0x0000f00001087983 */ /* 0x000ea80000300800 */
[----:B---3--:R-:W2:Y:S04]  /*c440*/  LDL.LU R9, [R1+0xf4] ;  /* 0x0000f40001097983 */ /* 0x008ea80000300800 */
[----:B-1----:R-:W2:Y:S04]  /*c450*/  LDL.LU R10, [R1+0xf8] ;  /* 0x0000f800010a7983 */ /* 0x002ea80000300800 */
[----:B------:R-:W2:Y:S04]  /*c460*/  LDL.LU R11, [R1+0xfc] ;  /* 0x0000fc00010b7983 */ /* 0x000ea80000300800 */
[----:B------:R-:W3:Y:S04]  /*c470*/  LDL.LU.64 R6, [R1+0x610] ;  /* 0x0006100001067983 */ /* 0x000ee80000300a00 */
[----:B------:R-:W3:Y:S04]  /*c480*/  LDL.LU.64 R4, [R1+0x608] ;  /* 0x0006080001047983 */ /* 0x000ee80000300a00 */
[----:B------:R-:W-:Y:S04]  /*c490*/  STL.64 [R1+0xd0], R16 ;  /* 0x0000d01001007387 */ /* 0x000fe80000100a00 */
[----:B------:R1:W-:Y:S04]  /*c4a0*/  STL.64 [R1+0xd8], R18 ;  /* 0x0000d81201007387 */ /* 0x0003e80000100a00 */
[----:B-1----:R-:W3:Y:S04]  /*c4b0*/  LDL.LU.64 R18, [R1+0x600] ;  /* 0x0006000001127983 */ /* 0x002ee80000300a00 */
[----:B------:R-:W1:Y:S01]  /*c4c0*/  S2R R23, SR_TID.X ;  /* 0x0000000000177919 */ /* 0x000e620000002100 */
[----:B---3--:R-:W-:Y:S01]  /*c4d0*/  HMMA.1688.F32.TF32 R4, R24, R18, R4 ;  /* 0x000000121804723c */ /* 0x008fe20000081004 */
[----:B------:R-:W-:-:S02]  /*c4e0*/  IMAD.MOV.U32 R13, RZ, RZ, R19 ;  /* 0x000000ffff0d7224 */ /* 0x000fc400078e0013 */
[----:B------:R-:W-:Y:S11]  /*c4f0*/  IMAD.MOV.U32 R21, RZ, RZ, R18 ;  /* 0x000000ffff157224 */ /* 0x000ff600078e0012 */
[----:B------:R-:W-:Y:S09]  /*c500*/  @!UPT UIADD3 URZ, URZ, URZ, URZ ;  /* 0x0000003f3f3ff290 */ /* 0x000ff2000fffe03f */
[----:B------:R-:W-:Y:S04]  /*c510*/  STL.64 [R1+0x180], R4 ;  /* 0x0001800401007387 */ /* 0x000fe80000100a00 */
[----:B------:R3:W-:Y:S04]  /*c520*/  STL.64 [R1+0x188], R6 ;  /* 0x0001880601007387 */ /* 0x0007e80000100a00 */
[----:B---3--:R-:W2:Y:S04]  /*c530*/  LDL.LU.64 R6, [R1+0x5f8] ;  /* 0x0005f80001067983 */ /* 0x008ea80000300a00 */
[----:B------:R-:W-:Y:S04]  /*c540*/  STL.64 [R1+0x5e8], R14 ;  /* 0x0005e80e01007387 */ /* 0x000fe80000100a00 */
[----:B------:R3:W-:Y:S04]  /*c550*/  STL [R1+0x5e0], R13 ;  /* 0x0005e00d01007387 */ /* 0x0007e80000100800 */
[----:B------:R-:W4:Y:S04]  /*c560*/  LDL.LU R12, [R1+0xc0] ;  /* 0x0000c000010c7983 */ /* 0x000f280000300800 */
[----:B---3--:R-:W4:Y:S04]  /*c570*/  LDL.LU R13, [R1+0xc4] ;  /* 0x0000c400010d7983 */ /* 0x008f280000300800 */
[----:B------:R-:W4:Y:S04]  /*c580*/  LDL.LU R14, [R1+0xc8] ;  /* 0x0000c800010e7983 */ /* 0x000f280000300800 */
[----:B------:R-:W4:Y:S04]  /*c590*/  LDL.LU R15, [R1+0xcc] ;  /* 0x0000cc00010f7983 */ /* 0x000f280000300800 */
[----:B-1----:R-:W-:Y:S01]  /*c5a0*/  STL [R1+0x5bc], R23 ;  /* 0x0005bc1701007387 */ /* 0x002fe20000100800 */
[----:B------:R-:W-:-:S03]  /*c5b0*/  SHF.R.U32.HI R19, RZ, 0x8, R23 ;  /* 0x00000008ff137819 */ /* 0x000fc60000011617 */
[----:B------:R1:W-:Y:S04]  /*c5c0*/  STL [R1+0x5b8], R21 ;  /* 0x0005b81501007387 */ /* 0x0003e80000100800 */
[----:B------:R-:W3:Y:S04]  /*c5d0*/  LDL.LU R20, [R1+0x60] ;  /* 0x0000600001147983 */ /* 0x000ee80000300800 */
[----:B-1----:R-:W3:Y:S04]  /*c5e0*/  LDL.LU R21, [R1+0x64] ;  /* 0x0000640001157983 */ /* 0x002ee80000300800 */
[----:B------:R-:W3:Y:S04]  /*c5f0*/  LDL.LU R22, [R1+0x68] ;  /* 0x0000680001167983 */ /* 0x000ee80000300800 */
[----:B------:R-:W3:Y:S01]  /*c600*/  LDL.LU R23, [R1+0x6c] ;  /* 0x00006c0001177983 */ /* 0x000ee20000300800 */
[C---:B--2---:R-:W-:Y:S03]  /*c610*/  HMMA.1688.F32.TF32 R8, R24.reuse, R6, R8 ;  /* 0x000000061808723c */ /* 0x044fe60000081008 */
[----:B---3--:R-:W-:Y:S04]  /*c620*/  STL.64 [R1+0x5c8], R22 ;  /* 0x0005c81601007387 */ /* 0x008fe80000100a00 */
[----:B------:R1:W-:Y:S04]  /*c630*/  STL.64 [R1+0x5c0], R20 ;  /* 0x0005c01401007387 */ /* 0x0003e80000100a00 */
[----:B-1----:R-:W2:Y:S04]  /*c640*/  LDL.LU R20, [R1+0x70] ;  /* 0x0000700001147983 */ /* 0x002ea80000300800 */
[----:B------:R-:W2:Y:S04]  /*c650*/  LDL.LU R21, [R1+0x74] ;  /* 0x0000740001157983 */ /* 0x000ea80000300800 */
[----:B------:R-:W2:Y:S04]  /*c660*/  LDL.LU R22, [R1+0x78] ;  /* 0x0000780001167983 */ /* 0x000ea80000300800 */
[----:B------:R-:W-:Y:S04]  /*c670*/  STL.64 [R1+0x190], R8 ;  /* 0x0001900801007387 */ /* 0x000fe80000100a00 */
[----:B------:R1:W-:Y:S04]  /*c680*/  STL.64 [R1+0x198], R10 ;  /* 0x0001980a01007387 */ /* 0x0003e80000100a00 */
[----:B-1----:R-:W4:Y:S04]  /*c690*/  LDL.LU.64 R10, [R1+0x5f0] ;  /* 0x0005f000010a7983 */ /* 0x002f280000300a00 */
[----:B------:R-:W3:Y:S01]  /*c6a0*/  LDL.LU R4, [R1+0x360] ;  /* 0x0003600001047983 */ /* 0x000ee20000300800 */
[----:B----4-:R-:W-:Y:S01]  /*c6b0*/  HMMA.1688.F32.TF32 R12, R24, R10, R12 ;  /* 0x0000000a180c723c */ /* 0x010fe2000008100c */
[----:B------:R-:W-:-:S02]  /*c6c0*/  IMAD.MOV.U32 R29, RZ, RZ, R10 ;  /* 0x000000ffff1d7224 */ /* 0x000fc400078e000a */
[----:B------:R-:W-:Y:S11]  /*c6d0*/  IMAD.MOV.U32 R28, RZ, RZ, R11 ;  /* 0x000000ffff1c7224 */ /* 0x000ff600078e000b */
[----:B------:R-:W-:Y:S09]  /*c6e0*/  @!UPT UIADD3 URZ, URZ, URZ, URZ ;  /* 0x0000003f3f3ff290 */ /* 0x000ff2000fffe03f */
[----:B------:R-:W-:Y:S04]  /*c6f0*/  STL.64 [R1+0x260], R12 ;  /* 0x0002600c01007387 */ /* 0x000fe80000100a00 */
[----:B------:R1:W-:Y:S04]  /*c700*/  STL.64 [R1+0x268], R14 ;  /* 0x0002680e01007387 */ /* 0x0003e80000100a00 */
[----:B-1----:R-:W4:Y:S04]  /*c710*/  LDL.LU.64 R14, [R1+0x5e8] ;  /* 0x0005e800010e7983 */ /* 0x002f280000300a00 */
[----:B------:R-:W2:Y:S04]  /*c720*/  LDL.LU R13, [R1+0x5e0] ;  /* 0x0005e000010d7983 */ /* 0x000ea80000300800 */
[----:B------:R-:W2:Y:S01]  /*c730*/  LDL.LU.64 R10, [R1+0x5d8] ;  /* 0x0005d800010a7983 */ /* 0x000ea20000300a00 */
[----:B------:R-:W-:-:S03]  /*c740*/  IMAD.MOV.U32 R23, RZ, RZ, R3 ;  /* 0x000000ffff177224 */ /* 0x000fc600078e0003 */
[----:B------:R-:W3:Y:S04]  /*c750*/  LDL.LU R9, [R1+0x5d0] ;  /* 0x0005d00001097983 */ /* 0x000ee80000300800 */
[----:B--2---:R-:W-:Y:S11]  /*c760*/  HMMA.1688.F32.TF32 R20, R24, R10, R20 ;  /* 0x0000000a1814723c */ /* 0x004ff60000081014 */
[----:B------:R-:W-:Y:S11]  /*c770*/  @!UPT UIADD3 URZ, URZ, URZ, URZ ;  /* 0x0000003f3f3ff290 */ /* 0x000ff6000fffe03f */
[----:B------:R-:W-:Y:S01]  /*c780*/  @!UPT UIADD3 URZ, URZ, URZ, URZ ;  /* 0x0000003f3f3ff290 */ /* 0x000fe2000fffe03f */
[----:B------:R-:W-:Y:S04]  /*c790*/  STL.64 [R1+0x2b0], R20 ;  /* 0x0002b01401007387 */ /* 0x000fe80000100a00 */
[----:B------:R1:W-:Y:S04]  /*c7a0*/  STL.64 [R1+0x2b8], R22 ;  /* 0x0002b81601007387 */ /* 0x0003e80000100a00 */
[----:B-1----:R-:W4:Y:S04]  /*c7b0*/  LDL.LU.64 R22, [R1+0x5c8] ;  /* 0x0005c80001167983 */ /* 0x002f280000300a00 */
[----:B------:R-:W4:Y:S01]  /*c7c0*/  LDL.LU.64 R20, [R1+0x5c0] ;  /* 0x0005c00001147983 */ /* 0x000f220000300a00 */
[----:B------:R-:W-:-:S05]  /*c7d0*/  IMAD.MOV.U32 R12, RZ, RZ, 0x1f ;  /* 0x0000001fff0c7424 */ /* 0x000fca00078e00ff */
[----:B------:R-:W-:-:S04]  /*c7e0*/  IADD3 R12, R12, c[0x0][0x180], RZ ;  /* 0x000060000c0c7a10 */ /* 0x000fc80007ffe0ff */
[----:B------:R-:W-:-:S04]  /*c7f0*/  SHF.R.S32.HI R3, RZ, 0x1f, R12 ;  /* 0x0000001fff037819 */ /* 0x000fc8000001140c */
[----:B------:R-:W-:Y:S02]  /*c800*/  LEA.HI R3, R3, R12, RZ, 0x5 ;  /* 0x0000000c03037211 */ /* 0x000fe400078f28ff */
[----:B------:R-:W1:Y:S04]  /*c810*/  S2R R12, SR_TID.X ;  /* 0x00000000000c7919 */ /* 0x000e680000002100 */
[----:B------:R-:W2:Y:S01]  /*c820*/  S2R R8, SR_TID.X ;  /* 0x0000000000087919 */ /* 0x000ea20000002100 */
[----:B----4-:R-:W-:Y:S03]  /*c830*/  HMMA.1688.F32.TF32 R24, R24, R14, R20 ;  /* 0x0000000e1818723c */ /* 0x010fe60000081014 */
[----:B------:R-:W4:Y:S04]  /*c840*/  LDL.LU R23, [R1+0x5bc] ;  /* 0x0005bc0001177983 */ /* 0x000f280000300800 */
[----:B------:R-:W4:Y:S04]  /*c850*/  LDL.LU R21, [R1+0x5b8] ;  /* 0x0005b80001157983 */ /* 0x000f280000300800 */
[----:B------:R-:W4:Y:S11]  /*c860*/  LDL.LU R20, [R1+0x354] ;  /* 0x0003540001147983 */ /* 0x000f360000300800 */
[----:B------:R-:W-:Y:S01]  /*c870*/  @!UPT UIADD3 URZ, URZ, URZ, URZ ;  /* 0x0000003f3f3ff290 */ /* 0x000fe2000fffe03f */
[----:B------:R2:W-:Y:S04]  /*c880*/  STL.64 [R1+0x2a0], R24 ;  /* 0x0002a01801007387 */ /* 0x0005e80000100a00 */
[----:B------:R2:W-:Y:S04]  /*c890*/  STL.64 [R1+0x2a8], R26 ;  /* 0x0002a81a01007387 */ /* 0x0005e80000100a00 */
[----:B------:R-:W4:Y:S01]  /*c8a0*/  LDL.LU R18, [R1+0x350] ;  /* 0x0003500001127983 */ /* 0x000f220000300800 */
[--C-:B-1----:R-:W-:Y:S02]  /*c8b0*/  SHF.R.U32.HI R22, RZ, 0x8, R12.reuse ;  /* 0x00000008ff167819 */ /* 0x102fe4000001160c */
[----:B------:R-:W-:-:S04]  /*c8c0*/  SHF.R.U32.HI R12, RZ, 0x8, R12 ;  /* 0x00000008ff0c7819 */ /* 0x000fc8000001160c */
[----:B------:R-:W-:-:S05]  /*c8d0*/  SGXT.U32 R12, R12, 0x1 ;  /* 0x000000010c0c781a */ /* 0x000fca0000000000 */
[C---:B--2---:R-:W-:Y:S02]  /*c8e0*/  IMAD R25, R12.reuse, c[0x0][0x188], RZ ;  /* 0x000062000c197a24 */ /* 0x044fe400078e02ff */
[----:B------:R-:W-:Y:S02]  /*c8f0*/  IMAD R24, R12, c[0x0][0x188], RZ ;  /* 0x000062000c187a24 */ /* 0x000fe400078e02ff */
[----:B------:R-:W1:Y:S01]  /*c900*/  S2R R12, SR_TID.X ;  /* 0x00000000000c7919 */ /* 0x000e620000002100 */
[----:B------:R-:W-:Y:S02]  /*c910*/  SHF.R.S32.HI R3, RZ, 0x5, R3 ;  /* 0x00000005ff037819 */ /* 0x000fe40000011403 */
[----:B------:R-:W-:Y:S01]  /*c920*/  SGXT.U32 R19, R19, 0x1 ;  /* 0x000000011313781a */ /* 0x000fe20000000000 */
[----:B------:R-:W2:Y:S01]  /*c930*/  S2R R27, SR_TID.X ;  /* 0x00000000001b7919 */ /* 0x000ea20000002100 */
[----:B------:R-:W-:Y:S02]  /*c940*/  IADD3 R3, R3, -0x2, RZ ;  /* 0xfffffffe03037810 */ /* 0x000fe40007ffe0ff */
[----:B------:R-:W-:-:S02]  /*c950*/  ISETP.GE.AND P1, PT, R19, UR5, PT ;  /* 0x0000000513007c0c */ /* 0x000fc4000bf26270 */
[----:B------:R-:W-:Y:S02]  /*c960*/  SHF.R.U32.HI R8, RZ, 0x8, R8 ;  /* 0x00000008ff087819 */ /* 0x000fe40000011608 */
[----:B------:R-:W-:Y:S02]  /*c970*/  ISETP.LE.AND P0, PT, R3, UR4, PT ;  /* 0x0000000403007c0c */ /* 0x000fe4000bf03270 */
[----:B------:R-:W-:Y:S02]  /*c980*/  SGXT.U32 R8, R8, 0x1 ;  /* 0x000000010808781a */ /* 0x000fe40000000000 */
[----:B------:R-:W-:Y:S02]  /*c990*/  SEL R3, RZ, 0x4, P1 ;  /* 0x00000004ff037807 */ /* 0x000fe40000800000 */
[----:B------:R-:W-:Y:S02]  /*c9a0*/  SGXT.U32 R22, R22, 0x1 ;  /* 0x000000011616781a */ /* 0x000fe40000000000 */
[----:B------:R-:W-:-:S02]  /*c9b0*/  LOP3.LUT R5, R8, 0x4, RZ, 0xfc, !PT ;  /* 0x0000000408057812 */ /* 0x000fc400078efcff */
[----:B------:R-:W-:Y:S01]  /*c9c0*/  SEL R3, R3, RZ, !P0 ;  /* 0x000000ff03037207 */ /* 0x000fe20004000000 */
[----:B------:R-:W-:Y:S01]  /*c9d0*/  IMAD R22, R22, c[0x0][0x188], RZ ;  /* 0x0000620016167a24 */ /* 0x000fe200078e02ff */
[----:B------:R-:W-:Y:S01]  /*c9e0*/  SHF.R.S32.HI R25, RZ, 0x1f, R25 ;  /* 0x0000001fff197819 */ /* 0x000fe20000011419 */
[----:B------:R-:W-:Y:S01]  /*c9f0*/  IMAD.MOV.U32 R17, RZ, RZ, R6 ;  /* 0x000000ffff117224 */ /* 0x000fe200078e0006 */
[----:B------:R-:W-:Y:S01]  /*ca00*/  ISETP.NE.U32.AND P2, PT, R3, RZ, PT ;  /* 0x000000ff0300720c */ /* 0x000fe20003f45070 */
[----:B------:R-:W-:Y:S01]  /*ca10*/  IMAD.MOV.U32 R16, RZ, RZ, R7 ;  /* 0x000000ffff107224 */ /* 0x000fe200078e0007 */
[----:B------:R-:W-:Y:S01]  /*ca20*/  SHF.L.U64.HI R24, R24, 0x2, R25 ;  /* 0x0000000218187819 */ /* 0x000fe20000010219 */
[----:B------:R-:W-:Y:S01]  /*ca30*/  IMAD.SHL.U32 R22, R22, 0x4, RZ ;  /* 0x0000000416167824 */ /* 0x000fe200078e00ff */
[----:B------:R-:W-:Y:S01]  /*ca40*/  ISETP.GE.AND P1, PT, R5, UR5, PT ;  /* 0x0000000505007c0c */ /* 0x000fe2000bf26270 */
[----:B------:R-:W-:Y:S01]  /*ca50*/  LDS R6, [R2+0x7300] ;  /* 0x0073000002067984 */ /* 0x000fe20000000800 */
[----:B---3--:R-:W-:-:S02]  /*ca60*/  IADD3 R3, R4, 0x1, RZ ;  /* 0x0000000104037810 */ /* 0x008fc40007ffe0ff */
[--C-:B-1----:R-:W-:Y:S01]  /*ca70*/  SHF.R.S32.HI R25, RZ, 0x8, R12.reuse ;  /* 0x00000008ff197819 */ /* 0x102fe2000001140c */
[----:B------:R-:W-:Y:S01]  /*ca80*/  LDS R4, [R2+0x6300] ;  /* 0x0063000002047984 */ /* 0x000fe20000000800 */
[----:B------:R-:W-:-:S03]  /*ca90*/  SHF.R.U32.HI R12, RZ, 0x8, R12 ;  /* 0x00000008ff0c7819 */ /* 0x000fc6000001160c */
[----:B------:R-:W-:Y:S01]  /*caa0*/  LDS R5, [R0+0x6300] ;  /* 0x0063000000057984 */ /* 0x000fe20000000800 */
[----:B------:R-:W-:-:S03]  /*cab0*/  SEL R8, RZ, 0x4, P1 ;  /* 0x00000004ff087807 */ /* 0x000fc60000800000 */
[----:B------:R-:W1:Y:S01]  /*cac0*/  LDS R7, [R0+0x7300] ;  /* 0x0073000000077984 */ /* 0x000e620000000800 */
[----:B------:R-:W-:Y:S02]  /*cad0*/  ISETP.GT.AND P1, PT, R3, 0x1, PT ;  /* 0x000000010300780c */ /* 0x000fe40003f24270 */
[----:B------:R-:W-:Y:S02]  /*cae0*/  SGXT.U32 R12, R12, 0x1 ;  /* 0x000000010c0c781a */ /* 0x000fe40000000000 */
[----:B--2---:R-:W-:Y:S01]  /*caf0*/  LOP3.LUT R27, R27, 0xff, RZ, 0xc0, !PT ;  /* 0x000000ff1b1b7812 */ /* 0x004fe200078ec0ff */
[----:B------:R-:W-:Y:S02]  /*cb00*/  IMAD.MOV.U32 R26, RZ, RZ, c[0x0][0x188] ;  /* 0x00006200ff1a7624 */ /* 0x000fe400078e00ff */
[----:B------:R-:W-:Y:S01]  /*cb10*/  IMAD R12, R12, c[0x0][0x188], RZ ;  /* 0x000062000c0c7a24 */ /* 0x000fe200078e02ff */
[----:B------:R-:W-:Y:S02]  /*cb20*/  SGXT R25, R25, 0x1 ;  /* 0x000000011919781a */ /* 0x000fe40000000200 */
[----:B------:R-:W-:Y:S01]  /*cb30*/  SEL R8, R8, RZ, !P0 ;  /* 0x000000ff08087207 */ /* 0x000fe20004000000 */
[C---:B------:R-:W-:Y:S01]  /*cb40*/  IMAD R12, R26.reuse, 0x2, R12 ;  /* 0x000000021a0c7824 */ /* 0x040fe200078e020c */
[----:B------:R2:W-:Y:S04]  /*cb50*/  STL.64 [R1+0x5a0], R10 ;  /* 0x0005a00a01007387 */ /* 0x0005e80000100a00 */
[----:B------:R-:W-:Y:S01]  /*cb60*/  BAR.SYNC.DEFER_BLOCKING 0x0 ;  /* 0x0000000000007b1d */ /* 0x000fe20000010000 */
[----:B------:R-:W-:Y:S01]  /*cb70*/  IMAD R12, R26, 0x2, R12 ;  /* 0x000000021a0c7824 */ /* 0x000fe200078e020c */
[----:B------:R-:W-:-:S04]  /*cb80*/  ISETP.NE.U32.AND P3, PT, R8, RZ, PT ;  /* 0x000000ff0800720c */ /* 0x000fc80003f65070 */
[----:B------:R-:W-:Y:S04]  /*cb90*/  STL [R1+0x598], R9 ;  /* 0x0005980901007387 */ /* 0x000fe80000100800 */
[----:B--2---:R-:W1:Y:S01]  /*cba0*/  LDL.LU R10, [R1+0x58] ;  /* 0x00005800010a7983 */ /* 0x004e620000300800 */
[----:B------:R-:W-:-:S03]  /*cbb0*/  IMAD.SHL.U32 R12, R12, 0x4, RZ ;  /* 0x000000040c0c7824 */ /* 0x000fc600078e00ff */
[----:B------:R-:W1:Y:S04]  /*cbc0*/  LDL.LU R11, [R1+0x5c] ;  /* 0x00005c00010b7983 */ /* 0x000e680000300800 */
[----:B------:R-:W2:Y:S01]  /*cbd0*/  LDL R8, [R1+0x420] ;  /* 0x0004200001087983 */ /* 0x000ea20000100800 */
[----:B----4-:R-:W-:Y:S02]  /*cbe0*/  IADD3 R2, P4, R22, R20, RZ ;  /* 0x0000001416027210 */ /* 0x010fe40007f9e0ff */
[----:B------:R-:W-:-:S05]  /*cbf0*/  SEL R22, R3, RZ, !P1 ;  /* 0x000000ff03167207 */ /* 0x000fca0004800000 */
[----:B------:R-:W-:Y:S04]  /*cc00*/  STL [R1+0x360], R22 ;  /* 0x0003601601007387 */ /* 0x000fe80000100800 */
[----:B------:R-:W3:Y:S01]  /*cc10*/  LDL R26, [R1+0x418] ;  /* 0x00041800011a7983 */ /* 0x000ee20000100800 */
[----:B------:R-:W-:Y:S02]  /*cc20*/  IMAD.X R3, R18, 0x1, R24, P4 ;  /* 0x0000000112037824 */ /* 0x000fe400020e0618 */
[----:B------:R-:W-:Y:S02]  /*cc30*/  IMAD.SHL.U32 R24, R27, 0x4, RZ ;  /* 0x000000041b187824 */ /* 0x000fe400078e00ff */
[----:B------:R-:W4:Y:S03]  /*cc40*/  LDL R27, [R1+0x448] ;  /* 0x00044800011b7983 */ /* 0x000f260000100800 */
[----:B------:R-:W-:-:S05]  /*cc50*/  LOP3.LUT R24, R24, 0x420, R25, 0x78, !PT ;  /* 0x0000042018187812 */ /* 0x000fca00078e7819 */
[----:B------:R-:W-:Y:S01]  /*cc60*/  IMAD R0, R22, 0x8000, R24 ;  /* 0x0000800016007824 */ /* 0x000fe200078e0218 */
[----:B------:R-:W-:Y:S04]  /*cc70*/  STL.64 [R1+0x5b0], R22 ;  /* 0x0005b01601007387 */ /* 0x000fe80000100a00 */
[----:B------:R-:W-:Y:S01]  /*cc80*/  @!PT LDS RZ, [RZ] ;  /* 0x00000000fffff984 */ /* 0x000fe20000000800 */
[----:B------:R-:W-:Y:S01]  /*cc90*/  @!PT LDS RZ, [RZ] ;  /* 0x00000000fffff984 */ /* 0x000fe20000000800 */
[----:B------:R-:W-:Y:S01]  /*cca0*/  @!PT LDS RZ, [RZ] ;  /* 0x00000000fffff984 */ /* 0x000fe20000000800 */
[----:B------:R1:W-:Y:S04]  /*ccb0*/  LDGSTS.E [R0], [R2.64], P2 ;  /* 0x0000000002007fae */ /* 0x0003e80009121846 */
[----:B------:R1:W-:Y:S02]  /*ccc0*/  STL.64 [R1+0x5a8], R20 ;  /* 0x0005a81401007387 */ /* 0x0003e40000100a00 */
[----:B-1----:R-:W-:-:S02]  /*ccd0*/  IADD3 R2, P1, R12, R20, RZ ;  /* 0x000000140c027210 */ /* 0x002fc40007f3e0ff */
[----:B------:R-:W3:Y:S04]  /*cce0*/  LDL.LU R20, [R1+0x1c0] ;  /* 0x0001c00001147983 */ /* 0x000ee80000300800 */
[----:B------:R-:W3:Y:S04]  /*ccf0*/  LDL.LU R21, [R1+0x1c4] ;  /* 0x0001c40001157983 */ /* 0x000ee80000300800 */
[----:B------:R-:W3:Y:S04]  /*cd00*/  LDL.LU R22, [R1+0x1c8] ;  /* 0x0001c80001167983 */ /* 0x000ee80000300800 */
[----:B------:R-:W3:Y:S04]  /*cd10*/  LDL.LU R23, [R1+0x1cc] ;  /* 0x0001cc0001177983 */ /* 0x000ee80000300800 */
[----:B------:R-:W1:Y:S04]  /*cd20*/  S2R R12, SR_TID.X ;  /* 0x00000000000c7919 */ /* 0x000e680000002100 */
[----:B------:R-:W4:Y:S01]  /*cd30*/  LDL R24, [R1+0x410] ;  /* 0x0004100001187983 */ /* 0x000f220000100800 */
[----:B-1----:R-:W-:-:S02]  /*cd40*/  SHF.R.U32.HI R25, RZ, 0x8, R12 ;  /* 0x00000008ff197819 */ /* 0x002fc4000001160c */
[----:B------:R-:W-:Y:S02]  /*cd50*/  SHF.R.U32.HI R12, RZ, 0x8, R12 ;  /* 0x00000008ff0c7819 */ /* 0x000fe4000001160c */
[----:B------:R-:W-:Y:S02]  /*cd60*/  SGXT.U32 R25, R25, 0x1 ;  /* 0x000000011919781a */ /* 0x000fe40000000000 */
[----:B------:R-:W-:Y:S01]  /*cd70*/  SGXT.U32 R12, R12, 0x1 ;  /* 0x000000010c0c781a */ /* 0x000fe20000000000 */
[----:B--2---:R-:W-:Y:S01]  /*cd80*/  IMAD.X R3, R18, 0x1, R8, P1 ;  /* 0x0000000112037824 */ /* 0x004fe200008e0608 */
[----:B------:R-:W-:Y:S02]  /*cd90*/  LOP3.LUT R8, R25, 0x8, RZ, 0xfc, !PT ;  /* 0x0000000819087812 */ /* 0x000fe400078efcff */
[----:B------:R-:W2:Y:S02]  /*cda0*/  LDL R25, [R1+0x440] ;  /* 0x0004400001197983 */ /* 0x000ea40000100800 */
[----:B------:R-:W-:-:S02]  /*cdb0*/  ISETP.GE.AND P1, PT, R8, UR5, PT ;  /* 0x0000000508007c0c */ /* 0x000fc4000bf26270 */
[----:B------:R-:W-:Y:S01]  /*cdc0*/  LOP3.LUT R8, R12, 0xc, RZ, 0xfc, !PT ;  /* 0x0000000c0c087812 */ /* 0x000fe200078efcff */
[----:B------:R1:W-:Y:S02]  /*cdd0*/  LDGSTS.E [R0+0x1000], [R2.64], P3 ;  /* 0x0100000002007fae */ /* 0x0003e40009921846 */
[----:B-1----:R-:W-:Y:S02]  /*cde0*/  SEL R2, RZ, 0x4, P1 ;  /* 0x00000004ff027807 */ /* 0x002fe40000800000 */
[----:B------:R-:W-:Y:S02]  /*cdf0*/  ISETP.GE.AND P1, PT, R8, UR5, PT ;  /* 0x0000000508007c0c */ /* 0x000fe4000bf26270 */
[----:B---3--:R-:W-:Y:S01]  /*ce00*/  HMMA.1688.F32.TF32 R8, R4, R10, R20 ;  /* 0x0000000a0408723c */ /* 0x008fe20000081014 */
[----:B------:R-:W3:Y:S04]  /*ce10*/  LDL.LU.64 R22, [R1+0x5b0] ;  /* 0x0005b00001167983 */ /* 0x000ee80000300a00 */
[----:B------:R-:W4:Y:S04]  /*ce20*/  LDL.LU.64 R20, [R1+0x5a8] ;  /* 0x0005a80001147983 */ /* 0x000f280000300a00 */
[----:B------:R-:W1:Y:S01]  /*ce30*/  S2R R12, SR_TID.X ;  /* 0x00000000000c7919 */ /* 0x000e620000002100 */
[----:B------:R-:W-:-:S04]  /*ce40*/  SEL R2, R2, RZ, !P0 ;  /* 0x000000ff02027207 */ /* 0x000fc80004000000 */
[----:B------:R-:W-:-:S09]  /*ce50*/  ISETP.NE.U32.AND P3, PT, R2, RZ, PT ;  /* 0x000000ff0200720c */ /* 0x000fd20003f65070 */
[----:B------:R1:W-:Y:S02]  /*ce60*/  STL.64 [R1+0x50], R8 ;  /* 0x0000500801007387 */ /* 0x0003e40000100a00 */
[----:B-1----:R-:W-:Y:S02]  /*ce70*/  SEL R8, RZ, 0x4, P1 ;  /* 0x00000004ff087807 */ /* 0x002fe40000800000 */
[----:B------:R-:W-:-:S04]  /*ce80*/  SHF.R.U32.HI R12, RZ, 0x8, R12 ;  /* 0x00000008ff0c7819 */ /* 0x000fc8000001160c */
[----:B------:R-:W-:-:S04]  /*ce90*/  SGXT.U32 R12, R12, 0x1 ;  /* 0x000000010c0c781a */ /* 0x000fc80000000000 */
[----:B------:R-:W-:Y:S02]  /*cea0*/  LOP3.LUT R12, R12, 0x10, RZ, 0xfc, !PT ;  /* 0x000000100c0c7812 */ /* 0x000fe400078efcff */
[----:B------:R-:W-:-:S04]  /*ceb0*/  SEL R8, R8, RZ, !P0 ;  /* 0x000000ff08087207 */ /* 0x000fc80004000000 */
[----:B------:R-:W-:Y:S01]  /*cec0*/  ISETP.NE.U32.AND P2, PT, R8, RZ, PT ;  /* 0x000000ff0800720c */ /* 0x000fe20003f45070 */
[----:B------:R1:W-:Y:S04]  /*ced0*/  STL.64 [R1+0x58], R10 ;  /* 0x0000580a01007387 */ /* 0x0003e80000100a00 */
[----:B-1----:R-:W3:Y:S04]  /*cee0*/  LDL.LU.64 R10, [R1+0x5a0] ;  /* 0x0005a000010a7983 */ /* 0x002ee80000300a00 */
[----:B------:R-:W3:Y:S01]  /*cef0*/  LDL.LU R9, [R1+0x598] ;  /* 0x0005980001097983 */ /* 0x000ee20000300800 */
[----:B----4-:R-:W-:-:S03]  /*cf00*/  IADD3 R2, P1, R27, R20, RZ ;  /* 0x000000141b027210 */ /* 0x010fc60007f3e0ff */
[----:B------:R-:W1:Y:S02]  /*cf10*/  S2R R27, SR_TID.X ;  /* 0x00000000001b7919 */ /* 0x000e640000002100 */
[----:B------:R-:W-:Y:S01]  /*cf20*/  IMAD.X R3, R18, 0x1, R26, P1 ;  /* 0x0000000112037824 */ /* 0x000fe200008e061a */
[----:B------:R-:W-:-:S04]  /*cf30*/  ISETP.GE.AND P1, PT, R12, UR5, PT ;  /* 0x000000050c007c0c */ /* 0x000fc8000bf26270 */
[----:B------:R2:W-:Y:S01]  /*cf40*/  LDGSTS.E [R0+0x2000], [R2.64], P3 ;  /* 0x0200000002007fae */ /* 0x0005e20009921846 */
[----:B------:R-:W-:Y:S02]  /*cf50*/  SEL R8, RZ, 0x4, P1 ;  /* 0x00000004ff087807 */ /* 0x000fe40000800000 */
[----:B--2---:R-:W-:Y:S02]  /*cf60*/  IADD3 R2, P1, R25, R20, RZ ;  /* 0x0000001419027210 */ /* 0x004fe40007f3e0ff */
[----:B-1----:R-:W-:-:S03]  /*cf70*/  SHF.R.U32.HI R12, RZ, 0x8, R27 ;  /* 0x00000008ff0c7819 */ /* 0x002fc6000001161b */
[----:B------:R-:W-:Y:S01]  /*cf80*/  IMAD.X R3, R18, 0x1, R24, P1 ;  /* 0x0000000112037824 */ /* 0x000fe200008e0618 */
[----:B------:R-:W-:Y:S02]  /*cf90*/  SGXT.U32 R12, R12, 0x1 ;  /* 0x000000010c0c781a */ /* 0x000fe40000000000 */
[----:B------:R-:W-:Y:S02]  /*cfa0*/  SHF.R.U32.HI R27, RZ, 0x8, R27 ;  /* 0x00000008ff1b7819 */ /* 0x000fe4000001161b */
[----:B------:R1:W-:Y:S01]  /*cfb0*/  LDGSTS.E [R0+0x3000], [R2.64], P2 ;  /* 0x0300000002007fae */ /* 0x0003e20009121846 */
[----:B------:R-:W-:-:S04]  /*cfc0*/  LOP3.LUT R24, R12, 0x18, RZ, 0xfc, !PT ;  /* 0x000000180c187812 */ /* 0x000fc800078efcff */
[----:B------:R-:W-:Y:S02]  /*cfd0*/  ISETP.GE.AND P4, PT, R24, UR5, PT ;  /* 0x0000000518007c0c */ /* 0x000fe4000bf86270 */
[----:B------:R-:W2:Y:S01]  /*cfe0*/  LDL R24, [R1+0x430] ;  /* 0x0004300001187983 */ /* 0x000ea20000100800 */
[----:B------:R-:W-:-:S04]  /*cff0*/  SGXT.U32 R27, R27, 0x1 ;  /* 0x000000011b1b781a */ /* 0x000fc80000000000 */
[----:B------:R-:W-:Y:S02]  /*d000*/  LOP3.LUT R25, R27, 0x14, RZ, 0xfc, !PT ;  /* 0x000000141b197812 */ /* 0x000fe400078efcff */
[----:B------:R-:W-:Y:S02]  /*d010*/  LOP3.LUT R12, R12, 0x1c, RZ, 0xfc, !PT ;  /* 0x0000001c0c0c7812 */ /* 0x000fe400078efcff */
[----:B------:R-:W-:Y:S02]  /*d020*/  ISETP.GE.AND P3, PT, R25, UR5, PT ;  /* 0x0000000519007c0c */ /* 0x000fe4000bf66270 */
[----:B------:R-:W-:Y:S02]  /*d030*/  SEL R8, R8, RZ, !P0 ;  /* 0x000000ff08087207 */ /* 0x000fe40004000000 */
[----:B-1----:R-:W-:Y:S02]  /*d040*/  SEL R3, RZ, 0x4, P3 ;  /* 0x00000004ff037807 */ /* 0x002fe40001800000 */
[----:B------:R-:W-:-:S02]  /*d050*/  ISETP.GE.AND P2, PT, R12, UR5, PT ;  /* 0x000000050c007c0c */ /* 0x000fc4000bf46270 */
[----:B------:R-:W-:Y:S01]  /*d060*/  ISETP.NE.U32.AND P1, PT, R8, RZ, PT ;  /* 0x000000ff0800720c */ /* 0x000fe20003f25070 */
[----:B------:R-:W4:Y:S01]  /*d070*/  LDL R12, [R1+0x438] ;  /* 0x00043800010c7983 */ /* 0x000f220000100800 */
[----:B------:R-:W-:Y:S02]  /*d080*/  SEL R3, R3, RZ, !P0 ;  /* 0x000000ff03037207 */ /* 0x000fe40004000000 */
[----:B------:R-:W-:Y:S02]  /*d090*/  SEL R8, RZ, 0x4, P2 ;  /* 0x00000004ff087807 */ /* 0x000fe40001000000 */
[----:B------:R-:W-:Y:S01]  /*d0a0*/  ISETP.NE.U32.AND P2, PT, R3, RZ, PT ;  /* 0x000000ff0300720c */ /* 0x000fe20003f45070 */
[----:B---3--:R-:W-:Y:S01]  /*d0b0*/  IMAD.MOV.U32 R27, RZ, RZ, R9 ;  /* 0x000000ffff1b7224 */ /* 0x008fe200078e0009 */
[----:B------:R-:W-:-:S04]  /*d0c0*/  SEL R3, R8, RZ, !P0 ;  /* 0x000000ff08037207 */ /* 0x000fc80004000000 */
[----:B------:R-:W-:Y:S02]  /*d0d0*/  ISETP.NE.U32.AND P5, PT, R3, RZ, PT ;  /* 0x000000ff0300720c */ /* 0x000fe40003fa5070 */
[----:B------:R-:W1:Y:S04]  /*d0e0*/  S2R R3, SR_TID.X ;  /* 0x0000000000037919 */ /* 0x000e680000002100 */
[----:B--2---:R-:W-:Y:S04]  /*d0f0*/  STL [R1+0x588], R24 ;  /* 0x0005881801007387 */ /* 0x004fe80000100800 */
[----:B------:R-:W2:Y:S04]  /*d100*/  LDL.LU R26, [R1+0x48] ;  /* 0x00004800011a7983 */ /* 0x000ea80000300800 */
[----:B------:R-:W3:Y:S04]  /*d110*/  LDL R25, [R1+0x408] ;  /* 0x0004080001197983 */ /* 0x000ee80000100800 */
[----:B------:R1:W-:Y:S04]  /*d120*/  STL.64 [R1+0x590], R10 ;  /* 0x0005900a01007387 */ /* 0x0003e80000100a00 */
[----:B------:R-:W2:Y:S04]  /*d130*/  LDL.LU R8, [R1+0x220] ;  /* 0x0002200001087983 */ /* 0x000ea80000300800 */
[----:B------:R-:W2:Y:S04]  /*d140*/  LDL.LU R9, [R1+0x224] ;  /* 0x0002240001097983 */ /* 0x000ea80000300800 */
[----:B-1----:R-:W2:Y:S04]  /*d150*/  LDL.LU R10, [R1+0x228] ;  /* 0x00022800010a7983 */ /* 0x002ea80000300800 */
[----:B------:R-:W2:Y:S04]  /*d160*/  LDL.LU R11, [R1+0x22c] ;  /* 0x00022c00010b7983 */ /* 0x000ea80000300800 */
[----:B------:R-:W1:Y:S01]  /*d170*/  S2R R24, SR_TID.X ;  /* 0x0000000000187919 */ /* 0x000e620000002100 */
[----:B------:R-:W-:-:S02]  /*d180*/  SEL R2, RZ, 0x4, P4 ;  /* 0x00000004ff027807 */ /* 0x000fc40002000000 */
[----:B------:R-:W-:Y:S02]  /*d190*/  SHF.R.U32.HI R3, RZ, 0x8, R3 ;  /* 0x00000008ff037819 */ /* 0x000fe40000011603 */
[----:B------:R-:W-:Y:S02]  /*d1a0*/  SEL R2, R2, RZ, !P0 ;  /* 0x000000ff02027207 */ /* 0x000fe40004000000 */
[----:B------:R-:W-:Y:S02]  /*d1b0*/  SGXT.U32 R3, R3, 0x1 ;  /* 0x000000010303781a */ /* 0x000fe40000000000 */
[----:B------:R-:W-:Y:S02]  /*d1c0*/  ISETP.NE.U32.AND P3, PT, R2, RZ, PT ;  /* 0x000000ff0200720c */ /* 0x000fe40003f65070 */
[----:B----4-:R-:W-:Y:S02]  /*d1d0*/  IADD3 R2, P6, R12, R20, RZ ;  /* 0x000000140c027210 */ /* 0x010fe40007fde0ff */
[----:B------:R-:W-:Y:S01]  /*d1e0*/  LOP3.LUT R3, R3, 0x2, RZ, 0xfc, !PT ;  /* 0x0000000203037812 */ /* 0x000fe200078efcff */
[----:B------:R-:W4:Y:S01]  /*d1f0*/  LDL R12, [R1+0x400] ;  /* 0x00040000010c7983 */ /* 0x000f220000100800 */
[----:B-1----:R-:W-:-:S04]  /*d200*/  SHF.R.U32.HI R24, RZ, 0x8, R24 ;  /* 0x00000008ff187819 */ /* 0x002fc80000011618 */
[----:B------:R-:W-:Y:S02]  /*d210*/  SGXT.U32 R24, R24, 0x1 ;  /* 0x000000011818781a */ /* 0x000fe40000000000 */
[----:B------:R-:W-:Y:S02]  /*d220*/  ISETP.GE.AND P4, PT, R3, UR5, PT ;  /* 0x0000000503007c0c */ /* 0x000fe4000bf86270 */
[----:B------:R-:W-:Y:S01]  /*d230*/  LOP3.LUT R24, R24, 0x6, RZ, 0xfc, !PT ;  /* 0x0000000618187812 */ /* 0x000fe200078efcff */
[----:B---3--:R-:W-:-:S03]  /*d240*/  IMAD.X R3, R18, 0x1, R25, P6 ;  /* 0x0000000112037824 */ /* 0x008fc600030e0619 */
[----:B------:R-:W-:Y:S02]  /*d250*/  ISETP.GE.AND P6, PT, R24, UR5, PT ;  /* 0x0000000518007c0c */ /* 0x000fe4000bfc6270 */
[----:B------:R1:W-:Y:S01]  /*d260*/  LDGSTS.E [R0+0x4000], [R2.64], P1 ;  /* 0x0400000002007fae */ /* 0x0003e20008921846 */
[----:B--2---:R-:W-:Y:S03]  /*d270*/  HMMA.1688.F32.TF32 R24, R4, R26, R8 ;  /* 0x0000001a0418723c */ /* 0x004fe60000081008 */
[----:B------:R-:W2:Y:S11]  /*d280*/  LDL.LU.64 R10, [R1+0x590] ;  /* 0x00059000010a7983 */ /* 0x000eb60000300a00 */
[----:B------:R-:W-:Y:S09]  /*d290*/  @!UPT UIADD3 URZ, URZ, URZ, URZ ;  /* 0x0000003f3f3ff290 */ /* 0x000ff2000fffe03f */
[----:B------:R3:W-:Y:S04]  /*d2a0*/  STL.64 [R1+0x40], R24 ;  /* 0x0000401801007387 */ /* 0x0007e80000100a00 */
[----:B------:R-:W-:Y:S04]  /*d2b0*/  STL.64 [R1+0x48], R26 ;  /* 0x0000481a01007387 */ /* 0x000fe80000100a00 */
[----:B---3--:R-:W1:Y:S04]  /*d2c0*/  LDL.LU R24, [R1+0x588] ;  /* 0x0005880001187983 */ /* 0x008e680000300800 */
[----:B------:R3:W-:Y:S04]  /*d2d0*/  STL.64 [R1+0x570], R22 ;  /* 0x0005701601007387 */ /* 0x0007e80000100a00 */
[----:B------:R-:W-:Y:S04]  /*d2e0*/  STL.64 [R1+0x568], R20 ;  /* 0x0005681401007387 */ /* 0x000fe80000100a00 */
[----:B---3--:R-:W3:Y:S04]  /*d2f0*/  LDL.LU R22, [R1+0x38] ;  /* 0x0000380001167983 */ /* 0x008ee80000300800 */
[----:B------:R-:W3:Y:S04]  /*d300*/  LDL.LU R23, [R1+0x3c] ;  /* 0x00003c0001177983 */ /* 0x000ee80000300800 */
[----:B------:R-:W-:Y:S04]  /*d310*/  STL.64 [R1+0x580], R18 ;  /* 0x0005801201007387 */ /* 0x000fe80000100a00 */
[----:B------:R4:W-:Y:S04]  /*d320*/  STL.64 [R1+0x578], R16 ;  /* 0x0005781001007387 */ /* 0x0009e80000100a00 */
[----:B----4-:R-:W3:Y:S04]  /*d330*/  LDL.LU R16, [R1+0x210] ;  /* 0x0002100001107983 */ /* 0x010ee80000300800 */
[----:B------:R-:W3:Y:S01]  /*d340*/  LDL.LU R17, [R1+0x214] ;  /* 0x0002140001117983 */ /* 0x000ee20000300800 */
[----:B-1----:R-:W-:-:S05]  /*d350*/  IADD3 R2, P1, R24, R20, RZ ;  /* 0x0000001418027210 */ /* 0x002fca0007f3e0ff */
[----:B------:R-:W-:Y:S02]  /*d360*/  IMAD.X R3, R18, 0x1, R12, P1 ;  /* 0x0000000112037824 */ /* 0x000fe400008e060c */
[----:B------:R-:W3:Y:S04]  /*d370*/  LDL.LU R18, [R1+0x218] ;  /* 0x0002180001127983 */ /* 0x000ee80000300800 */
[----:B------:R-:W3:Y:S04]  /*d380*/  LDL.LU R19, [R1+0x21c] ;  /* 0x00021c0001137983 */ /* 0x000ee80000300800 */
[----:B------:R-:W1:Y:S04]  /*d390*/  S2R R27, SR_TID.X ;  /* 0x00000000001b7919 */ /* 0x000e680000002100 */
[----:B------:R-:W4:Y:S01]  /*d3a0*/  S2R R12, SR_TID.X ;  /* 0x00000000000c7919 */ /* 0x000f220000002100 */
[----:B------:R-:W-:Y:S01]  /*d3b0*/  SEL R8, RZ, 0x4, P6 ;  /* 0x00000004ff087807 */ /* 0x000fe20003000000 */
[----:B------:R-:W-:-:S02]  /*d3c0*/  IMAD.MOV.U32 R26, RZ, RZ, R29 ;  /* 0x000000ffff1a7224 */ /* 0x000fc400078e001d */
[----:B------:R1:W-:Y:S01]  /*d3d0*/  LDGSTS.E [R0+0x5000], [R2.64], P2 ;  /* 0x0500000002007fae */ /* 0x0003e20009121846 */
[----:B---3--:R-:W-:Y:S03]  /*d3e0*/  HMMA.1688.F32.TF32 R20, R4, R22, R16 ;  /* 0x000000160414723c */ /* 0x008fe60000081010 */
[----:B------:R-:W3:Y:S04]  /*d3f0*/  LDL.LU.64 R18, [R1+0x580] ;  /* 0x0005800001127983 */ /* 0x000ee80000300a00 */
[----:B------:R-:W2:Y:S01]  /*d400*/  LDL.LU.64 R16, [R1+0x578] ;  /* 0x0005780001107983 */ /* 0x000ea20000300a00 */
[----:B-1----:R-:W-:-:S04]  /*d410*/  SHF.R.U32.HI R27, RZ, 0x8, R27 ;  /* 0x00000008ff1b7819 */ /* 0x002fc8000001161b */
[----:B------:R-:W-:-:S04]  /*d420*/  SGXT.U32 R27, R27, 0x1 ;  /* 0x000000011b1b781a */ /* 0x000fc80000000000 */
[----:B------:R-:W-:Y:S02]  /*d430*/  LOP3.LUT R24, R27, 0xa, RZ, 0xfc, !PT ;  /* 0x0000000a1b187812 */ /* 0x000fe400078efcff */
[----:B----4-:R-:W-:-:S04]  /*d440*/  SHF.R.U32.HI R27, RZ, 0x8, R12 ;  /* 0x00000008ff1b7819 */ /* 0x010fc8000001160c */
[----:B------:R-:W-:Y:S02]  /*d450*/  SGXT.U32 R27, R27, 0x1 ;  /* 0x000000011b1b781a */ /* 0x000fe40000000000 */
[----:B------:R-:W-:Y:S01]  /*d460*/  ISETP.GE.AND P6, PT, R24, UR5, PT ;  /* 0x0000000518007c0c */ /* 0x000fe2000bfc6270 */
[----:B------:R-:W-:Y:S01]  /*d470*/  STL.64 [R1+0x30], R20 ;  /* 0x0000301401007387 */ /* 0x000fe20000100a00 */
[----:B------:R-:W-:Y:S01]  /*d480*/  LOP3.LUT R24, R27, 0xe, RZ, 0xfc, !PT ;  /* 0x0000000e1b187812 */ /* 0x000fe200078efcff */
[----:B------:R-:W-:Y:S02]  /*d490*/  IMAD.MOV.U32 R27, RZ, RZ, R28 ;  /* 0x000000ffff1b7224 */ /* 0x000fe400078e001c */
[----:B------:R1:W-:Y:S04]  /*d4a0*/  STL.64 [R1+0x38], R22 ;  /* 0x0000381601007387 */ /* 0x0003e80000100a00 */
[----:B-1----:R-:W4:Y:S04]  /*d4b0*/  LDL.LU.64 R22, [R1+0x570] ;  /* 0x0005700001167983 */ /* 0x002f280000300a00 */
[----:B------:R-:W4:Y:S04]  /*d4c0*/  LDL.LU.64 R20, [R1+0x568] ;  /* 0x0005680001147983 */ /* 0x000f280000300a00 */
[----:B------:R-:W4:Y:S04]  /*d4d0*/  LDL.LU R29, [R1+0x564] ;  /* 0x00056400011d7983 */ /* 0x000f280000300800 */
[----:B------:R-:W4:Y:S04]  /*d4e0*/  LDL.LU R28, [R1+0x560] ;  /* 0x00056000011c7983 */ /* 0x000f280000300800 */
[----:B------:R-:W-:Y:S04]  /*d4f0*/  STL.64 [R1+0x548], R26 ;  /* 0x0005481a01007387 */ /* 0x000fe80000100a00 */
[----:B---3--:R-:W-:Y:S01]  /*d500*/  STL.64 [R1+0x558], R18 ;  /* 0x0005581201007387 */ /* 0x008fe20000100a00 */
[----:B------:R-:W-:-:S03]  /*d510*/  IMAD.MOV.U32 R3, RZ, RZ, R18 ;  /* 0x000000ffff037224 */ /* 0x000fc600078e0012 */
[----:B--2---:R1:W-:Y:S04]  /*d520*/  STL.64 [R1+0x550], R16 ;  /* 0x0005501001007387 */ /* 0x0043e80000100a00 */
[----:B-1----:R-:W2:Y:S04]  /*d530*/  LDL.LU R16, [R1+0x200] ;  /* 0x0002000001107983 */ /* 0x002ea80000300800 */
[----:B------:R-:W2:Y:S04]  /*d540*/  LDL.LU R17, [R1+0x204] ;  /* 0x0002040001117983 */ /* 0x000ea80000300800 */
[----:B------:R-:W2:Y:S04]  /*d550*/  LDL.LU R18, [R1+0x208] ;  /* 0x0002080001127983 */ /* 0x000ea80000300800 */
[----:B------:R-:W2:Y:S01]  /*d560*/  LDL.LU R19, [R1+0x20c] ;  /* 0x00020c0001137983 */ /* 0x000ea20000300800 */
[----:B------:R-:W-:Y:S01]  /*d570*/  IMAD.MOV.U32 R27, RZ, RZ, R13 ;  /* 0x000000ffff1b7224 */ /* 0x000fe200078e000d */
[----:B------:R-:W-:-:S02]  /*d580*/  SEL R12, RZ, 0x4, P6 ;  /* 0x00000004ff0c7807 */ /* 0x000fc40003000000 */
[----:B------:R-:W-:Y:S01]  /*d590*/  ISETP.GE.AND P6, PT, R24, UR5, PT ;  /* 0x0000000518007c0c */ /* 0x000fe2000bfc6270 */
[----:B----4-:R-:W-:-:S07]  /*d5a0*/  IMAD.MOV.U32 R26, RZ, RZ, R21 ;  /* 0x000000ffff1a7224 */ /* 0x010fce00078e0015 */
[----:B--2---:R-:W-:Y:S01]  /*d5b0*/  HMMA.1688.F32.TF32 R24, R4, R26, R16 ;  /* 0x0000001a0418723c */ /* 0x004fe20000081010 */
[----:B------:R-:W2:Y:S04]  /*d5c0*/  LDL.LU.64 R18, [R1+0x558] ;  /* 0x0005580001127983 */ /* 0x000ea80000300a00 */
[----:B------:R-:W3:Y:S11]  /*d5d0*/  LDL.LU.64 R16, [R1+0x550] ;  /* 0x0005500001107983 */ /* 0x000ef60000300a00 */
[----:B------:R-:W-:Y:S07]  /*d5e0*/  @!UPT UIADD3 URZ, URZ, URZ, URZ ;  /* 0x0000003f3f3ff290 */ /* 0x000fee000fffe03f */
[----:B------:R-:W-:Y:S04]  /*d5f0*/  STL.64 [R1+0x20], R24 ;  /* 0x0000201801007387 */ /* 0x000fe80000100a00 */
[----:B------:R1:W-:Y:S04]  /*d600*/  STL.64 [R1+0x28], R26 ;  /* 0x0000281a01007387 */ /* 0x0003e80000100a00 */
[----:B-1----:R-:W4:Y:S04]  /*d610*/  LDL.LU.64 R26, [R1+0x548] ;  /* 0x00054800011a7983 */ /* 0x002f280000300a00 */
[----:B------:R-:W2:Y:S04]  /*d620*/  LDL R25, [R1+0x44c] ;  /* 0x00044c0001197983 */ /* 0x000ea80000100800 */
[----:B------:R-:W1:Y:S04]  /*d630*/  S2R R13, SR_TID.X ;  /* 0x00000000000d7919 */ /* 0x000e680000002100 */
[----:B------:R-:W2:Y:S01]  /*d640*/  S2R R24, SR_TID.X ;  /* 0x0000000000187919 */ /* 0x000ea20000002100 */
[----:B------:R-:W-:-:S02]  /*d650*/  SEL R8, R8, RZ, !P0 ;  /* 0x000000ff08087207 */ /* 0x000fc40004000000 */
[----:B------:R-:W-:Y:S02]  /*d660*/  SEL R9, RZ, 0x4, P4 ;  /* 0x00000004ff097807 */ /* 0x000fe40002000000 */
[----:B------:R-:W-:Y:S01]  /*d670*/  ISETP.NE.U32.AND P1, PT, R8, RZ, PT ;  /* 0x000000ff0800720c */ /* 0x000fe20003f25070 */
[----:B------:R-:W-:Y:S01]  /*d680*/  IMAD.MOV.U32 R2, RZ, RZ, R20 ;  /* 0x000000ffff027224 */ /* 0x000fe200078e0014 */
[----:B------:R-:W-:Y:S02]  /*d690*/  SEL R9, R9, RZ, !P0 ;  /* 0x000000ff09097207 */ /* 0x000fe40004000000 */
[----:B-1----:R-:W-:-:S04]  /*d6a0*/  SHF.R.U32.HI R13, RZ, 0x8, R13 ;  /* 0x00000008ff0d7819 */ /* 0x002fc8000001160d */
[----:B------:R-:W-:-:S04]  /*d6b0*/  SGXT.U32 R13, R13, 0x1 ;  /* 0x000000010d0d781a */ /* 0x000fc80000000000 */
[----:B------:R-:W-:Y:S02]  /*d6c0*/  LOP3.LUT R8, R13, 0x18, RZ, 0xfc, !PT ;  /* 0x000000180d087812 */ /* 0x000fe400078efcff */
[----:B------:R-:W-:-:S03]  /*d6d0*/  ISETP.NE.U32.AND P4, PT, R9, RZ, PT ;  /* 0x000000ff0900720c */ /* 0x000fc60003f85070 */
[----:B------:R-:W-:-:S04]  /*d6e0*/  IMAD R8, R8, c[0x0][0x188], RZ ;  /* 0x0000620008087a24 */ /* 0x000fc800078e02ff */
[----:B------:R-:W-:-:S05]  /*d6f0*/  IMAD.WIDE R8, R8, 0x4, R2 ;  /* 0x0000000408087825 */ /* 0x000fca00078e0202 */
[----:B------:R1:W-:Y:S02]  /*d700*/  LDGSTS.E [R0+0x6000], [R8.64], P3 ;  /* 0x0600000008007fae */ /* 0x0003e40009921846 */
[----:B-1----:R-:W-:Y:S02]  /*d710*/  IMAD.MOV.U32 R9, RZ, RZ, c[0x0][0x188] ;  /* 0x00006200ff097624 */ /* 0x002fe400078e00ff */
[----:B----4-:R3:W-:Y:S02]  /*d720*/  STL.64 [R1+0x530], R26 ;  /* 0x0005301a01007387 */ /* 0x0107e40000100a00 */
[----:B---3--:R-:W-:Y:S01]  /*d730*/  IMAD.MOV.U32 R26, RZ, RZ, R17 ;  /* 0x000000ffff1a7224 */ /* 0x008fe200078e0011 */
[----:B--2---:R-:W-:-:S04]  /*d740*/  SHF.R.U32.HI R17, RZ, 0x8, R24 ;  /* 0x00000008ff117819 */ /* 0x004fc80000011618 */
[----:B------:R-:W-:Y:S01]  /*d750*/  SGXT.U32 R17, R17, 0x1 ;  /* 0x000000011111781a */ /* 0x000fe20000000000 */
[----:B------:R-:W-:Y:S01]  /*d760*/  IMAD.MOV.U32 R27, RZ, RZ, R16 ;  /* 0x000000ffff1b7224 */ /* 0x000fe200078e0010 */
[----:B------:R1:W-:Y:S01]  /*d770*/  STL [R1+0x52c], R25 ;  /* 0x00052c1901007387 */ /* 0x0003e20000100800 */
[----:B------:R-:W-:Y:S02]  /*d780*/  IMAD.MOV.U32 R16, RZ, RZ, c[0x0][0x188] ;  /* 0x00006200ff107624 */ /* 0x000fe400078e00ff */
[----:B------:R-:W-:Y:S01]  /*d790*/  IMAD R17, R17, c[0x0][0x188], RZ ;  /* 0x0000620011117a24 */ /* 0x000fe200078e02ff */
[----:B------:R-:W2:Y:S03]  /*d7a0*/  LDL R21, [R1+0x444] ;  /* 0x0004440001157983 */ /* 0x000ea60000100800 */
[----:B------:R-:W-:Y:S01]  /*d7b0*/  IMAD R17, R16, 0x2, R17 ;  /* 0x0000000210117824 */ /* 0x000fe200078e0211 */
[----:B-1----:R-:W-:-:S03]  /*d7c0*/  SHF.R.U32.HI R25, RZ, 0x8, R24 ;  /* 0x00000008ff197819 */ /* 0x002fc60000011618 */
[----:B------:R-:W-:Y:S01]  /*d7d0*/  IMAD.SHL.U32 R17, R17, 0x4, RZ ;  /* 0x0000000411117824 */ /* 0x000fe200078e00ff */
[----:B------:R-:W-:-:S04]  /*d7e0*/  SGXT.U32 R25, R25, 0x1 ;  /* 0x000000011919781a */ /* 0x000fc80000000000 */
[----:B------:R-:W-:Y:S01]  /*d7f0*/  IADD3 R8, P3, R17, R20, RZ ;  /* 0x0000001411087210 */ /* 0x000fe20007f7e0ff */
[C---:B------:R-:W-:Y:S02]  /*d800*/  IMAD R24, R25.reuse, c[0x0][0x188], RZ ;  /* 0x0000620019187a24 */ /* 0x040fe400078e02ff */
[----:B------:R-:W-:Y:S02]  /*d810*/  IMAD R17, R25, c[0x0][0x188], RZ ;  /* 0x0000620019117a24 */ /* 0x000fe400078e02ff */
[C---:B------:R-:W-:Y:S02]  /*d820*/  IMAD R24, R9.reuse, 0x2, R24 ;  /* 0x0000000209187824 */ /* 0x040fe400078e0218 */
[----:B------:R-:W-:-:S03]  /*d830*/  IMAD R17, R9, 0x2, R17 ;  /* 0x0000000209117824 */ /* 0x000fc600078e0211 */
[----:B------:R-:W-:-:S04]  /*d840*/  SHF.R.S32.HI R24, RZ, 0x1f, R24 ;  /* 0x0000001fff187819 */ /* 0x000fc80000011418 */
[----:B------:R-:W-:Y:S01]  /*d850*/  SHF.L.U64.HI R17, R17, 0x2, R24 ;  /* 0x0000000211117819 */ /* 0x000fe20000010218 */
[----:B------:R-:W-:Y:S04]  /*d860*/  STL.64 [R1+0x540], R10 ;  /* 0x0005400a01007387 */ /* 0x000fe80000100a00 */
[----:B------:R-:W-:-:S05]  /*d870*/  IMAD.X R9, R18, 0x1, R17, P3 ;  /* 0x0000000112097824 */ /* 0x000fca00018e0611 */
[----:B------:R1:W-:Y:S04]  /*d880*/  STL.64 [R1+0x538], R8 ;  /* 0x0005380801007387 */ /* 0x0003e80000100a00 */
[----:B-1----:R-:W3:Y:S04]  /*d890*/  LDL.LU R8, [R1+0x230] ;  /* 0x0002300001087983 */ /* 0x002ee80000300800 */
[----:B------:R-:W3:Y:S04]  /*d8a0*/  LDL.LU R9, [R1+0x234] ;  /* 0x0002340001097983 */ /* 0x000ee80000300800 */
[----:B------:R-:W3:Y:S04]  /*d8b0*/  LDL.LU R10, [R1+0x238] ;  /* 0x00023800010a7983 */ /* 0x000ee80000300800 */
[----:B------:R-:W3:Y:S04]  /*d8c0*/  LDL.LU R11, [R1+0x23c] ;  /* 0x00023c00010b7983 */ /* 0x000ee80000300800 */
[----:B------:R-:W1:Y:S04]  /*d8d0*/  S2R R24, SR_TID.X ;  /* 0x0000000000187919 */ /* 0x000e680000002100 */
[----:B------:R-:W4:Y:S01]  /*d8e0*/  S2R R17, SR_TID.X ;  /* 0x0000000000117919 */ /* 0x000f220000002100 */
[----:B------:R-:W-:-:S02]  /*d8f0*/  LOP3.LUT R13, R13, 0x1c, RZ, 0xfc, !PT ;  /* 0x0000001c0d0d7812 */ /* 0x000fc400078efcff */
[----:B------:R-:W-:-:S03]  /*d900*/  SEL R12, R12, RZ, !P0 ;  /* 0x000000ff0c0c7207 */ /* 0x000fc60004000000 */
[----:B------:R-:W-:Y:S01]  /*d910*/  IMAD R13, R13, c[0x0][0x188], RZ ;  /* 0x000062000d0d7a24 */ /* 0x000fe200078e02ff */
[----:B------:R-:W-:-:S03]  /*d920*/  ISETP.NE.U32.AND P2, PT, R12, RZ, PT ;  /* 0x000000ff0c00720c */ /* 0x000fc60003f45070 */
[----:B------:R-:W-:Y:S01]  /*d930*/  IMAD.WIDE R12, R13, 0x4, R2 ;  /* 0x000000040d0c7825 */ /* 0x000fe200078e0202 */
[----:B------:R-:W-:-:S04]  /*d940*/  LOP3.LUT R25, R25, 0x12, RZ, 0xfc, !PT ;  /* 0x0000001219197812 */ /* 0x000fc800078efcff */
[----:B------:R4:W-:Y:S01]  /*d950*/  LDGSTS.E [R0+0x7000], [R12.64], P5 ;  /* 0x070000000c007fae */ /* 0x0009e2000a921846 */
[----:B------:R-:W-:Y:S02]  /*d960*/  ISETP.GE.AND P5, PT, R25, UR5, PT ;  /* 0x0000000519007c0c */ /* 0x000fe4000bfa6270 */
[----:B-1----:R-:W-:Y:S02]  /*d970*/  LOP3.LUT R24, R24, 0xff, RZ, 0xc0, !PT ;  /* 0x000000ff18187812 */ /* 0x002fe400078ec0ff */
[----:B----4-:R-:W-:-:S03]  /*d980*/  SHF.R.S32.HI R25, RZ, 0x8, R17 ;  /* 0x00000008ff197819 */ /* 0x010fc60000011411 */
[----:B------:R-:W-:Y:S01]  /*d990*/  IMAD.SHL.U32 R24, R24, 0x4, RZ ;  /* 0x0000000418187824 */ /* 0x000fe200078e00ff */
[----:B------:R-:W-:-:S04]  /*d9a0*/  SGXT R25, R25, 0x1 ;  /* 0x000000011919781a */ /* 0x000fc80000000200 */
[----:B------:R-:W-:-:S04]  /*d9b0*/  LOP3.LUT R24, R24, 0x420, R25, 0x78, !PT ;  /* 0x0000042018187812 */ /* 0x000fc800078e7819 */
[----:B------:R-:W-:-:S05]  /*d9c0*/  LOP3.LUT R24, R24, 0x40, RZ, 0x3c, !PT ;  /* 0x0000004018187812 */ /* 0x000fca00078e3cff */
[----:B------:R-:W-:Y:S01]  /*d9d0*/  IMAD R0, R22, 0x8000, R24 ;  /* 0x0000800016007824 */ /* 0x000fe200078e0218 */
[----:B------:R-:W-:-:S04]  /*d9e0*/  SEL R16, RZ, 0x4, P6 ;  /* 0x00000004ff107807 */ /* 0x000fc80003000000 */
[----:B------:R-:W-:-:S04]  /*d9f0*/  SEL R12, R16, RZ, !P0 ;  /* 0x000000ff100c7207 */ /* 0x000fc80004000000 */
[----:B------:R-:W-:Y:S02]  /*da00*/  ISETP.NE.U32.AND P3, PT, R12, RZ, PT ;  /* 0x000000ff0c00720c */ /* 0x000fe40003f65070 */
[----:B--2---:R-:W-:Y:S01]  /*da10*/  IADD3 R12, P6, R21, R20, RZ ;  /* 0x00000014150c7210 */ /* 0x004fe20007fde0ff */
[----:B---3--:R-:W-:Y:S01]  /*da20*/  HMMA.1688.F32.TF32 R24, R4, R26, R8 ;  /* 0x0000001a0418723c */ /* 0x008fe20000081008 */
[----:B------:R-:W2:Y:S04]  /*da30*/  LDL.LU.64 R10, [R1+0x540] ;  /* 0x00054000010a7983 */ /* 0x000ea80000300a00 */
[----:B------:R-:W3:Y:S11]  /*da40*/  LDL.LU.64 R8, [R1+0x538] ;  /* 0x0005380001087983 */ /* 0x000ef60000300a00 */
[----:B------:R-:W-:Y:S07]  /*da50*/  @!UPT UIADD3 URZ, URZ, URZ, URZ ;  /* 0x0000003f3f3ff290 */ /* 0x000fee000fffe03f */
[----:B------:R-:W-:Y:S04]  /*da60*/  STL.64 [R1+0x90], R24 ;  /* 0x0000901801007387 */ /* 0x000fe80000100a00 */
[----:B------:R1:W-:Y:S04]  /*da70*/  STL.64 [R1+0x98], R26 ;  /* 0x0000981a01007387 */ /* 0x0003e80000100a00 */
[----:B-1----:R-:W4:Y:S04]  /*da80*/  LDL.LU.64 R26, [R1+0x530] ;  /* 0x00053000011a7983 */ /* 0x002f280000300a00 */
[----:B------:R-:W2:Y:S04]  /*da90*/  LDL.LU R25, [R1+0x52c] ;  /* 0x00052c0001197983 */ /* 0x000ea80000300800 */
[----:B------:R-:W4:Y:S01]  /*daa0*/  LDL R21, [R1+0x43c] ;  /* 0x00043c0001157983 */ /* 0x000f220000100800 */
[----:B------:R-:W-:-:S04]  /*dab0*/  SHF.R.U32.HI R17, RZ, 0x8, R17 ;  /* 0x00000008ff117819 */ /* 0x000fc80000011611 */
[----:B------:R-:W-:-:S04]  /*dac0*/  SGXT.U32 R17, R17, 0x1 ;  /* 0x000000011111781a */ /* 0x000fc80000000000 */
[----:B------:R-:W-:Y:S02]  /*dad0*/  LOP3.LUT R24, R17, 0x16, RZ, 0xfc, !PT ;  /* 0x0000001611187812 */ /* 0x000fe400078efcff */
[----:B------:R-:W4:Y:S01]  /*dae0*/  LDL R17, [R1+0x41c] ;  /* 0x00041c0001117983 */ /* 0x000f220000100800 */
[----:B------:R-:W-:-:S03]  /*daf0*/  SEL R13, RZ, 0x4, P5 ;  /* 0x00000004ff0d7807 */ /* 0x000fc60002800000 */
[----:B---3--:R2:W-:Y:S01]  /*db00*/  LDGSTS.E [R0+0x800], [R8.64], P4 ;  /* 0x0080000008007fae */ /* 0x0085e2000a121846 */
[----:B------:R-:W-:-:S03]  /*db10*/  ISETP.GE.AND P4, PT, R24, UR5, PT ;  /* 0x0000000518007c0c */ /* 0x000fc6000bf86270 */
[----:B------:R-:W3:Y:S04]  /*db20*/  LDL R24, [R1+0x414] ;  /* 0x0004140001187983 */ /* 0x000ee80000100800 */
[----:B------:R-:W-:Y:S01]  /*db30*/  STL [R1+0x528], R22 ;  /* 0x0005281601007387 */ /* 0x000fe20000100800 */
[----:B--2---:R-:W-:-:S03]  /*db40*/  IADD3 R8, P5, R25, R20, RZ ;  /* 0x0000001419087210 */ /* 0x004fc60007fbe0ff */
[----:B----4-:R1:W-:Y:S01]  /*db50*/  STL.64 [R1+0x520], R20 ;  /* 0x0005201401007387 */ /* 0x0103e20000100a00 */
[----:B------:R-:W-:-:S03]  /*db60*/  SHF.R.U32.HI R25, RZ, 0x8, R23 ;  /* 0x00000008ff197819 */ /* 0x000fc60000011617 */
[----:B-1----:R-:W2:Y:S04]  /*db70*/  LDL.LU R20, [R1+0x250] ;  /* 0x0002500001147983 */ /* 0x002ea80000300800 */
[----:B------:R-:W2:Y:S04]  /*db80*/  LDL.LU R21, [R1+0x254] ;  /* 0x0002540001157983 */ /* 0x000ea80000300800 */
[----:B------:R-:W2:Y:S04]  /*db90*/  LDL.LU R22, [R1+0x258] ;  /* 0x0002580001167983 */ /* 0x000ea80000300800 */
[----:B------:R-:W2:Y:S01]  /*dba0*/  LDL.LU R23, [R1+0x25c] ;  /* 0x00025c0001177983 */ /* 0x000ea20000300800 */
[----:B------:R-:W-:-:S02]  /*dbb0*/  SGXT.U32 R25, R25, 0x1 ;  /* 0x000000011919781a */ /* 0x000fc40000000000 */
[----:B------:R-:W-:Y:S02]  /*dbc0*/  SEL R13, R13, RZ, !P0 ;  /* 0x000000ff0d0d7207 */ /* 0x000fe40004000000 */
[----:B------:R-:W-:Y:S01]  /*dbd0*/  LOP3.LUT R25, R25, 0x1a, RZ, 0xfc, !PT ;  /* 0x0000001a19197812 */ /* 0x000fe200078efcff */
[C---:B------:R-:W-:Y:S01]  /*dbe0*/  IMAD.X R9, R18.reuse, 0x1, R17, P5 ;  /* 0x0000000112097824 */ /* 0x040fe200028e0611 */
[----:B------:R-:W-:Y:S01]  /*dbf0*/  SEL R16, RZ, 0x4, P4 ;  /* 0x00000004ff107807 */ /* 0x000fe20002000000 */
[----:B------:R-:W4:Y:S01]  /*dc00*/  LDL R17, [R1+0x40c] ;  /* 0x00040c0001117983 */ /* 0x000f220000100800 */
[----:B------:R-:W-:Y:S02]  /*dc10*/  ISETP.NE.U32.AND P4, PT, R13, RZ, PT ;  /* 0x000000ff0d00720c */ /* 0x000fe40003f85070 */
[----:B------:R-:W-:Y:S01]  /*dc20*/  ISETP.GE.AND P5, PT, R25, UR5, PT ;  /* 0x0000000519007c0c */ /* 0x000fe2000bfa6270 */
[----:B------:R1:W-:Y:S01]  /*dc30*/  LDGSTS.E [R0+0x1800], [R8.64], P1 ;  /* 0x0180000008007fae */ /* 0x0003e20008921846 */
[----:B---3--:R-:W-:-:S05]  /*dc40*/  IMAD.X R13, R18, 0x1, R24, P6 ;  /* 0x00000001120d7824 */ /* 0x008fca00030e0618 */
[----:B------:R3:W-:Y:S01]  /*dc50*/  LDGSTS.E [R0+0x2800], [R12.64], P2 ;  /* 0x028000000c007fae */ /* 0x0007e20009121846 */
[----:B--2---:R-:W-:Y:S03]  /*dc60*/  HMMA.1688.F32.TF32 R24, R4, R26, R20 ;  /* 0x0000001a0418723c */ /* 0x004fe60000081014 */
[----:B------:R-:W2:Y:S04]  /*dc70*/  LDL.LU R22, [R1+0x528] ;  /* 0x0005280001167983 */ /* 0x000ea80000300800 */
[----:B------:R-:W3:Y:S01]  /*dc80*/  LDL.LU.64 R20, [R1+0x520] ;  /* 0x0005200001147983 */ /* 0x000ee20000300a00 */
[----:B------:R-:W-:-:S03]  /*dc90*/  LOP3.LUT R23, R19, 0x1e, RZ, 0xfc, !PT ;  /* 0x0000001e13177812 */ /* 0x000fc600078efcff */
[----:B-1----:R-:W2:Y:S01]  /*dca0*/  LDL R9, [R1+0x434] ;  /* 0x0004340001097983 */ /* 0x002ea20000100800 */
[----:B------:R-:W-:-:S11]  /*dcb0*/  ISETP.GE.AND P2, PT, R23, UR5, PT ;  /* 0x0000000517007c0c */ /* 0x000fd6000bf46270 */
[----:B------:R1:W-:Y:S04]  /*dcc0*/  STL.64 [R1+0x80], R24 ;  /* 0x0000801801007387 */ /* 0x0003e80000100a00 */
[----:B------:R-:W-:Y:S04]  /*dcd0*/  STL.64 [R1+0x88], R26 ;  /* 0x0000881a01007387 */ /* 0x000fe80000100a00 */
[----:B------:R-:W2:Y:S04]  /*dce0*/  LDL R23, [R1+0x42c] ;  /* 0x00042c0001177983 */ /* 0x000ea80000100800 */
[----:B-1----:R-:W2:Y:S04]  /*dcf0*/  LDL R25, [R1+0x404] ;  /* 0x0004040001197983 */ /* 0x002ea80000100800 */
[----:B------:R-:W-:Y:S01]  /*dd00*/  STL.64 [R1+0x518], R14 ;  /* 0x0005180e01007387 */ /* 0x000fe20000100a00 */
[----:B---3--:R-:W-:-:S05]  /*dd10*/  IADD3 R12, P6, R21, R20, RZ ;  /* 0x00000014150c7210 */ /* 0x008fca0007fde0ff */
[----:B----4-:R-:W-:-:S05]  /*dd20*/  IMAD.X R13, R18, 0x1, R17, P6 ;  /* 0x00000001120d7824 */ /* 0x010fca00030e0611 */
[----:B------:R1:W-:Y:S04]  /*dd30*/  STL.64 [R1+0x510], R12 ;  /* 0x0005100c01007387 */ /* 0x0003e80000100a00 */
[----:B-1----:R-:W3:Y:S04]  /*dd40*/  LDL.LU R12, [R1+0x240] ;  /* 0x00024000010c7983 */ /* 0x002ee80000300800 */
[----:B------:R-:W3:Y:S04]  /*dd50*/  LDL.LU R13, [R1+0x244] ;  /* 0x00024400010d7983 */ /* 0x000ee80000300800 */
[----:B------:R-:W3:Y:S04]  /*dd60*/  LDL.LU R14, [R1+0x248] ;  /* 0x00024800010e7983 */ /* 0x000ee80000300800 */
[----:B------:R-:W3:Y:S04]  /*dd70*/  LDL.LU R15, [R1+0x24c] ;  /* 0x00024c00010f7983 */ /* 0x000ee80000300800 */
[----:B------:R-:W1:Y:S01]  /*dd80*/  S2R R19, SR_TID.X ;  /* 0x0000000000137919 */ /* 0x000e620000002100 */
[----:B------:R-:W-:-:S02]  /*dd90*/  SEL R8, RZ, 0x4, P5 ;  /* 0x00000004ff087807 */ /* 0x000fc40002800000 */
[----:B------:R-:W-:Y:S01]  /*dda0*/  SEL R16, R16, RZ, !P0 ;  /* 0x000000ff10107207 */ /* 0x000fe20004000000 */
[----:B------:R-:W4:Y:S01]  /*ddb0*/  LDL R24, [R1+0x3fc] ;  /* 0x0003fc0001187983 */ /* 0x000f220000100800 */
[----:B------:R-:W-:Y:S02]  /*ddc0*/  SEL R8, R8, RZ, !P0 ;  /* 0x000000ff08087207 */ /* 0x000fe40004000000 */
[----:B------:R-:W-:Y:S01]  /*ddd0*/  ISETP.NE.U32.AND P1, PT, R16, RZ, PT ;  /* 0x000000ff1000720c */ /* 0x000fe20003f25070 */
[----:B------:R-:W4:Y:S01]  /*dde0*/  LDL.LU R21, [R1+0x3e0] ;  /* 0x0003e00001157983 */ /* 0x000f220000300800 */
[----:B------:R-:W-:Y:S02]  /*ddf0*/  SEL R16, RZ, 0x4, P2 ;  /* 0x00000004ff107807 */ /* 0x000fe40001000000 */
[----:B------:R-:W-:Y:S02]  /*de00*/  ISETP.NE.U32.AND P2, PT, R8, RZ, PT ;  /* 0x000000ff0800720c */ /* 0x000fe40003f45070 */
[----:B--2---:R-:W-:-:S05]  /*de10*/  IADD3 R8, P6, R9, R20, RZ ;  /* 0x0000001409087210 */ /* 0x004fca0007fde0ff */
[----:B------:R-:W-:Y:S01]  /*de20*/  IMAD.X R9, R18, 0x1, R25, P6 ;  /* 0x0000000112097824 */ /* 0x000fe200030e0619 */
[----:B-1----:R-:W-:-:S04]  /*de30*/  LOP3.LUT R19, R19, 0x1f, RZ, 0xc0, !PT ;  /* 0x0000001f13137812 */ /* 0x002fc800078ec0ff */
[----:B------:R-:W-:Y:S01]  /*de40*/  ISETP.GE.AND P5, PT, R19, UR5, PT ;  /* 0x0000000513007c0c */ /* 0x000fe2000bfa6270 */
[----:B---3--:R-:W-:Y:S07]  /*de50*/  HMMA.1688.F32.TF32 R12, R4, R10, R12 ;  /* 0x0000000a040c723c */ /* 0x008fee000008100c */
[----:B------:R-:W-:Y:S11]  /*de60*/  IADD3 R10, P6, R23, R20, RZ ;  /* 0x00000014170a7210 */ /* 0x000ff60007fde0ff */
[----:B------:R-:W-:Y:S05]  /*de70*/  @!UPT UIADD3 URZ, URZ, URZ, URZ ;  /* 0x0000003f3f3ff290 */ /* 0x000fea000fffe03f */
[----:B------:R-:W-:Y:S04]  /*de80*/  STL.64 [R1+0x230], R12 ;  /* 0x0002300c01007387 */ /* 0x000fe80000100a00 */
[----:B------:R1:W-:Y:S04]  /*de90*/  STL.64 [R1+0x238], R14 ;  /* 0x0002380e01007387 */ /* 0x0003e80000100a00 */
[----:B-1----:R-:W2:Y:S04]  /*dea0*/  LDL.LU.64 R14, [R1+0x518] ;  /* 0x00051800010e7983 */ /* 0x002ea80000300a00 */
[----:B------:R-:W3:Y:S04]  /*deb0*/  LDL.LU.64 R12, [R1+0x510] ;  /* 0x00051000010c7983 */ /* 0x000ee80000300a00 */
[----:B------:R-:W2:Y:S04]  /*dec0*/  LDL.LU R19, [R1+0x3dc] ;  /* 0x0003dc0001137983 */ /* 0x000ea80000300800 */
[----:B------:R1:W-:Y:S04]  /*ded0*/  STL [R1+0x4c4], R20 ;  /* 0x0004c41401007387 */ /* 0x0003e80000100800 */
[----:B------:R-:W2:Y:S01]  /*dee0*/  LDL.LU R23, [R1+0x3d8] ;  /* 0x0003d80001177983 */ /* 0x000ea20000300800 */
[----:B------:R-:W-:-:S02]  /*def0*/  SEL R16, R16, RZ, !P0 ;  /* 0x000000ff10107207 */ /* 0x000fc40004000000 */
[----:B------:R-:W-:Y:S01]  /*df00*/  SEL R17, RZ, 0x4, P5 ;  /* 0x00000004ff117807 */ /* 0x000fe20002800000 */
[----:B------:R-:W1:Y:S04]  /*df10*/  S2R R27, SR_TID.X ;  /* 0x00000000001b7919 */ /* 0x000e680000002100 */
[----:B---3--:R3:W-:Y:S04]  /*df20*/  LDGSTS.E [R0+0x3800], [R12.64], P3 ;  /* 0x038000000c007fae */ /* 0x0087e80009921846 */
[----:B--2---:R-:W-:Y:S04]  /*df30*/  STL.64 [R1+0x500], R22 ;  /* 0x0005001601007387 */ /* 0x004fe80000100a00 */
[----:B----4-:R2:W-:Y:S04]  /*df40*/  STL [R1+0x4fc], R21 ;  /* 0x0004fc1501007387 */ /* 0x0105e80000100800 */
[----:B-1----:R-:W4:Y:S01]  /*df50*/  LDL.LU R20, [R1+0x1f0] ;  /* 0x0001f00001147983 */ /* 0x002f220000300800 */
[----:B------:R-:W-:-:S02]  /*df60*/  ISETP.NE.U32.AND P5, PT, R16, RZ, PT ;  /* 0x000000ff1000720c */ /* 0x000fc40003fa5070 */
[----:B------:R-:W-:Y:S01]  /*df70*/  SHF.R.U32.HI R25, RZ, 0x8, R27 ;  /* 0x00000008ff197819 */ /* 0x000fe2000001161b */
[----:B------:R1:W-:Y:S04]  /*df80*/  LDGSTS.E [R0+0x4800], [R8.64], P4 ;  /* 0x0480000008007fae */ /* 0x0003e8000a121846 */
[----:B--2---:R-:W4:Y:S01]  /*df90*/  LDL.LU R21, [R1+0x1f4] ;  /* 0x0001f40001157983 */ /* 0x004f220000300800 */
[----:B------:R-:W-:Y:S02]  /*dfa0*/  IMAD.MOV.U32 R22, RZ, RZ, R28 ;  /* 0x000000ffff167224 */ /* 0x000fe400078e001c */
[----:B------:R-:W-:Y:S01]  /*dfb0*/  IMAD.MOV.U32 R23, RZ, RZ, R29 ;  /* 0x000000ffff177224 */ /* 0x000fe200078e001d */
[----:B------:R-:W2:Y:S04]  /*dfc0*/  LDL.LU R28, [R1+0x50c] ;  /* 0x00050c00011c7983 */ /* 0x000ea80000300800 */
[----:B------:R-:W2:Y:S04]  /*dfd0*/  LDL.LU R29, [R1+0x508] ;  /* 0x00050800011d7983 */ /* 0x000ea80000300800 */
[----:B------:R-:W2:Y:S01]  /*dfe0*/  LDL.LU R16, [R1+0x3d4] ;  /* 0x0003d40001107983 */ /* 0x000ea20000300800 */
[----:B----4-:R-:W-:Y:S03]  /*dff0*/  HMMA.1688.F32.TF32 R4, R4, R14, R20 ;  /* 0x0000000e0404723c */ /* 0x010fe60000081014 */
[----:B------:R-:W4:Y:S04]  /*e000*/  LDL.LU.64 R22, [R1+0x500] ;  /* 0x0005000001167983 */ /* 0x000f280000300a00 */
[----:B------:R-:W2:Y:S01]  /*e010*/  LDL.LU R21, [R1+0x4fc] ;  /* 0x0004fc0001157983 */ /* 0x000ea20000300800 */
[----:B------:R-:W-:-:S02]  /*e020*/  SEL R11, R17, RZ, !P0 ;  /* 0x000000ff110b7207 */ /* 0x000fc40004000000 */
[----:B------:R-:W-:Y:S02]  /*e030*/  SGXT.U32 R25, R25, 0x1 ;  /* 0x000000011919781a */ /* 0x000fe40000000000 */
[----:B------:R-:W-:Y:S01]  /*e040*/  ISETP.NE.U32.AND P0, PT, R11, RZ, PT ;  /* 0x000000ff0b00720c */ /* 0x000fe20003f05070 */
[----:B------:R-:W-:Y:S01]  /*e050*/  IMAD.X R11, R18, 0x1, R24, P6 ;  /* 0x00000001120b7824 */ /* 0x000fe200030e0618 */
[----:B------:R-:W-:Y:S02]  /*e060*/  LOP3.LUT R24, R25, 0x1a, RZ, 0xfc, !PT ;  /* 0x0000001a19187812 */ /* 0x000fe400078efcff */
[----:B------:R-:W-:Y:S02]  /*e070*/  SHF.R.U32.HI R27, RZ, 0x8, R27 ;  /* 0x00000008ff1b7819 */ /* 0x000fe4000001161b */
[----:B------:R1:W-:Y:S01]  /*e080*/  LDGSTS.E [R0+0x5800], [R10.64], P1 ;  /* 0x058000000a007fae */ /* 0x0003e20008921846 */
[----:B------:R-:W-:Y:S01]  /*e090*/  IMAD R24, R24, c[0x0][0x188], RZ ;  /* 0x0000620018187a24 */ /* 0x000fe200078e02ff */
[----:B------:R-:W-:-:S03]  /*e0a0*/  SGXT.U32 R27, R27, 0x1 ;  /* 0x000000011b1b781a */ /* 0x000fc60000000000 */
[----:B------:R-:W-:Y:S04]  /*e0b0*/  STL.64 [R1+0x220], R4 ;  /* 0x0002200401007387 */ /* 0x000fe80000100a00 */
[----:B------:R1:W-:Y:S04]  /*e0c0*/  STL.64 [R1+0x228], R6 ;  /* 0x0002280601007387 */ /* 0x0003e80000100a00 */
[----:B------:R-:W-:Y:S04]  /*e0d0*/  STL [R1+0x4c8], R18 ;  /* 0x0004c81201007387 */ /* 0x000fe80000100800 */
[----:B------:R-:W4:Y:S04]  /*e0e0*/  LDL.LU R26, [R1+0x3d0] ;  /* 0x0003d000011a7983 */ /* 0x000f280000300800 */
[----:B---3--:R-:W3:Y:S01]  /*e0f0*/  LDL.LU R12, [R1+0x3cc] ;  /* 0x0003cc00010c7983 */ /* 0x008ee20000300800 */
[----:B-1----:R-:W-:-:S03]  /*e100*/  IMAD.WIDE R8, R24, 0x4, R2 ;  /* 0x0000000418087825 */ /* 0x002fc600078e0202 */
[----:B------:R-:W3:Y:S01]  /*e110*/  LDL.LU R13, [R1+0x3c4] ;  /* 0x0003c400010d7983 */ /* 0x000ee20000300800 */
[----:B------:R-:W-:-:S03]  /*e120*/  LOP3.LUT R24, R27, 0x1e, RZ, 0xfc, !PT ;  /* 0x0000001e1b187812 */ /* 0x000fc600078efcff */
[----:B------:R1:W-:Y:S02]  /*e130*/  LDGSTS.E [R0+0x6800], [R8.64], P2 ;  /* 0x0680000008007fae */ /* 0x0003e40009121846 */
[----:B------:R-:W-:-:S04]  /*e140*/  IMAD R24, R24, c[0x0][0x188], RZ ;  /* 0x0000620018187a24 */ /* 0x000fc800078e02ff */
[----:B------:R-:W-:Y:S01]  /*e150*/  IMAD.WIDE R6, R24, 0x4, R2 ;  /* 0x0000000418067825 */ /* 0x000fe200078e0202 */
[C---:B--2---:R-:W-:Y:S01]  /*e160*/  IADD3 R4, P3, R28.reuse, R21, RZ ;  /* 0x000000151c047210 */ /* 0x044fe20007f7e0ff */
[----:B------:R2:W-:Y:S01]  /*e170*/  STL [R1+0x4cc], R21 ;  /* 0x0004cc1501007387 */ /* 0x0005e20000100800 */
[----:B----4-:R-:W-:-:S03]  /*e180*/  IADD3 R2, P1, R28, R23, RZ ;  /* 0x000000171c027210 */ /* 0x010fc60007f3e0ff */
[----:B------:R-:W4:Y:S04]  /*e190*/  S2R R27, SR_TID.X ;  /* 0x00000000001b7919 */ /* 0x000f280000002100 */
[----:B------:R1:W-:Y:S04]  /*e1a0*/  LDGSTS.E [R0+0x7800], [R6.64], P5 ;  /* 0x0780000006007fae */ /* 0x0003e8000a921846 */
[----:B--2---:R-:W2:Y:S04]  /*e1b0*/  LDL.LU R21, [R1+0x3b8] ;  /* 0x0003b80001157983 */ /* 0x004ea80000300800 */
[----:B------:R-:W2:Y:S04]  /*e1c0*/  LDL.LU R18, [R1+0x3c0] ;  /* 0x0003c00001127983 */ /* 0x000ea80000300800 */
[----:B------:R-:W2:Y:S04]  /*e1d0*/  LDL.LU R20, [R1+0x3c8] ;  /* 0x0003c80001147983 */ /* 0x000ea80000300800 */
[----:B------:R-:W2:Y:S04]  /*e1e0*/  LDL.LU R15, [R1+0x3b4] ;  /* 0x0003b400010f7983 */ /* 0x000ea80000300800 */
[----:B------:R-:W2:Y:S04]  /*e1f0*/  LDL.LU R14, [R1+0x3bc] ;  /* 0x0003bc00010e7983 */ /* 0x000ea80000300800 */
[----:B------:R-:W-:Y:S04]  /*e200*/  STL [R1+0x4d0], R23 ;  /* 0x0004d01701007387 */ /* 0x000fe80000100800 */
[----:B------:R3:W-:Y:S01]  /*e210*/  STL [R1+0x4d4], R19 ;  /* 0x0004d41301007387 */ /* 0x0007e20000100800 */
[----:B------:R-:W-:-:S03]  /*e220*/  IMAD.X R5, R19, 0x1, R29, P3 ;  /* 0x0000000113057824 */ /* 0x000fc600018e061d */
[----:B-1----:R-:W2:Y:S04]  /*e230*/  LDL R9, [R1+0x3a0] ;  /* 0x0003a00001097983 */ /* 0x002ea80000100800 */
[----:B------:R-:W2:Y:S04]  /*e240*/  LDL.LU R8, [R1+0x384] ;  /* 0x0003840001087983 */ /* 0x000ea80000300800 */
[----:B------:R-:W2:Y:S04]  /*e250*/  LDL.LU R11, [R1+0x378] ;  /* 0x00037800010b7983 */ /* 0x000ea80000300800 */
[----:B------:R-:W2:Y:S04]  /*e260*/  LDL.LU R10, [R1+0x380] ;  /* 0x00038000010a7983 */ /* 0x000ea80000300800 */
[----:B---3--:R-:W3:Y:S04]  /*e270*/  LDL.LU R19, [R1+0x3a8] ;  /* 0x0003a80001137983 */ /* 0x008ee80000300800 */
[----:B------:R-:W3:Y:S01]  /*e280*/  LDL.LU R23, [R1+0x3b0] ;  /* 0x0003b00001177983 */ /* 0x000ee20000300800 */
[----:B----4-:R-:W-:-:S02]  /*e290*/  LOP3.LUT R25, R27, 0x1ff, RZ, 0xc0, !PT ;  /* 0x000001ff1b197812 */ /* 0x010fc400078ec0ff */
[----:B------:R-:W-:Y:S01]  /*e2a0*/  SHF.R.U32.HI R27, RZ, 0x1, R27 ;  /* 0x00000001ff1b7819 */ /* 0x000fe2000001161b */
[----:B------:R-:W0:Y:S02]  /*e2b0*/  LDGDEPBAR ;  /* 0x00000000000079af */ /* 0x000e240000000000 */
[----:B------:R-:W-:-:S05]  /*e2c0*/  IMAD.SHL.U32 R17, R25, 0x4, RZ ;  /* 0x0000000419117824 */ /* 0x000fca00078e00ff */
[----:B------:R-:W-:Y:S02]  /*e2d0*/  LOP3.LUT R17, R17, 0x70, R27, 0x78, !PT ;  /* 0x0000007011117812 */ /* 0x000fe400078e781b */
[----:B------:R-:W2:Y:S03]  /*e2e0*/  LDL.LU R27, [R1+0x394] ;  /* 0x00039400011b7983 */ /* 0x000ea60000300800 */
[----:B------:R-:W-:Y:S01]  /*e2f0*/  IMAD R0, R22, 0x8000, R17 ;  /* 0x0000800016007824 */ /* 0x000fe200078e0211 */
[----:B------:R-:W2:Y:S01]  /*e300*/  LDL.LU R25, [R1+0x39c] ;  /* 0x00039c0001197983 */ /* 0x000ea20000300800 */
[----:B------:R-:W-:Y:S01]  /*e310*/  IADD3 R6, P2, R28, R26, RZ ;  /* 0x0000001a1c067210 */ /* 0x000fe20007f5e0ff */
[--C-:B------:R-:W-:Y:S02]  /*e320*/  IMAD.X R3, R16, 0x1, R29.reuse, P1 ;  /* 0x0000000110037824 */ /* 0x100fe400008e061d */
[----:B------:R-:W2:Y:S04]  /*e330*/  LDL.LU R24, [R1+0x3a4] ;  /* 0x0003a40001187983 */ /* 0x000ea80000300800 */
[----:B------:R-:W2:Y:S04]  /*e340*/  LDL.LU R17, [R1+0x3ac] ;  /* 0x0003ac0001117983 */ /* 0x000ea80000300800 */
[----:B------:R2:W-:Y:S04]  /*e350*/  LDGSTS.E [R0+0x10000], [R4.64], P0 ;  /* 0x1000000004007fae */ /* 0x0005e80008121846 */
[----:B------:R1:W-:Y:S01]  /*e360*/  STL [R1+0x4d8], R26 ;  /* 0x0004d81a01007387 */ /* 0x0003e20000100800 */
[----:B------:R-:W-:-:S03]  /*e370*/  IMAD.X R7, R12, 0x1, R29, P2 ;  /* 0x000000010c077824 */ /* 0x000fc600010e061d */
[----:B------:R2:W-:Y:S04]  /*e380*/  LDGSTS.E [R0+0x10800], [R2.64], P0 ;  /* 0x1080000002007fae */ /* 0x0005e80008121846 */
[----:B------:R2:W-:Y:S04]  /*e390*/  LDGSTS.E [R0+0x11000], [R6.64], P0 ;  /* 0x1100000006007fae */ /* 0x0005e80008121846 */
[----:B-1----:R-:W2:Y:S04]  /*e3a0*/  LDL.LU R26, [R1+0x398] ;  /* 0x00039800011a7983 */ /* 0x002ea80000300800 */
[----:B------:R1:W-:Y:S04]  /*e3b0*/  STL [R1+0x4dc], R16 ;  /* 0x0004dc1001007387 */ /* 0x0003e80000100800 */
[----:B-1----:R-:W2:Y:S02]  /*e3c0*/  LDL.LU R16, [R1+0x390] ;  /* 0x0003900001107983 */ /* 0x002ea40000300800 */
[----:B--2---:R-:W-:-:S02]  /*e3d0*/  IADD3 R4, P1, R28, R20, RZ ;  /* 0x000000141c047210 */ /* 0x004fc40007f3e0ff */
[----:B------:R-:W-:Y:S01]  /*e3e0*/  STL [R1+0x4e0], R20 ;  /* 0x0004e01401007387 */ /* 0x000fe20000100800 */
[----:B------:R-:W-:-:S03]  /*e3f0*/  IADD3 R2, P2, R28, R18, RZ ;  /* 0x000000121c027210 */ /* 0x000fc60007f5e0ff */
[----:B------:R-:W-:Y:S01]  /*e400*/  STL [R1+0x4e4], R12 ;  /* 0x0004e40c01007387 */ /* 0x000fe20000100800 */
[----:B------:R-:W-:-:S03]  /*e410*/  IMAD.X R5, R13, 0x1, R29, P1 ;  /* 0x000000010d057824 */ /* 0x000fc600008e061d */
[----:B------:R-:W-:Y:S01]  /*e420*/  STL [R1+0x4e8], R18 ;  /* 0x0004e81201007387 */ /* 0x000fe20000100800 */
[----:B------:R-:W-:-:S03]  /*e430*/  IMAD.X R3, R14, 0x1, R29, P2 ;  /* 0x000000010e037824 */ /* 0x000fc600010e061d */
[----:B------:R1:W-:Y:S04]  /*e440*/  STL [R1+0x4ec], R13 ;  /* 0x0004ec0d01007387 */ /* 0x0003e80000100800 */
[----:B------:R3:W-:Y:S01]  /*e450*/  LDGSTS.E [R0+0x11800], [R4.64], P0 ;  /* 0x1180000004007fae */ /* 0x0007e20008121846 */
[----:B------:R-:W-:-:S03]  /*e460*/  IADD3 R6, P1, R28, R21, RZ ;  /* 0x000000151c067210 */ /* 0x000fc60007f3e0ff */
[----:B------:R2:W-:Y:S04]  /*e470*/  LDGSTS.E [R0+0x12000], [R2.64], P0 ;  /* 0x1200000002007fae */ /* 0x0005e80008121846 */
[----:B-1----:R-:W4:Y:S04]  /*e480*/  LDL.LU R13, [R1+0x388] ;  /* 0x00038800010d7983 */ /* 0x002f280000300800 */
[----:B------:R-:W-:Y:S04]  /*e490*/  STL [R1+0x4f0], R21 ;  /* 0x0004f01501007387 */ /* 0x000fe80000100800 */
[----:B------:R-:W-:Y:S01]  /*e4a0*/  STL [R1+0x4f4], R14 ;  /* 0x0004f40e01007387 */ /* 0x000fe20000100800 */
[----:B---3--:R-:W-:-:S03]  /*e4b0*/  IADD3 R4, P2, R28, R23, RZ ;  /* 0x000000171c047210 */ /* 0x008fc60007f5e0ff */
[----:B------:R1:W-:Y:S04]  /*e4c0*/  STL [R1+0x4f8], R23 ;  /* 0x0004f81701007387 */ /* 0x0003e80000100800 */
[----:B-1----:R-:W3:Y:S04]  /*e4d0*/  LDL.LU R23, [R1+0x38c] ;  /* 0x00038c0001177983 */ /* 0x002ee80000300800 */
[----:B------:R-:W3:Y:S04]  /*e4e0*/  LDL.LU R14, [R1+0x374] ;  /* 0x00037400010e7983 */ /* 0x000ee80000300800 */
[----:B------:R-:W3:Y:S04]  /*e4f0*/  LDL.LU R21, [R1+0x37c] ;  /* 0x00037c0001157983 */ /* 0x000ee80000300800 */
[----:B------:R-:W3:Y:S04]  /*e500*/  LDL.LU R22, [R1+0x36c] ;  /* 0x00036c0001167983 */ /* 0x000ee80000300800 */
[----:B------:R-:W3:Y:S04]  /*e510*/  LDL.LU R18, [R1+0x364] ;  /* 0x0003640001127983 */ /* 0x000ee80000300800 */
[----:B------:R-:W3:Y:S04]  /*e520*/  LDL.LU R12, [R1+0x368] ;  /* 0x00036800010c7983 */ /* 0x000ee80000300800 */
[----:B------:R-:W3:Y:S01]  /*e530*/  LDL.LU R20, [R1+0x370] ;  /* 0x0003700001147983 */ /* 0x000ee20000300800 */
[--C-:B------:R-:W-:Y:S01]  /*e540*/  IMAD.X R7, R15, 0x1, R29.reuse, P1 ;  /* 0x000000010f077824 */ /* 0x100fe200008e061d */
[----:B--2---:R-:W-:Y:S01]  /*e550*/  IADD3 R2, P1, R28, R19, RZ ;  /* 0x000000131c027210 */ /* 0x004fe20007f3e0ff */
[----:B------:R-:W-:-:S03]  /*e560*/  IMAD.X R5, R17, 0x1, R29, P2 ;  /* 0x0000000111057824 */ /* 0x000fc600010e061d */
[----:B------:R1:W-:Y:S01]  /*e570*/  LDGSTS.E [R0+0x12800], [R6.64], P0 ;  /* 0x1280000006007fae */ /* 0x0003e20008121846 */
[----:B------:R-:W-:-:S03]  /*e580*/  IMAD.X R3, R24, 0x1, R29, P1 ;  /* 0x0000000118037824 */ /* 0x000fc600008e061d */
[----:B------:R2:W-:Y:S04]  /*e590*/  LDGSTS.E [R0+0x13000], [R4.64], P0 ;  /* 0x1300000004007fae */ /* 0x0005e80008121846 */
[----:B------:R2:W-:Y:S01]  /*e5a0*/  LDGSTS.E [R0+0x13800], [R2.64], P0 ;  /* 0x1380000002007fae */ /* 0x0005e20008121846 */
[C---:B-1----:R-:W-:Y:S02]  /*e5b0*/  IADD3 R6, P2, R28.reuse, R9, RZ ;  /* 0x000000091c067210 */ /* 0x042fe40007f5e0ff */
[----:B--2---:R-:W-:-:S03]  /*e5c0*/  IADD3 R4, P1, R28, R26, RZ ;  /* 0x0000001a1c047210 */ /* 0x004fc60007f3e0ff */
[--C-:B------:R-:W-:Y:S01]  /*e5d0*/  IMAD.X R7, R25, 0x1, R29.reuse, P2 ;  /* 0x0000000119077824 */ /* 0x100fe200010e061d */
[----:B------:R-:W-:Y:S01]  /*e5e0*/  IADD3 R2, P2, R28, R16, RZ ;  /* 0x000000101c027210 */ /* 0x000fe20007f5e0ff */
[----:B------:R-:W-:-:S03]  /*e5f0*/  IMAD.X R5, R27, 0x1, R29, P1 ;  /* 0x000000011b057824 */ /* 0x000fc600008e061d */
[----:B------:R4:W-:Y:S04]  /*e600*/  LDGSTS.E [R0+0x14000], [R6.64], P0 ;  /* 0x1400000006007fae */ /* 0x0009e80008121846 */
[----:B------:R1:W-:Y:S01]  /*e610*/  LDGSTS.E [R0+0x14800], [R4.64], P0 ;  /* 0x1480000004007fae */ /* 0x0003e20008121846 */
[----:B----4-:R-:W-:-:S05]  /*e620*/  IADD3 R6, P1, R28, R13, RZ ;  /* 0x0000000d1c067210 */ /* 0x010fca0007f3e0ff */
[--C-:B------:R-:W-:Y:S02]  /*e630*/  IMAD.X R7, R8, 0x1, R29.reuse, P1 ;  /* 0x0000000108077824 */ /* 0x100fe400008e061d */
[----:B---3--:R-:W-:Y:S01]  /*e640*/  IMAD.X R3, R23, 0x1, R29, P2 ;  /* 0x0000000117037824 */ /* 0x008fe200010e061d */
[----:B-1----:R-:W-:-:S04]  /*e650*/  IADD3 R4, P2, R28, R10, RZ ;  /* 0x0000000a1c047210 */ /* 0x002fc80007f5e0ff */
[----:B------:R1:W-:Y:S01]  /*e660*/  LDGSTS.E [R0+0x15000], [R2.64], P0 ;  /* 0x1500000002007fae */ /* 0x0003e20008121846 */
[----:B------:R-:W-:-:S03]  /*e670*/  IMAD.X R5, R21, 0x1, R29, P2 ;  /* 0x0000000115057824 */ /* 0x000fc600010e061d */
[----:B------:R2:W-:Y:S04]  /*e680*/  LDGSTS.E [R0+0x15800], [R6.64], P0 ;  /* 0x1580000006007fae */ /* 0x0005e80008121846 */
[----:B------:R3:W-:Y:S01]  /*e690*/  LDGSTS.E [R0+0x16000], [R4.64], P0 ;  /* 0x1600000004007fae */ /* 0x0007e20008121846 */
[----:B-1----:R-:W-:Y:S01]  /*e6a0*/  IADD3 R2, P1, R28, R11, RZ ;  /* 0x0000000b1c027210 */ /* 0x002fe20007f3e0ff */
[----:B------:R-:W-:-:S04]  /*e6b0*/  IMAD.MOV.U32 R3, RZ, RZ, R8 ;  /* 0x000000ffff037224 */ /* 0x000fc800078e0008 */
[----:B--2---:R-:W-:Y:S01]  /*e6c0*/  IMAD.MOV.U32 R7, RZ, RZ, R3 ;  /* 0x000000ffff077224 */ /* 0x004fe200078e0003 */
[----:B------:R-:W-:Y:S01]  /*e6d0*/  IADD3 R8, P3, R28, R20, RZ ;  /* 0x000000141c087210 */ /* 0x000fe20007f7e0ff */
[----:B------:R-:W-:Y:S02]  /*e6e0*/  IMAD.X R3, R14, 0x1, R29, P1 ;  /* 0x000000010e037824 */ /* 0x000fe400008e061d */
[----:B---3--:R-:W-:Y:S02]  /*e6f0*/  IMAD.MOV.U32 R5, RZ, RZ, R23 ;  /* 0x000000ffff057224 */ /* 0x008fe400078e0017 */
[----:B------:R-:W-:Y:S01]  /*e700*/  IMAD.X R9, R22, 0x1, R29, P3 ;  /* 0x0000000116097824 */ /* 0x000fe200018e061d */
[----:B------:R1:W-:Y:S04]  /*e710*/  LDGSTS.E [R0+0x16800], [R2.64], P0 ;  /* 0x1680000002007fae */ /* 0x0003e80008121846 */
[----:B------:R-:W2:Y:S04]  /*e720*/  LDL.LU R23, [R1+0x4f8] ;  /* 0x0004f80001177983 */ /* 0x000ea80000300800 */
[----:B------:R3:W-:Y:S01]  /*e730*/  LDGSTS.E [R0+0x17000], [R8.64], P0 ;  /* 0x1700000008007fae */ /* 0x0007e20008121846 */
[----:B-1----:R-:W-:-:S03]  /*e740*/  IMAD.MOV.U32 R2, RZ, RZ, R14 ;  /* 0x000000ffff027224 */ /* 0x002fc600078e000e */
[----:B------:R-:W4:Y:S01]  /*e750*/  LDL.LU R14, [R1+0x4f4] ;  /* 0x0004f400010e7983 */ /* 0x000f220000300800 */
[----:B------:R-:W-:-:S03]  /*e760*/  IMAD.MOV.U32 R3, RZ, RZ, R21 ;  /* 0x000000ffff037224 */ /* 0x000fc600078e0015 */
[----:B------:R-:W4:Y:S04]  /*e770*/  LDL.LU R21, [R1+0x4f0] ;  /* 0x0004f00001157983 */ /* 0x000f280000300800 */
[----:B---3--:R-:W3:Y:S01]  /*e780*/  LDL.LU R8, [R1+0x3a0] ;  /* 0x0003a00001087983 */ /* 0x008ee20000300800 */
[----:B------:R-:W-:Y:S02]  /*e790*/  IMAD.MOV.U32 R9, RZ, RZ, R22 ;  /* 0x000000ffff097224 */ /* 0x000fe400078e0016 */
[----:B------:R-:W-:Y:S01]  /*e7a0*/  IMAD.MOV.U32 R22, RZ, RZ, c[0x0][0x18c] ;  /* 0x00006300ff167624 */ /* 0x000fe200078e00ff */
[----:B------:R-:W-:-:S03]  /*e7b0*/  IADD3 R6, P2, R28, R12, RZ ;  /* 0x0000000c1c067210 */ /* 0x000fc60007f5e0ff */
[----:B------:R-:W-:Y:S02]  /*e7c0*/  IMAD.SHL.U32 R22, R22, 0x20, RZ ;  /* 0x0000002016167824 */ /* 0x000fe400078e00ff */
[----:B------:R-:W-:Y:S02]  /*e7d0*/  IMAD.MOV.U32 R4, RZ, RZ, R7 ;  /* 0x000000ffff047224 */ /* 0x000fe400078e0007 */
[----:B------:R-:W-:Y:S02]  /*e7e0*/  IMAD.SHL.U32 R22, R22, 0x4, RZ ;  /* 0x0000000416167824 */ /* 0x000fe400078e00ff */
[----:B------:R-:W-:-:S03]  /*e7f0*/  IMAD.X R7, R18, 0x1, R29, P2 ;  /* 0x0000000112077824 */ /* 0x000fc600010e061d */
[-C--:B------:R-:W-:Y:S02]  /*e800*/  IADD3 R12, P1, R12, R22.reuse, RZ ;  /* 0x000000160c0c7210 */ /* 0x080fe40007f3e0ff */
[----:B------:R1:W-:Y:S01]  /*e810*/  LDGSTS.E [R0+0x17800], [R6.64], P0 ;  /* 0x1780000006007fae */ /* 0x0003e20008121846 */
[-C--:B------:R-:W-:Y:S01]  /*e820*/  IADD3 R20, P2, R20, R22.reuse, RZ ;  /* 0x0000001614147210 */ /* 0x080fe20007f5e0ff */
[----:B-1----:R-:W-:Y:S02]  /*e830*/  IMAD.MOV.U32 R6, RZ, RZ, R13 ;  /* 0x000000ffff067224 */ /* 0x002fe400078e000d */
[----:B------:R-:W-:Y:S01]  /*e840*/  IMAD.MOV.U32 R7, RZ, RZ, R18 ;  /* 0x000000ffff077224 */ /* 0x000fe200078e0012 */
[----:B------:R-:W4:Y:S04]  /*e850*/  LDL.LU R13, [R1+0x4ec] ;  /* 0x0004ec00010d7983 */ /* 0x000f280000300800 */
[----:B------:R-:W4:Y:S04]  /*e860*/  LDL.LU R18, [R1+0x4e8] ;  /* 0x0004e80001127983 */ /* 0x000f280000300800 */
[----:B------:R1:W-:Y:S01]  /*e870*/  STL [R1+0x368], R12 ;  /* 0x0003680c01007387 */ /* 0x0003e20000100800 */
[----:B------:R-:W-:-:S02]  /*e880*/  IADD3 R11, P3, R11, R22, RZ ;  /* 0x000000160b0b7210 */ /* 0x000fc40007f7e0ff */
[-C--:B------:R-:W-:Y:S01]  /*e890*/  IADD3 R10, P4, R10, R22.reuse, RZ ;  /* 0x000000160a0a7210 */ /* 0x080fe20007f9e0ff */
[----:B------:R-:W-:Y:S01]  /*e8a0*/  UIADD3 UR4, UR4, 0x1, URZ ;  /* 0x0000000104047890 */ /* 0x000fe2000fffe03f */
[-C--:B------:R-:W-:Y:S01]  /*e8b0*/  IADD3 R16, P6, R16, R22.reuse, RZ ;  /* 0x0000001610107210 */ /* 0x080fe20007fde0ff */
[----:B------:R-:W-:Y:S01]  /*e8c0*/  UIADD3 UR5, UR5, -0x20, URZ ;  /* 0xffffffe005057890 */ /* 0x000fe2000fffe03f */
[----:B------:R-:W-:Y:S01]  /*e8d0*/  IADD3 R26, P0, R26, R22, RZ ;  /* 0x000000161a1a7210 */ /* 0x000fe20007f1e0ff */
[----:B------:R-:W0:Y:S04]  /*e8e0*/  LDGDEPBAR ;  /* 0x00000000000079af */ /* 0x000e280000000000 */
[----:B-1----:R-:W4:Y:S04]  /*e8f0*/  LDL.LU R12, [R1+0x4e4] ;  /* 0x0004e400010c7983 */ /* 0x002f280000300800 */
[----:B------:R1:W-:Y:S04]  /*e900*/  STL [R1+0x370], R20 ;  /* 0x0003701401007387 */ /* 0x0003e80000100800 */
[----:B-1----:R-:W4:Y:S04]  /*e910*/  LDL.LU R20, [R1+0x4e0] ;  /* 0x0004e00001147983 */ /* 0x002f280000300800 */
[----:B------:R1:W-:Y:S04]  /*e920*/  STL [R1+0x378], R11 ;  /* 0x0003780b01007387 */ /* 0x0003e80000100800 */
[----:B------:R1:W-:Y:S02]  /*e930*/  STL [R1+0x380], R10 ;  /* 0x0003800a01007387 */ /* 0x0003e40000100800 */
[----:B-1----:R-:W-:-:S04]  /*e940*/  IMAD.MOV.U32 R11, RZ, RZ, c[0x0][0x18c] ;  /* 0x00006300ff0b7624 */ /* 0x002fc800078e00ff */
[----:B------:R-:W-:Y:S02]  /*e950*/  IMAD.SHL.U32 R11, R11, 0x20, RZ ;  /* 0x000000200b0b7824 */ /* 0x000fe400078e00ff */
[----:B------:R-:W-:-:S03]  /*e960*/  IMAD.MOV.U32 R10, RZ, RZ, c[0x0][0x18c] ;  /* 0x00006300ff0a7624 */ /* 0x000fc600078e00ff */
[----:B------:R-:W-:Y:S01]  /*e970*/  SHF.R.S32.HI R11, RZ, 0x1f, R11 ;  /* 0x0000001fff0b7819 */ /* 0x000fe2000001140b */
[----:B------:R-:W-:Y:S01]  /*e980*/  IMAD.SHL.U32 R10, R10, 0x20, RZ ;  /* 0x000000200a0a7824 */ /* 0x000fe200078e00ff */
[----:B------:R-:W-:-:S04]  /*e990*/  IADD3 R6, P5, R6, R22, RZ ;  /* 0x0000001606067210 */ /* 0x000fc80007fbe0ff */
[----:B------:R-:W-:Y:S01]  /*e9a0*/  SHF.L.U64.HI R10, R10, 0x2, R11 ;  /* 0x000000020a0a7819 */ /* 0x000fe2000001020b */
[----:B------:R1:W-:Y:S04]  /*e9b0*/  STL [R1+0x390], R16 ;  /* 0x0003901001007387 */ /* 0x0003e80000100800 */
[--C-:B------:R-:W-:Y:S02]  /*e9c0*/  IMAD.X R7, R7, 0x1, R10.reuse, P1 ;  /* 0x0000000107077824 */ /* 0x100fe400008e060a */
[--C-:B------:R-:W-:Y:S01]  /*e9d0*/  IMAD.X R9, R9, 0x1, R10.reuse, P2 ;  /* 0x0000000109097824 */ /* 0x100fe200010e060a */
[----:B------:R-:W-:Y:S01]  /*e9e0*/  IADD3 R19, P2, R19, R22, RZ ;  /* 0x0000001613137210 */ /* 0x000fe20007f5e0ff */
[----:B-1----:R-:W4:Y:S01]  /*e9f0*/  LDL.LU R16, [R1+0x4dc] ;  /* 0x0004dc0001107983 */ /* 0x002f220000300800 */
[----:B------:R-:W-:-:S03]  /*ea00*/  IMAD.X R2, R2, 0x1, R10, P3 ;  /* 0x0000000102027824 */ /* 0x000fc600018e060a */
[----:B------:R-:W-:Y:S04]  /*ea10*/  STL [R1+0x388], R6 ;  /* 0x0003880601007387 */ /* 0x000fe80000100800 */
[----:B------:R1:W-:Y:S04]  /*ea20*/  STL [R1+0x398], R26 ;  /* 0x0003981a01007387 */ /* 0x0003e80000100800 */
[----:B-1----:R-:W4:Y:S04]  /*ea30*/  LDL.LU R26, [R1+0x4d8] ;  /* 0x0004d800011a7983 */ /* 0x002f280000300800 */
[----:B------:R-:W-:Y:S04]  /*ea40*/  STL [R1+0x364], R7 ;  /* 0x0003640701007387 */ /* 0x000fe80000100800 */
[----:B------:R1:W-:Y:S01]  /*ea50*/  STL [R1+0x3a8], R19 ;  /* 0x0003a81301007387 */ /* 0x0003e20000100800 */
[----:B------:R-:W-:-:S02]  /*ea60*/  IMAD.X R3, R3, 0x1, R10, P4 ;  /* 0x0000000103037824 */ /* 0x000fc400020e060a */
[--C-:B------:R-:W-:Y:S02]  /*ea70*/  IMAD.X R4, R4, 0x1, R10.reuse, P5 ;  /* 0x0000000104047824 */ /* 0x100fe400028e060a */
[----:B------:R-:W-:Y:S01]  /*ea80*/  IMAD.X R5, R5, 0x1, R10, P6 ;  /* 0x0000000105057824 */ /* 0x000fe200030e060a */
[-C--:B--2---:R-:W-:Y:S02]  /*ea90*/  IADD3 R23, P3, R23, R22.reuse, RZ ;  /* 0x0000001617177210 */ /* 0x084fe40007f7e0ff */
[----:B---3--:R-:W-:-:S05]  /*eaa0*/  IADD3 R8, P1, R8, R22, RZ ;  /* 0x0000001608087210 */ /* 0x008fca0007f3e0ff */
[----:B------:R-:W-:Y:S04]  /*eab0*/  STL [R1+0x3a0], R8 ;  /* 0x0003a00801007387 */ /* 0x000fe80000100800 */
[----:B-1----:R-:W2:Y:S04]  /*eac0*/  LDL.LU R19, [R1+0x4d4] ;  /* 0x0004d40001137983 */ /* 0x002ea80000300800 */
[----:B------:R-:W-:Y:S04]  /*ead0*/  STL [R1+0x36c], R9 ;  /* 0x00036c0901007387 */ /* 0x000fe80000100800 */
[----:B------:R1:W-:Y:S04]  /*eae0*/  STL [R1+0x3b0], R23 ;  /* 0x0003b01701007387 */ /* 0x0003e80000100800 */
[----:B-1----:R-:W3:Y:S01]  /*eaf0*/  LDL.LU R23, [R1+0x4d0] ;  /* 0x0004d00001177983 */ /* 0x002ee20000300800 */
[----:B----4-:R-:W-:-:S03]  /*eb00*/  IADD3 R21, P4, R21, R22, RZ ;  /* 0x0000001615157210 */ /* 0x010fc60007f9e0ff */
[----:B------:R-:W-:Y:S04]  /*eb10*/  STL [R1+0x374], R2 ;  /* 0x0003740201007387 */ /* 0x000fe80000100800 */
[----:B------:R1:W-:Y:S01]  /*eb20*/  STL [R1+0x3b8], R21 ;  /* 0x0003b81501007387 */ /* 0x0003e20000100800 */
[----:B------:R-:W-:-:S03]  /*eb30*/  IADD3 R18, P5, R18, R22, RZ ;  /* 0x0000001612127210 */ /* 0x000fc60007fbe0ff */
[----:B-1----:R-:W4:Y:S04]  /*eb40*/  LDL.LU R21, [R1+0x4cc] ;  /* 0x0004cc0001157983 */ /* 0x002f280000300800 */
[----:B------:R-:W-:Y:S04]  /*eb50*/  STL [R1+0x37c], R3 ;  /* 0x00037c0301007387 */ /* 0x000fe80000100800 */
[----:B------:R1:W-:Y:S04]  /*eb60*/  STL [R1+0x3c0], R18 ;  /* 0x0003c01201007387 */ /* 0x0003e80000100800 */
[----:B-1----:R-:W2:Y:S01]  /*eb70*/  LDL.LU R18, [R1+0x4c8] ;  /* 0x0004c80001127983 */ /* 0x002ea20000300800 */
[----:B------:R-:W-:-:S03]  /*eb80*/  IADD3 R20, P6, R20, R22, RZ ;  /* 0x0000001614147210 */ /* 0x000fc60007fde0ff */
[----:B------:R-:W-:Y:S04]  /*eb90*/  STL [R1+0x384], R4 ;  /* 0x0003840401007387 */ /* 0x000fe80000100800 */
[----:B------:R1:W-:Y:S04]  /*eba0*/  STL [R1+0x3c8], R20 ;  /* 0x0003c81401007387 */ /* 0x0003e80000100800 */
[----:B------:R-:W-:Y:S04]  /*ebb0*/  STL [R1+0x38c], R5 ;  /* 0x00038c0501007387 */ /* 0x000fe80000100800 */
[----:B-1----:R-:W2:Y:S01]  /*ebc0*/  LDL.LU R20, [R1+0x4c4] ;  /* 0x0004c40001147983 */ /* 0x002ea20000300800 */
[----:B------:R-:W-:-:S02]  /*ebd0*/  IMAD.X R27, R27, 0x1, R10, P0 ;  /* 0x000000011b1b7824 */ /* 0x000fc400000e060a */
[----:B------:R-:W-:-:S03]  /*ebe0*/  IMAD.X R25, R25, 0x1, R10, P1 ;  /* 0x0000000119197824 */ /* 0x000fc600008e060a */
[----:B------:R1:W-:Y:S01]  /*ebf0*/  STL [R1+0x394], R27 ;  /* 0x0003941b01007387 */ /* 0x0003e20000100800 */
[----:B------:R-:W-:Y:S02]  /*ec00*/  IMAD.X R15, R15, 0x1, R10, P4 ;  /* 0x000000010f0f7824 */ /* 0x000fe400020e060a */
[----:B-1----:R-:W-:Y:S01]  /*ec10*/  IMAD.MOV.U32 R27, RZ, RZ, c[0x0][0x188] ;  /* 0x00006200ff1b7624 */ /* 0x002fe200078e00ff */
[----:B------:R-:W-:-:S05]  /*ec20*/  IADD3 R26, P0, R26, R22, RZ ;  /* 0x000000161a1a7210 */ /* 0x000fca0007f1e0ff */
[----:B------:R-:W-:Y:S01]  /*ec30*/  STL [R1+0x3d0], R26 ;  /* 0x0003d01a01007387 */ /* 0x000fe20000100800 */
[----:B------:R-:W-:Y:S02]  /*ec40*/  IMAD.SHL.U32 R2, R27, 0x20, RZ ;  /* 0x000000201b027824 */ /* 0x000fe400078e00ff */
[--C-:B------:R-:W-:Y:S02]  /*ec50*/  IMAD.X R24, R24, 0x1, R10.reuse, P2 ;  /* 0x0000000118187824 */ /* 0x100fe400010e060a */
[--C-:B------:R-:W-:Y:S02]  /*ec60*/  IMAD.X R17, R17, 0x1, R10.reuse, P3 ;  /* 0x0000000111117824 */ /* 0x100fe400018e060a */
[--C-:B------:R-:W-:Y:S02]  /*ec70*/  IMAD.X R14, R14, 0x1, R10.reuse, P5 ;  /* 0x000000010e0e7824 */ /* 0x100fe400028e060a */
[--C-:B------:R-:W-:Y:S02]  /*ec80*/  IMAD.X R13, R13, 0x1, R10.reuse, P6 ;  /* 0x000000010d0d7824 */ /* 0x100fe400030e060a */
[----:B------:R-:W-:Y:S01]  /*ec90*/  IMAD.X R12, R12, 0x1, R10, P0 ;  /* 0x000000010c0c7824 */ /* 0x000fe200000e060a */
[----:B---3--:R-:W-:-:S05]  /*eca0*/  IADD3 R23, P1, R23, R22, RZ ;  /* 0x0000001617177210 */ /* 0x008fca0007f3e0ff */
[----:B------:R1:W-:Y:S02]  /*ecb0*/  STL [R1+0x3d8], R23 ;  /* 0x0003d81701007387 */ /* 0x0003e40000100800 */
[----:B-1----:R-:W-:-:S05]  /*ecc0*/  IMAD.MOV.U32 R23, RZ, RZ, 0x1f ;  /* 0x0000001fff177424 */ /* 0x002fca00078e00ff */
[----:B------:R-:W-:-:S04]  /*ecd0*/  IADD3 R23, R23, c[0x0][0x180], RZ ;  /* 0x0000600017177a10 */ /* 0x000fc80007ffe0ff */
[----:B------:R-:W-:-:S04]  /*ece0*/  SHF.R.S32.HI R0, RZ, 0x1f, R23 ;  /* 0x0000001fff007819 */ /* 0x000fc80000011417 */
[----:B------:R-:W-:-:S04]  /*ecf0*/  LEA.HI R0, R0, R23, RZ, 0x5 ;  /* 0x0000001700007211 */ /* 0x000fc800078f28ff */
[----:B------:R-:W-:-:S04]  /*ed00*/  SHF.R.S32.HI R0, RZ, 0x5, R0 ;  /* 0x00000005ff007819 */ /* 0x000fc80000011400 */
[----:B------:R-:W-:Y:S02]  /*ed10*/  ISETP.NE.U32.AND P4, PT, R0, UR4, PT ;  /* 0x0000000400007c0c */ /* 0x000fe4000bf85070 */
[----:B------:R-:W-:Y:S02]  /*ed20*/  SHF.R.S32.HI R0, RZ, 0x1f, R2 ;  /* 0x0000001fff007819 */ /* 0x000fe40000011402 */
[----:B----4-:R-:W-:Y:S01]  /*ed30*/  IADD3 R21, P2, R21, R22, RZ ;  /* 0x0000001615157210 */ /* 0x010fe20007f5e0ff */
[----:B------:R1:W-:Y:S01]  /*ed40*/  STL [R1+0x39c], R25 ;  /* 0x00039c1901007387 */ /* 0x0003e20000100800 */
[----:B------:R-:W-:-:S03]  /*ed50*/  SHF.L.U64.HI R0, R2, 0x2, R0 ;  /* 0x0000000202007819 */ /* 0x000fc60000010200 */
[----:B------:R1:W-:Y:S01]  /*ed60*/  STL [R1+0x3a4], R24 ;  /* 0x0003a41801007387 */ /* 0x0003e20000100800 */
[----:B------:R-:W-:-:S03]  /*ed70*/  IMAD.X R16, R16, 0x1, R10, P1 ;  /* 0x0000000110107824 */ /* 0x000fc600008e060a */
[----:B------:R1:W-:Y:S01]  /*ed80*/  STL [R1+0x3e0], R21 ;  /* 0x0003e01501007387 */ /* 0x0003e20000100800 */
[----:B--2---:R-:W-:-:S03]  /*ed90*/  LEA R20, P3, R2, R20, 0x2 ;  /* 0x0000001402147211 */ /* 0x004fc600078610ff */
[----:B------:R1:W-:Y:S01]  /*eda0*/  STL [R1+0x3ac], R17 ;  /* 0x0003ac1101007387 */ /* 0x0003e20000100800 */
[----:B------:R-:W-:-:S03]  /*edb0*/  IMAD.X R19, R19, 0x1, R10, P2 ;  /* 0x0000000113137824 */ /* 0x000fc600010e060a */
[----:B------:R1:W-:Y:S01]  /*edc0*/  STL [R1+0x354], R20 ;  /* 0x0003541401007387 */ /* 0x0003e20000100800 */
[----:B------:R-:W-:-:S03]  /*edd0*/  IMAD.X R18, R18, 0x1, R0, P3 ;  /* 0x0000000112127824 */ /* 0x000fc600018e0600 */
[----:B------:R1:W-:Y:S04]  /*ede0*/  STL [R1+0x3b4], R15 ;  /* 0x0003b40f01007387 */ /* 0x0003e80000100800 */
[----:B------:R1:W-:Y:S04]  /*edf0*/  STL [R1+0x3bc], R14 ;  /* 0x0003bc0e01007387 */ /* 0x0003e80000100800 */
[----:B------:R1:W-:Y:S04]  /*ee00*/  STL [R1+0x3c4], R13 ;  /* 0x0003c40d01007387 */ /* 0x0003e80000100800 */
[----:B------:R1:W-:Y:S04]  /*ee10*/  STL [R1+0x3cc], R12 ;  /* 0x0003cc0c01007387 */ /* 0x0003e80000100800 */
[----:B------:R1:W-:Y:S04]  /*ee20*/  STL [R1+0x350], R18 ;  /* 0x0003501201007387 */ /* 0x0003e80000100800 */
[----:B------:R1:W-:Y:S04]  /*ee30*/  STL [R1+0x3d4], R16 ;  /* 0x0003d41001007387 */ /* 0x0003e80000100800 */
[----:B------:R1:W-:Y:S01]  /*ee40*/  STL [R1+0x3dc], R19 ;  /* 0x0003dc1301007387 */ /* 0x0003e20000100800 */
[----:B------:R-:W-:Y:S01]  /*ee50*/  @!P4 CALL.REL.NOINC `(.L_x_1) ;  /* 0x000000100000c944 */ /* 0x000fe20003c00000 */
[----:B------:R-:W-:Y:S05]  /*ee60*/  BRA `(.L_x_2) ;  /* 0xffff717000007947 */ /* 0x000fea000383ffff */
.L_x_1:
[----:B-1----:R-:W2:Y:S01]  /*ee70*/  LDL.LU R0, [R1+0x470] ;  /* 0x0004700001007983 */ /* 0x002ea20000300800 */
[----:B------:R-:W-:-:S04]  /*ee80*/  DEPBAR.LE SB0, 0x0 ;  /* 0x000080000000791a */ /* 0x000fc80000000000 */
[----:B------:R-:W3:Y:S04]  /*ee90*/  LDL.LU R4, [R1+0x474] ;  /* 0x0004740001047983 */ /* 0x000ee80000300800 */
[----:B------:R-:W1:Y:S02]  /*eea0*/  S2R R8, SR_TID.X ;  /* 0x0000000000087919 */ /* 0x000e640000002100 */
[C---:B-1----:R-:W-:Y:S02]  /*eeb0*/  IMAD.SHL.U32 R2, R8.reuse, 0x4, RZ ;  /* 0x0000000408027824 */ /* 0x042fe400078e00ff */
[----:B------:R-:W-:-:S05]  /*eec0*/  IMAD.SHL.U32 R3, R8, 0x1000, RZ ;  /* 0x0000100008037824 */ /* 0x000fca00078e00ff */
[----:B------:R-:W-:Y:S01]  /*eed0*/  LOP3.LUT R3, R3, 0x18000, RZ, 0xc0, !PT ;  /* 0x0001800003037812 */ /* 0x000fe200078ec0ff */
[----:B------:R-:W-:Y:S01]  /*eee0*/  BAR.SYNC.DEFER_BLOCKING 0x0 ;  /* 0x0000000000007b1d */ /* 0x000fe20000010000 */
[----:B--2---:R-:W-:-:S04]  /*eef0*/  LOP3.LUT R0, R0, 0x60, RZ, 0xc0, !PT ;  /* 0x0000006000007812 */ /* 0x004fc800078ec0ff */
[----:B------:R-:W-:Y:S01]  /*ef00*/  LOP3.LUT R0, R0, 0x70, R2, 0x78, !PT ;  /* 0x0000007000007812 */ /* 0x000fe200078e7802 */
[----:B------:R-:W-:-:S05]  /*ef10*/  IMAD.SHL.U32 R2, R8, 0x100, RZ ;  /* 0x0000010008027824 */ /* 0x000fca00078e00ff */
[----:B------:R-:W-:-:S04]  /*ef20*/  LOP3.LUT R2, R2, 0x6000, RZ, 0xc0, !PT ;  /* 0x0000600002027812 */ /* 0x000fc800078ec0ff */
[----:B------:R-:W-:Y:S02]  /*ef30*/  IADD3 R2, R0, R3, R2 ;  /* 0x0000000300027210 */ /* 0x000fe40007ffe002 */
[----:B---3--:R-:W-:Y:S02]  /*ef40*/  LOP3.LUT R0, R4, 0x300, RZ, 0xc0, !PT ;  /* 0x0000030004007812 */ /* 0x008fe400078ec0ff */
[----:B------:R-:W2:Y:S03]  /*ef50*/  LDL.LU R4, [R1+0x1e0] ;  /* 0x0001e00001047983 */ /* 0x000ea60000300800 */
[----:B------:R-:W-:Y:S01]  /*ef60*/  IMAD.IADD R0, R0, 0x1, R2 ;  /* 0x0000000100007824 */ /* 0x000fe200078e0202 */
[----:B------:R-:W2:Y:S04]  /*ef70*/  LDL.LU R5, [R1+0x270] ;  /* 0x0002700001057983 */ /* 0x000ea80000300800 */
[----:B------:R-:W2:Y:S04]  /*ef80*/  LDL.LU R6, [R1+0x2c0] ;  /* 0x0002c00001067983 */ /* 0x000ea80000300800 */
[----:B------:R-:W2:Y:S04]  /*ef90*/  LDL.LU R7, [R1+0x2e0] ;  /* 0x0002e00001077983 */ /* 0x000ea80000300800 */
[----:B------:R-:W1:Y:S01]  /*efa0*/  S2R R3, SR_TID.X ;  /* 0x0000000000037919 */ /* 0x000e620000002100 */
[----:B------:R-:W-:-:S03]  /*efb0*/  LOP3.LUT R8, R8, 0x1ff, RZ, 0xc0, !PT ;  /* 0x000001ff08087812 */ /* 0x000fc600078ec0ff */
[----:B--2---:R2:W-:Y:S04]  /*efc0*/  STS.128 [R0], R4 ;  /* 0x0000000400007388 */ /* 0x0045e80000000c00 */
[----:B--2---:R-:W2:Y:S04]  /*efd0*/  LDL.LU R4, [R1+0x1e4] ;  /* 0x0001e40001047983 */ /* 0x004ea80000300800 */
[----:B------:R-:W2:Y:S04]  /*efe0*/  LDL.LU R5, [R1+0x274] ;  /* 0x0002740001057983 */ /* 0x000ea80000300800 */
[----:B------:R-:W2:Y:S04]  /*eff0*/  LDL.LU R6, [R1+0x2c4] ;  /* 0x0002c40001067983 */ /* 0x000ea80000300800 */
[----:B------:R-:W2:Y:S01]  /*f000*/  LDL.LU R7, [R1+0x2e4] ;  /* 0x0002e40001077983 */ /* 0x000ea20000300800 */
[----:B-1---5:R-:W-:-:S03]  /*f010*/  IMAD.SHL.U32 R28, R3, 0x4000, RZ ;  /* 0x00004000031c7824 */ /* 0x022fc600078e00ff */
[----:B------:R-:W3:Y:S02]  /*f020*/  LDL.LU R16, [R1+0x1e8] ;  /* 0x0001e80001107983 */ /* 0x000ee40000300800 */
[----:B------:R-:W-:Y:S02]  /*f030*/  LOP3.LUT R28, R28, 0x18000, RZ, 0xc0, !PT ;  /* 0x000180001c1c7812 */ /* 0x000fe400078ec0ff */
[----:B------:R-:W3:Y:S04]  /*f040*/  LDL.LU R17, [R1+0x278] ;  /* 0x0002780001117983 */ /* 0x000ee80000300800 */
[----:B------:R-:W3:Y:S04]  /*f050*/  LDL.LU R18, [R1+0x2c8] ;  /* 0x0002c80001127983 */ /* 0x000ee80000300800 */
[----:B------:R-:W3:Y:S01]  /*f060*/  LDL.LU R19, [R1+0x2e8] ;  /* 0x0002e80001137983 */ /* 0x000ee20000300800 */
[----:B------:R-:W-:-:S03]  /*f070*/  IMAD R28, R8, 0x10, R28 ;  /* 0x00000010081c7824 */ /* 0x000fc600078e021c */
[----:B------:R-:W4:Y:S04]  /*f080*/  LDL.LU R12, [R1+0x1ec] ;  /* 0x0001ec00010c7983 */ /* 0x000f280000300800 */
[----:B------:R-:W4:Y:S04]  /*f090*/  LDL.LU R13, [R1+0x27c] ;  /* 0x00027c00010d7983 */ /* 0x000f280000300800 */
[----:B------:R-:W4:Y:S04]  /*f0a0*/  LDL.LU R14, [R1+0x2cc] ;  /* 0x0002cc00010e7983 */ /* 0x000f280000300800 */
[----:B------:R-:W4:Y:S04]  /*f0b0*/  LDL.LU R15, [R1+0x2ec] ;  /* 0x0002ec00010f7983 */ /* 0x000f280000300800 */
[----:B------:R-:W3:Y:S04]  /*f0c0*/  LDL.LU R8, [R1+0xe0] ;  /* 0x0000e00001087983 */ /* 0x000ee80000300800 */
[----:B------:R-:W3:Y:S04]  /*f0d0*/  LDL.LU R9, [R1+0x110] ;  /* 0x0001100001097983 */ /* 0x000ee80000300800 */
[----:B------:R-:W3:Y:S04]  /*f0e0*/  LDL.LU R10, [R1+0x1a0] ;  /* 0x0001a000010a7983 */ /* 0x000ee80000300800 */
[----:B------:R-:W4:Y:S04]  /*f0f0*/  LDL.LU R11, [R1+0x280] ;  /* 0x00028000010b7983 */ /* 0x000f280000300800 */
[----:B--2---:R1:W-:Y:S04]  /*f100*/  STS.128 [R0+0x1000], R4 ;  /* 0x0010000400007388 */ /* 0x0043e80000000c00 */
[----:B-1----:R-:W2:Y:S04]  /*f110*/  LDL.LU R4, [R1+0xe4] ;  /* 0x0000e40001047983 */ /* 0x002ea80000300800 */
[----:B------:R-:W2:Y:S04]  /*f120*/  LDL.LU R5, [R1+0x114] ;  /* 0x0001140001057983 */ /* 0x000ea80000300800 */
[----:B------:R-:W2:Y:S04]  /*f130*/  LDL.LU R6, [R1+0x1a4] ;  /* 0x0001a40001067983 */ /* 0x000ea80000300800 */
[----:B------:R-:W2:Y:S04]  /*f140*/  LDL.LU R7, [R1+0x284] ;  /* 0x0002840001077983 */ /* 0x000ea80000300800 */
[----:B------:R-:W2:Y:S04]  /*f150*/  LDL.LU R20, [R1+0xe8] ;  /* 0x0000e80001147983 */ /* 0x000ea80000300800 */
[----:B------:R-:W2:Y:S04]  /*f160*/  LDL.LU R21, [R1+0x118] ;  /* 0x0001180001157983 */ /* 0x000ea80000300800 */
[----:B------:R-:W2:Y:S04]  /*f170*/  LDL.LU R22, [R1+0x1a8] ;  /* 0x0001a80001167983 */ /* 0x000ea80000300800 */
[----:B---3--:R1:W-:Y:S04]  /*f180*/  STS.128 [R0+0x80], R16 ;  /* 0x0000801000007388 */ /* 0x0083e80000000c00 */
[----:B------:R-:W3:Y:S04]  /*f190*/  LDL.LU R23, [R1+0x288] ;  /* 0x0002880001177983 */ /* 0x000ee80000300800 */
[----:B----4-:R4:W-:Y:S04]  /*f1a0*/  STS.128 [R0+0x1080], R12 ;  /* 0x0010800c00007388 */ /* 0x0109e80000000c00 */
[----:B-1----:R-:W3:Y:S04]  /*f1b0*/  LDL.LU R16, [R1+0xec] ;  /* 0x0000ec0001107983 */ /* 0x002ee80000300800 */
[----:B------:R-:W3:Y:S04]  /*f1c0*/  LDL.LU R17, [R1+0x11c] ;  /* 0x00011c0001117983 */ /* 0x000ee80000300800 */
[----:B------:R-:W3:Y:S04]  /*f1d0*/  LDL.LU R18, [R1+0x1ac] ;  /* 0x0001ac0001127983 */ /* 0x000ee80000300800 */
[----:B------:R-:W3:Y:S04]  /*f1e0*/  LDL.LU R19, [R1+0x28c] ;  /* 0x00028c0001137983 */ /* 0x000ee80000300800 */
[----:B----4-:R-:W4:Y:S04]  /*f1f0*/  LDL.LU R12, [R1+0xa0] ;  /* 0x0000a000010c7983 */ /* 0x010f280000300800 */
[----:B------:R-:W4:Y:S04]  /*f200*/  LDL.LU R13, [R1+0xb0] ;  /* 0x0000b000010d7983 */ /* 0x000f280000300800 */
[----:B------:R-:W4:Y:S04]  /*f210*/  LDL.LU R14, [R1+0xd0] ;  /* 0x0000d000010e7983 */ /* 0x000f280000300800 */
[----:B------:R1:W-:Y:S04]  /*f220*/  STS.128 [R0+0x400], R8 ;  /* 0x0004000800007388 */ /* 0x0003e80000000c00 */
[----:B------:R-:W4:Y:S04]  /*f230*/  LDL.LU R15, [R1+0x180] ;  /* 0x00018000010f7983 */ /* 0x000f280000300800 */
[----:B-1----:R-:W4:Y:S04]  /*f240*/  LDL.LU R8, [R1+0xa4] ;  /* 0x0000a40001087983 */ /* 0x002f280000300800 */
[----:B------:R-:W4:Y:S04]  /*f250*/  LDL.LU R9, [R1+0xb4] ;  /* 0x0000b40001097983 */ /* 0x000f280000300800 */
[----:B------:R-:W4:Y:S04]  /*f260*/  LDL.LU R10, [R1+0xd4] ;  /* 0x0000d400010a7983 */ /* 0x000f280000300800 */
[----:B------:R-:W4:Y:S04]  /*f270*/  LDL.LU R11, [R1+0x184] ;  /* 0x00018400010b7983 */ /* 0x000f280000300800 */
[----:B--2---:R1:W-:Y:S04]  /*f280*/  STS.128 [R0+0x1400], R4 ;  /* 0x0014000400007388 */ /* 0x0043e80000000c00 */
[----:B-1----:R-:W2:Y:S04]  /*f290*/  LDL.LU R4, [R1+0xa8] ;  /* 0x0000a80001047983 */ /* 0x002ea80000300800 */
[----:B------:R-:W2:Y:S04]  /*f2a0*/  LDL.LU R5, [R1+0xb8] ;  /* 0x0000b80001057983 */ /* 0x000ea80000300800 */
[----:B------:R-:W2:Y:S04]  /*f2b0*/  LDL.LU R6, [R1+0xd8] ;  /* 0x0000d80001067983 */ /* 0x000ea80000300800 */
[----:B------:R-:W2:Y:S04]  /*f2c0*/  LDL.LU R7, [R1+0x188] ;  /* 0x0001880001077983 */ /* 0x000ea80000300800 */
[----:B---3--:R1:W-:Y:S04]  /*f2d0*/  STS.128 [R0+0x480], R20 ;  /* 0x0004801400007388 */ /* 0x0083e80000000c00 */
[----:B------:R3:W-:Y:S04]  /*f2e0*/  STS.128 [R0+0x1480], R16 ;  /* 0x0014801000007388 */ /* 0x0007e80000000c00 */
[----:B-1----:R-:W2:Y:S04]  /*f2f0*/  LDL.LU R20, [R1+0xac] ;  /* 0x0000ac0001147983 */ /* 0x002ea80000300800 */
[----:B------:R-:W2:Y:S04]  /*f300*/  LDL.LU R21, [R1+0xbc] ;  /* 0x0000bc0001157983 */ /* 0x000ea80000300800 */
[----:B------:R-:W2:Y:S04]  /*f310*/  LDL.LU R22, [R1+0xdc] ;  /* 0x0000dc0001167983 */ /* 0x000ea80000300800 */
[----:B------:R-:W2:Y:S04]  /*f320*/  LDL.LU R23, [R1+0x18c] ;  /* 0x00018c0001177983 */ /* 0x000ea80000300800 */
[----:B---3--:R-:W3:Y:S04]  /*f330*/  LDL.LU R16, [R1+0x50] ;  /* 0x0000500001107983 */ /* 0x008ee80000300800 */
[----:B------:R-:W3:Y:S04]  /*f340*/  LDL.LU R17, [R1+0x40] ;  /* 0x0000400001117983 */ /* 0x000ee80000300800 */
[----:B------:R-:W3:Y:S04]  /*f350*/  LDL.LU R18, [R1+0x30] ;  /* 0x0000300001127983 */ /* 0x000ee80000300800 */
[----:B----4-:R1:W-:Y:S04]  /*f360*/  STS.128 [R0+0x800], R12 ;  /* 0x0008000c00007388 */ /* 0x0103e80000000c00 */
[----:B------:R-:W3:Y:S04]  /*f370*/  LDL.LU R19, [R1+0x20] ;  /* 0x0000200001137983 */ /* 0x000ee80000300800 */
[----:B------:R4:W-:Y:S04]  /*f380*/  STS.128 [R0+0x1800], R8 ;  /* 0x0018000800007388 */ /* 0x0009e80000000c00 */
[----:B-1----:R-:W3:Y:S04]  /*f390*/  LDL.LU R12, [R1+0x54] ;  /* 0x00005400010c7983 */ /* 0x002ee80000300800 */
[----:B------:R-:W3:Y:S04]  /*f3a0*/  LDL.LU R13, [R1+0x44] ;  /* 0x00004400010d7983 */ /* 0x000ee80000300800 */
[----:B------:R-:W3:Y:S04]  /*f3b0*/  LDL.LU R14, [R1+0x34] ;  /* 0x00003400010e7983 */ /* 0x000ee80000300800 */
[----:B------:R-:W3:Y:S04]  /*f3c0*/  LDL.LU R15, [R1+0x24] ;  /* 0x00002400010f7983 */ /* 0x000ee80000300800 */
[----:B----4-:R-:W4:Y:S04]  /*f3d0*/  LDL.LU R8, [R1+0x58] ;  /* 0x0000580001087983 */ /* 0x010f280000300800 */
        /* <DEDUP_REMOVED lines=8> */
[----:B------:R-:W-:Y:S04]  /*f460*/  STS.128 [R0+0x1880], R20 ;  /* 0x0018801400007388 */ /* 0x000fe80000000c00 */
[----:B---3--:R-:W-:Y:S04]  /*f470*/  STS.128 [R0+0xc00], R16 ;  /* 0x000c001000007388 */ /* 0x008fe80000000c00 */
[----:B------:R-:W-:Y:S04]  /*f480*/  STS.128 [R0+0x1c00], R12 ;  /* 0x001c000c00007388 */ /* 0x000fe80000000c00 */
[----:B----4-:R1:W-:Y:S04]  /*f490*/  STS.128 [R0+0xc80], R8 ;  /* 0x000c800800007388 */ /* 0x0103e80000000c00 */
[----:B-1----:R-:W3:Y:S04]  /*f4a0*/  LDL.LU R8, [R1+0x300] ;  /* 0x0003000001087983 */ /* 0x002ee80000300800 */
[----:B------:R-:W3:Y:S04]  /*f4b0*/  LDL.LU R9, [R1+0x320] ;  /* 0x0003200001097983 */ /* 0x000ee80000300800 */
[----:B------:R-:W3:Y:S04]  /*f4c0*/  LDL.LU R10, [R1+0x340] ;  /* 0x00034000010a7983 */ /* 0x000ee80000300800 */
[----:B------:R-:W3:Y:S04]  /*f4d0*/  LDL.LU R11, [R1+0x330] ;  /* 0x00033000010b7983 */ /* 0x000ee80000300800 */
[----:B--2---:R-:W-:Y:S04]  /*f4e0*/  STS.128 [R0+0x1c80], R4 ;  /* 0x001c800400007388 */ /* 0x004fe80000000c00 */
[----:B------:R-:W-:Y:S06]  /*f4f0*/  BAR.SYNC.DEFER_BLOCKING 0x0 ;  /* 0x0000000000007b1d */ /* 0x000fec0000010000 */
[----:B------:R-:W1:Y:S04]  /*f500*/  LDS.128 R12, [R28+0x2000] ;  /* 0x002000001c0c7984 */ /* 0x000e680000000c00 */
[----:B------:R-:W2:Y:S04]  /*f510*/  LDS.128 R16, [R28] ;  /* 0x000000001c107984 */ /* 0x000ea80000000c00 */
[----:B-1----:R-:W-:Y:S01]  /*f520*/  STL.64 [R1+0x50], R12 ;  /* 0x0000500c01007387 */ /* 0x002fe20000100a00 */
[----:B------:R-:W-:-:S03]  /*f530*/  IMAD.MOV.U32 R29, RZ, RZ, R14 ;  /* 0x000000ffff1d7224 */ /* 0x000fc600078e000e */
[----:B--2---:R-:W-:Y:S04]  /*f540*/  STL.64 [R1+0x30], R16 ;  /* 0x0000301001007387 */ /* 0x004fe80000100a00 */
[----:B------:R-:W-:Y:S04]  /*f550*/  STL.64 [R1+0x38], R18 ;  /* 0x0000381201007387 */ /* 0x000fe80000100a00 */
[----:B------:R-:W-:Y:S04]  /*f560*/  STL [R1+0x5c], R15 ;  /* 0x00005c0f01007387 */ /* 0x000fe80000100800 */
[----:B------:R-:W1:Y:S01]  /*f570*/  LDS.128 R12, [R28+0x4000] ;  /* 0x004000001c0c7984 */ /* 0x000e620000000c00 */
[----:B------:R-:W-:-:S03]  /*f580*/  LOP3.LUT R5, R28, 0x20, RZ, 0x3c, !PT ;  /* 0x000000201c057812 */ /* 0x000fc600078e3cff */
[----:B------:R-:W-:Y:S04]  /*f590*/  STL [R1+0x528], R29 ;  /* 0x0005281d01007387 */ /* 0x000fe80000100800 */
[----:B------:R-:W-:Y:S04]  /*f5a0*/  STL [R1+0x50c], R28 ;  /* 0x00050c1c01007387 */ /* 0x000fe80000100800 */
[----:B------:R-:W2:Y:S01]  /*f5b0*/  LDS.128 R16, [R28+0x6000] ;  /* 0x006000001c107984 */ /* 0x000ea20000000c00 */
[----:B------:R-:W-:-:S03]  /*f5c0*/  LOP3.LUT R4, R28, 0x40, RZ, 0x3c, !PT ;  /* 0x000000401c047812 */ /* 0x000fc600078e3cff */
[----:B------:R-:W-:Y:S04]  /*f5d0*/  LDS.128 R20, [R5+0x4000] ;  /* 0x0040000005147984 */ /* 0x000fe80000000c00 */
[----:B-1----:R-:W-:Y:S04]  /*f5e0*/  STL.64 [R1+0xb0], R12 ;  /* 0x0000b00c01007387 */ /* 0x002fe80000100a00 */
[----:B------:R-:W-:Y:S04]  /*f5f0*/  STL.64 [R1+0xb8], R14 ;  /* 0x0000b80e01007387 */ /* 0x000fe80000100a00 */
[----:B------:R-:W1:Y:S04]  /*f600*/  LDS.128 R12, [R5] ;  /* 0x00000000050c7984 */ /* 0x000e680000000c00 */
[----:B--2---:R-:W-:Y:S04]  /*f610*/  STL.64 [R1+0xd0], R16 ;  /* 0x0000d01001007387 */ /* 0x004fe80000100a00 */
[----:B------:R-:W-:Y:S04]  /*f620*/  STL.64 [R1+0xd8], R18 ;  /* 0x0000d81201007387 */ /* 0x000fe80000100a00 */
[----:B------:R-:W-:Y:S04]  /*f630*/  LDS.128 R16, [R5+0x6000] ;  /* 0x0060000005107984 */ /* 0x000fe80000000c00 */
[----:B-1----:R-:W-:Y:S01]  /*f640*/  STL.64 [R1+0x20], R12 ;  /* 0x0000200c01007387 */ /* 0x002fe20000100a00 */
[----:B------:R-:W-:-:S03]  /*f650*/  IMAD.MOV.U32 R29, RZ, RZ, R14 ;  /* 0x000000ffff1d7224 */ /* 0x000fc600078e000e */
[----:B------:R-:W-:Y:S04]  /*f660*/  STL [R1+0x2c], R15 ;  /* 0x00002c0f01007387 */ /* 0x000fe80000100800 */
[----:B------:R-:W1:Y:S04]  /*f670*/  LDS.128 R12, [R5+0x2000] ;  /* 0x00200000050c7984 */ /* 0x000e680000000c00 */
[----:B------:R-:W-:Y:S04]  /*f680*/  STL [R1+0x52c], R29 ;  /* 0x00052c1d01007387 */ /* 0x000fe80000100800 */
[----:B-1----:R-:W-:Y:S04]  /*f690*/  STL.64 [R1+0x70], R12 ;  /* 0x0000700c01007387 */ /* 0x002fe80000100a00 */
[----:B------:R-:W-:Y:S04]  /*f6a0*/  STL.64 [R1+0x78], R14 ;  /* 0x0000780e01007387 */ /* 0x000fe80000100a00 */
[----:B------:R-:W1:Y:S01]  /*f6b0*/  LDS.128 R12, [R4] ;  /* 0x00000000040c7984 */ /* 0x000e620000000c00 */
[----:B------:R-:W-:-:S03]  /*f6c0*/  LOP3.LUT R2, R28, 0x60, RZ, 0x3c, !PT ;  /* 0x000000601c027812 */ /* 0x000fc600078e3cff */
[----:B------:R-:W-:Y:S04]  /*f6d0*/  STL.64 [R1+0xa0], R20 ;  /* 0x0000a01401007387 */ /* 0x000fe80000100a00 */
[----:B------:R-:W-:Y:S04]  /*f6e0*/  STL.64 [R1+0xa8], R22 ;  /* 0x0000a81601007387 */ /* 0x000fe80000100a00 */
[----:B------:R-:W-:Y:S04]  /*f6f0*/  STL.64 [R1+0xe0], R16 ;  /* 0x0000e01001007387 */ /* 0x000fe80000100a00 */
[----:B------:R-:W2:Y:S04]  /*f700*/  LDS.128 R20, [R4+0x2000] ;  /* 0x0020000004147984 */ /* 0x000ea80000000c00 */
[----:B------:R-:W-:Y:S04]  /*f710*/  STL.64 [R1+0xe8], R18 ;  /* 0x0000e81201007387 */ /* 0x000fe80000100a00 */
[----:B------:R-:W4:Y:S04]  /*f720*/  LDS.128 R16, [R4+0x4000] ;  /* 0x0040000004107984 */ /* 0x000f280000000c00 */
[----:B------:R-:W-:Y:S04]  /*f730*/  LDS.128 R24, [R2+0x2000] ;  /* 0x0020000002187984 */ /* 0x000fe80000000c00 */
[----:B-1----:R-:W-:Y:S04]  /*f740*/  STL.64 [R1+0x10], R12 ;  /* 0x0000100c01007387 */ /* 0x002fe80000100a00 */
[----:B------:R-:W-:Y:S04]  /*f750*/  STL.64 [R1+0x18], R14 ;  /* 0x0000180e01007387 */ /* 0x000fe80000100a00 */
[----:B------:R-:W-:Y:S04]  /*f760*/  LDS.128 R12, [R4+0x6000] ;  /* 0x00600000040c7984 */ /* 0x000fe80000000c00 */
[----:B------:R-:W1:Y:S04]  /*f770*/  LDS.128 R4, [R2] ;  /* 0x0000000002047984 */ /* 0x000e680000000c00 */
[----:B--2---:R-:W-:Y:S04]  /*f780*/  STL.64 [R1+0x60], R20 ;  /* 0x0000601401007387 */ /* 0x004fe80000100a00 */
[----:B------:R-:W-:Y:S04]  /*f790*/  STL.64 [R1+0x68], R22 ;  /* 0x0000681601007387 */ /* 0x000fe80000100a00 */
[----:B----4-:R-:W-:Y:S04]  /*f7a0*/  STL.64 [R1+0x40], R16 ;  /* 0x0000401001007387 */ /* 0x010fe80000100a00 */
[----:B------:R-:W-:Y:S04]  /*f7b0*/  STL.64 [R1+0x48], R18 ;  /* 0x0000481201007387 */ /* 0x000fe80000100a00 */
[----:B-1----:R-:W-:Y:S01]  /*f7c0*/  STL.64 [R1], R4 ;  /* 0x0000000401007387 */ /* 0x002fe20000100a00 */
[----:B------:R-:W-:-:S03]  /*f7d0*/  IMAD.MOV.U32 R28, RZ, RZ, R6 ;  /* 0x000000ffff1c7224 */ /* 0x000fc600078e0006 */
[----:B------:R-:W-:Y:S04]  /*f7e0*/  STL.64 [R1+0xf0], R12 ;  /* 0x0000f00c01007387 */ /* 0x000fe80000100a00 */
[----:B------:R-:W-:Y:S04]  /*f7f0*/  STL.64 [R1+0xf8], R14 ;  /* 0x0000f80e01007387 */ /* 0x000fe80000100a00 */
[----:B------:R-:W-:Y:S04]  /*f800*/  STL [R1+0xc], R7 ;  /* 0x00000c0701007387 */ /* 0x000fe80000100800 */
[----:B------:R-:W1:Y:S04]  /*f810*/  LDS.128 R4, [R2+0x6000] ;  /* 0x0060000002047984 */ /* 0x000e680000000c00 */
[----:B------:R-:W2:Y:S04]  /*f820*/  LDS.128 R12, [R2+0x4000] ;  /* 0x00400000020c7984 */ /* 0x000ea80000000c00 */
[----:B------:R-:W-:Y:S04]  /*f830*/  STL [R1+0x530], R28 ;  /* 0x0005301c01007387 */ /* 0x000fe80000100800 */
[----:B------:R-:W-:Y:S04]  /*f840*/  STL [R1+0x518], R26 ;  /* 0x0005181a01007387 */ /* 0x000fe80000100800 */
[----:B------:R1:W-:Y:S04]  /*f850*/  STL [R1+0x510], R27 ;  /* 0x0005101b01007387 */ /* 0x0003e80000100800 */
[----:B------:R-:W-:Y:S01]  /*f860*/  BAR.SYNC.DEFER_BLOCKING 0x0 ;  /* 0x0000000000007b1d */ /* 0x000fe20000010000 */
[----:B-1----:R-:W-:-:S05]  /*f870*/  IMAD.MOV.U32 R27, RZ, RZ, R6 ;  /* 0x000000ffff1b7224 */ /* 0x002fca00078e0006 */
[----:B--2---:R-:W-:Y:S01]  /*f880*/  STL.64 [R1+0xc0], R12 ;  /* 0x0000c00c01007387 */ /* 0x004fe20000100a00 */
[----:B------:R-:W-:-:S03]  /*f890*/  IMAD.MOV.U32 R28, RZ, RZ, R4 ;  /* 0x000000ffff1c7224 */ /* 0x000fc600078e0004 */
[----:B------:R-:W-:Y:S01]  /*f8a0*/  STL.64 [R1+0xc8], R14 ;  /* 0x0000c80e01007387 */ /* 0x000fe20000100a00 */
[----:B------:R-:W-:-:S03]  /*f8b0*/  IMAD.MOV.U32 R29, RZ, RZ, R5 ;  /* 0x000000ffff1d7224 */ /* 0x000fc600078e0005 */
[----:B------:R1:W-:Y:S04]  /*f8c0*/  STL [R1+0x10c], R7 ;  /* 0x00010c0701007387 */ /* 0x0003e80000100800 */
[----:B------:R-:W-:Y:S04]  /*f8d0*/  STL [R1+0x514], R27 ;  /* 0x0005141b01007387 */ /* 0x000fe80000100800 */
[----:B------:R-:W2:Y:S04]  /*f8e0*/  LDL.LU R4, [R1+0x304] ;  /* 0x0003040001047983 */ /* 0x000ea80000300800 */
[----:B------:R-:W2:Y:S04]  /*f8f0*/  LDL.LU R5, [R1+0x324] ;  /* 0x0003240001057983 */ /* 0x000ea80000300800 */
[----:B------:R-:W2:Y:S04]  /*f900*/  LDL.LU R6, [R1+0x344] ;  /* 0x0003440001067983 */ /* 0x000ea80000300800 */
[----:B-1----:R-:W2:Y:S04]  /*f910*/  LDL.LU R7, [R1+0x334] ;  /* 0x0003340001077983 */ /* 0x002ea80000300800 */
[----:B--2---:R1:W-:Y:S04]  /*f920*/  STS.128 [R0+0x1000], R4 ;  /* 0x0010000400007388 */ /* 0x0043e80000000c00 */
[----:B-1----:R-:W2:Y:S04]  /*f930*/  LDL.LU R4, [R1+0x308] ;  /* 0x0003080001047983 */ /* 0x002ea80000300800 */
[----:B------:R-:W2:Y:S04]  /*f940*/  LDL.LU R5, [R1+0x328] ;  /* 0x0003280001057983 */ /* 0x000ea80000300800 */
[----:B------:R-:W2:Y:S04]  /*f950*/  LDL.LU R6, [R1+0x348] ;  /* 0x0003480001067983 */ /* 0x000ea80000300800 */
[----:B------:R-:W2:Y:S04]  /*f960*/  LDL.LU R7, [R1+0x338] ;  /* 0x0003380001077983 */ /* 0x000ea80000300800 */
[----:B------:R-:W4:Y:S04]  /*f970*/  LDL.LU R12, [R1+0x30c] ;  /* 0x00030c00010c7983 */ /* 0x000f280000300800 */
[----:B------:R-:W4:Y:S04]  /*f980*/  LDL.LU R13, [R1+0x32c] ;  /* 0x00032c00010d7983 */ /* 0x000f280000300800 */
[----:B------:R-:W4:Y:S04]  /*f990*/  LDL.LU R14, [R1+0x34c] ;  /* 0x00034c00010e7983 */ /* 0x000f280000300800 */
[----:B------:R-:W4:Y:S04]  /*f9a0*/  LDL.LU R15, [R1+0x33c] ;  /* 0x00033c00010f7983 */ /* 0x000f280000300800 */
[----:B---3--:R1:W-:Y:S04]  /*f9b0*/  STS.128 [R0], R8 ;  /* 0x0000000800007388 */ /* 0x0083e80000000c00 */
[----:B-1----:R-:W3:Y:S04]  /*f9c0*/  LDL.LU R8, [R1+0x290] ;  /* 0x0002900001087983 */ /* 0x002ee80000300800 */
[----:B------:R-:W3:Y:S04]  /*f9d0*/  LDL.LU R9, [R1+0x2d0] ;  /* 0x0002d00001097983 */ /* 0x000ee80000300800 */
[----:B------:R-:W3:Y:S04]  /*f9e0*/  LDL.LU R10, [R1+0x310] ;  /* 0x00031000010a7983 */ /* 0x000ee80000300800 */
[----:B------:R-:W3:Y:S04]  /*f9f0*/  LDL.LU R11, [R1+0x2f0] ;  /* 0x0002f000010b7983 */ /* 0x000ee80000300800 */
        /* <DEDUP_REMOVED lines=13> */
[----:B----4-:R1:W-:Y:S04]  /*fad0*/  STS.128 [R0+0x1080], R12 ;  /* 0x0010800c00007388 */ /* 0x0103e80000000c00 */
[----:B-1----:R-:W4:Y:S04]  /*fae0*/  LDL.LU R12, [R1+0x190] ;  /* 0x00019000010c7983 */ /* 0x002f280000300800 */
[----:B------:R-:W4:Y:S04]  /*faf0*/  LDL.LU R13, [R1+0x260] ;  /* 0x00026000010d7983 */ /* 0x000f280000300800 */
[----:B------:R-:W4:Y:S04]  /*fb00*/  LDL.LU R14, [R1+0x2b0] ;  /* 0x0002b000010e7983 */ /* 0x000f280000300800 */
[----:B------:R-:W4:Y:S04]  /*fb10*/  LDL.LU R15, [R1+0x2a0] ;  /* 0x0002a000010f7983 */ /* 0x000f280000300800 */
[----:B---3--:R1:W-:Y:S04]  /*fb20*/  STS.128 [R0+0x400], R8 ;  /* 0x0004000800007388 */ /* 0x0083e80000000c00 */
        /* <DEDUP_REMOVED lines=9> */
[----:B------:R1:W-:Y:S04]  /*fbc0*/  STS.128 [R0+0x1480], R16 ;  /* 0x0014801000007388 */ /* 0x0003e80000000c00 */
[----:B-1----:R-:W2:Y:S04]  /*fbd0*/  LDL.LU R16, [R1+0x19c] ;  /* 0x00019c0001107983 */ /* 0x002ea80000300800 */
[----:B------:R-:W2:Y:S04]  /*fbe0*/  LDL.LU R17, [R1+0x26c] ;  /* 0x00026c0001117983 */ /* 0x000ea80000300800 */
[----:B------:R-:W2:Y:S04]  /*fbf0*/  LDL.LU R18, [R1+0x2bc] ;  /* 0x0002bc0001127983 */ /* 0x000ea80000300800 */
[----:B------:R-:W2:Y:S04]  /*fc00*/  LDL.LU R19, [R1+0x2ac] ;  /* 0x0002ac0001137983 */ /* 0x000ea80000300800 */
[----:B------:R-:W2:Y:S04]  /*fc10*/  LDL.LU R2, [R1+0x478] ;  /* 0x0004780001027983 */ /* 0x000ea80000300800 */
[----:B----4-:R1:W-:Y:S04]  /*fc20*/  STS.128 [R0+0x800], R12 ;  /* 0x0008000c00007388 */ /* 0x0103e80000000c00 */
[----:B------:R-:W4:Y:S04]  /*fc30*/  LDL.LU R27, [R1+0x35c] ;  /* 0x00035c00011b7983 */ /* 0x000f280000300800 */
[----:B-1----:R-:W4:Y:S04]  /*fc40*/  LDL.LU R12, [R1+0x90] ;  /* 0x00009000010c7983 */ /* 0x002f280000300800 */
[----:B------:R-:W4:Y:S04]  /*fc50*/  LDL.LU R13, [R1+0x80] ;  /* 0x00008000010d7983 */ /* 0x000f280000300800 */
[----:B------:R-:W4:Y:S04]  /*fc60*/  LDL.LU R14, [R1+0x230] ;  /* 0x00023000010e7983 */ /* 0x000f280000300800 */
[----:B------:R-:W4:Y:S04]  /*fc70*/  LDL.LU R15, [R1+0x220] ;  /* 0x00022000010f7983 */ /* 0x000f280000300800 */
[----:B---3--:R-:W-:Y:S04]  /*fc80*/  STS.128 [R0+0x1800], R8 ;  /* 0x0018000800007388 */ /* 0x008fe80000000c00 */
[----:B------:R-:W-:Y:S04]  /*fc90*/  STS.128 [R0+0x480], R20 ;  /* 0x0004801400007388 */ /* 0x000fe80000000c00 */
[----:B--2---:R1:W-:Y:S04]  /*fca0*/  STS.128 [R0+0x880], R4 ;  /* 0x0008800400007388 */ /* 0x0043e80000000c00 */
        /* <DEDUP_REMOVED lines=8> */
[----:B------:R-:W3:Y:S04]  /*fd30*/  LDL.LU R20, [R1+0x9c] ;  /* 0x00009c0001147983 */ /* 0x000ee80000300800 */
[----:B------:R-:W3:Y:S04]  /*fd40*/  LDL.LU R21, [R1+0x8c] ;  /* 0x00008c0001157983 */ /* 0x000ee80000300800 */
[----:B------:R-:W3:Y:S04]  /*fd50*/  LDL.LU R22, [R1+0x23c] ;  /* 0x00023c0001167983 */ /* 0x000ee80000300800 */
[----:B------:R-:W3:Y:S04]  /*fd60*/  LDL.LU R23, [R1+0x22c] ;  /* 0x00022c0001177983 */ /* 0x000ee80000300800 */
[----:B------:R1:W-:Y:S04]  /*fd70*/  STS.128 [R0+0x1880], R16 ;  /* 0x0018801000007388 */ /* 0x0003e80000000c00 */
[----:B----4-:R4:W-:Y:S04]  /*fd80*/  STS.128 [R0+0xc00], R12 ;  /* 0x000c000c00007388 */ /* 0x0109e80000000c00 */
[----:B-1----:R-:W3:Y:S04]  /*fd90*/  LDL.LU R18, [R1+0x30] ;  /* 0x0000300001127983 */ /* 0x002ee80000300800 */
[----:B----4-:R-:W4:Y:S04]  /*fda0*/  LDL.LU R14, [R1+0x20] ;  /* 0x00002000010e7983 */ /* 0x010f280000300800 */
[----:B------:R-:W4:Y:S04]  /*fdb0*/  LDL.LU R15, [R1+0x10] ;  /* 0x00001000010f7983 */ /* 0x000f280000300800 */
[----:B------:R-:W4:Y:S04]  /*fdc0*/  LDL.LU R16, [R1] ;  /* 0x0000000001107983 */ /* 0x000f280000300800 */
[----:B------:R-:W4:Y:S04]  /*fdd0*/  LDL.LU R17, [R1+0x50] ;  /* 0x0000500001117983 */ /* 0x000f280000300800 */
[----:B------:R-:W4:Y:S01]  /*fde0*/  LDL.LU R26, [R1+0x70] ;  /* 0x00007000011a7983 */ /* 0x000f220000300800 */
[----:B------:R-:W-:-:S04]  /*fdf0*/  SHF.R.U32.HI R19, RZ, 0x8, R3 ;  /* 0x00000008ff137819 */ /* 0x000fc80000011603 */
[----:B------:R-:W-:Y:S02]  /*fe00*/  SGXT.U32 R19, R19, 0x1 ;  /* 0x000000011313781a */ /* 0x000fe40000000000 */
[----:B------:R-:W-:Y:S02]  /*fe10*/  ISETP.GE.AND P0, PT, R2, c[0x0][0x178], PT ;  /* 0x00005e0002007a0c */ /* 0x000fe40003f06270 */
[----:B------:R-:W-:-:S04]  /*fe20*/  LOP3.LUT R3, R27, R19, RZ, 0xfc, !PT ;  /* 0x000000131b037212 */ /* 0x000fc800078efcff */
[C---:B------:R-:W-:Y:S01]  /*fe30*/  ISETP.LT.AND P2, PT, R3.reuse, c[0x0][0x17c], !P0 ;  /* 0x00005f0003007a0c */ /* 0x040fe20004741270 */
[----:B------:R-:W-:Y:S01]  /*fe40*/  IMAD R3, R3, c[0x0][0x198], RZ ;  /* 0x0000660003037a24 */ /* 0x000fe200078e02ff */
[----:B--2---:R1:W-:Y:S04]  /*fe50*/  STS.128 [R0+0x1c00], R4 ;  /* 0x001c000400007388 */ /* 0x0043e80000000c00 */
[----:B---3--:R-:W-:Y:S01]  /*fe60*/  STS.128 [R0+0xc80], R8 ;  /* 0x000c800800007388 */ /* 0x008fe20000000c00 */
[----:B-1----:R-:W-:-:S03]  /*fe70*/  LOP3.LUT R7, R27, 0x2, R19, 0xfe, !PT ;  /* 0x000000021b077812 */ /* 0x002fc600078efe13 */
[----:B------:R1:W-:Y:S01]  /*fe80*/  STS.128 [R0+0x1c80], R20 ;  /* 0x001c801400007388 */ /* 0x0003e20000000c00 */
[C-C-:B------:R-:W-:Y:S02]  /*fe90*/  LOP3.LUT R4, R27.reuse, 0x4, R19.reuse, 0xfe, !PT ;  /* 0x000000041b047812 */ /* 0x140fe400078efe13 */
[----:B------:R-:W-:Y:S01]  /*fea0*/  LOP3.LUT R5, R27, 0x6, R19, 0xfe, !PT ;  /* 0x000000061b057812 */ /* 0x000fe200078efe13 */
[----:B-1----:R-:W-:Y:S01]  /*feb0*/  IMAD R0, R2, c[0x0][0x194], RZ ;  /* 0x0000650002007a24 */ /* 0x002fe200078e02ff */
[----:B------:R-:W-:Y:S04]  /*fec0*/  BAR.SYNC.DEFER_BLOCKING 0x0 ;  /* 0x0000000000007b1d */ /* 0x000fe80000010000 */
[----:B------:R-:W-:-:S04]  /*fed0*/  LEA R2, P1, R0, c[0x0][0x170], 0x2 ;  /* 0x00005c0000027a11 */ /* 0x000fc800078210ff */
[----:B------:R-:W-:Y:S02]  /*fee0*/  LEA.HI.X.SX32 R0, R0, c[0x0][0x174], 0x2, P1 ;  /* 0x00005d0000007a11 */ /* 0x000fe400008f16ff */
[----:B------:R-:W-:Y:S02]  /*fef0*/  LEA R10, P1, R3, R2, 0x2 ;  /* 0x00000002030a7211 */ /* 0x000fe400078210ff */
[C---:B------:R-:W-:Y:S01]  /*ff00*/  ISETP.LT.AND P3, PT, R7.reuse, c[0x0][0x17c], !P0 ;  /* 0x00005f0007007a0c */ /* 0x040fe20004761270 */
[----:B------:R-:W-:Y:S01]  /*ff10*/  IMAD R7, R7, c[0x0][0x198], RZ ;  /* 0x0000660007077a24 */ /* 0x000fe200078e02ff */
[C---:B------:R-:W-:Y:S01]  /*ff20*/  ISETP.LT.AND P4, PT, R4.reuse, c[0x0][0x17c], !P0 ;  /* 0x00005f0004007a0c */ /* 0x040fe20004781270 */
[----:B------:R-:W-:Y:S01]  /*ff30*/  IMAD R4, R4, c[0x0][0x198], RZ ;  /* 0x0000660004047a24 */ /* 0x000fe200078e02ff */
[----:B------:R-:W-:Y:S02]  /*ff40*/  LEA.HI.X.SX32 R11, R3, R0, 0x2, P1 ;  /* 0x00000000030b7211 */ /* 0x000fe400008f16ff */
[C---:B------:R-:W-:Y:S01]  /*ff50*/  ISETP.LT.AND P1, PT, R5.reuse, c[0x0][0x17c], !P0 ;  /* 0x00005f0005007a0c */ /* 0x040fe20004721270 */
[----:B------:R-:W-:Y:S01]  /*ff60*/  IMAD R5, R5, c[0x0][0x198], RZ ;  /* 0x0000660005057a24 */ /* 0x000fe200078e02ff */
[----:B------:R-:W-:-:S02]  /*ff70*/  LEA R8, P5, R7, R2, 0x2 ;  /* 0x0000000207087211 */ /* 0x000fc400078a10ff */
[C---:B------:R-:W-:Y:S01]  /*ff80*/  LEA R6, P6, R4.reuse, R2, 0x2 ;  /* 0x0000000204067211 */ /* 0x040fe200078c10ff */
[----:B------:R1:W-:Y:S01]  /*ff90*/  @P2 STG.E [R10.64], R18 ;  /* 0x000000120a002986 */ /* 0x0003e2000c101906 */
[-C--:B------:R-:W-:Y:S02]  /*ffa0*/  LEA.HI.X.SX32 R9, R7, R0.reuse, 0x2, P5 ;  /* 0x0000000007097211 */ /* 0x080fe400028f16ff */
[----:B------:R-:W-:Y:S02]  /*ffb0*/  LEA.HI.X.SX32 R7, R4, R0, 0x2, P6 ;  /* 0x0000000004077211 */ /* 0x000fe400030f16ff */
[----:B------:R-:W-:Y:S02]  /*ffc0*/  LOP3.LUT R4, R27, 0x8, R19, 0xfe, !PT ;  /* 0x000000081b047812 */ /* 0x000fe400078efe13 */
[C---:B-1----:R-:W-:Y:S01]  /*ffd0*/  LEA R10, P2, R5.reuse, R2, 0x2 ;  /* 0x00000002050a7211 */ /* 0x042fe200078410ff */
[----:B------:R-:W2:Y:S03]  /*ffe0*/  LDL.LU R18, [R1+0x60] ;  /* 0x0000600001127983 */ /* 0x000ea60000300800 */
[----:B------:R-:W-:-:S02]  /*fff0*/  LEA.HI.X.SX32 R11, R5, R0, 0x2, P2 ;  /* 0x00000000050b7211 */ /* 0x000fc400010f16ff */
[----:B------:R-:W-:Y:S01]  /*10000*/  LOP3.LUT R5, R27, 0xa, R19, 0xfe, !PT ;  /* 0x0000000a1b057812 */ /* 0x000fe200078efe13 */
[----:B----4-:R1:W-:Y:S01]  /*10010*/  @P3 STG.E [R8.64], R14 ;  /* 0x0000000e08003986 */ /* 0x0103e2000c101906 */
[----:B------:R-:W-:Y:S02]  /*10020*/  ISETP.LT.AND P2, PT, R4, c[0x0][0x17c], !P0 ;  /* 0x00005f0004007a0c */ /* 0x000fe40004741270 */
[C---:B------:R-:W-:Y:S01]  /*10030*/  ISETP.LT.AND P3, PT, R5.reuse, c[0x0][0x17c], !P0 ;  /* 0x00005f0005007a0c */ /* 0x040fe20004761270 */
[----:B------:R3:W-:Y:S01]  /*10040*/  @P4 STG.E [R6.64], R15 ;  /* 0x0000000f06004986 */ /* 0x0007e2000c101906 */
[----:B------:R-:W-:-:S03]  /*10050*/  IMAD R5, R5, c[0x0][0x198], RZ ;  /* 0x0000660005057a24 */ /* 0x000fc600078e02ff */
[----:B------:R-:W-:Y:S04]  /*10060*/  @P1 STG.E [R10.64], R16 ;  /* 0x000000100a001986 */ /* 0x000fe8000c101906 */
[----:B-1----:R-:W4:Y:S01]  /*10070*/  LDL.LU R14, [R1+0xb0] ;  /* 0x0000b000010e7983 */ /* 0x002f220000300800 */
[----:B---3--:R-:W-:Y:S01]  /*10080*/  IMAD R6, R4, c[0x0][0x198], RZ ;  /* 0x0000660004067a24 */ /* 0x008fe200078e02ff */
[-C--:B------:R-:W-:Y:S02]  /*10090*/  LEA R4, P5, R5, R2.reuse, 0x2 ;  /* 0x0000000205047211 */ /* 0x080fe400078a10ff */
[----:B------:R-:W4:Y:S02]  /*100a0*/  LDL.LU R15, [R1+0xa0] ;  /* 0x0000a000010f7983 */ /* 0x000f240000300800 */
[----:B------:R-:W-:-:S02]  /*100b0*/  LEA R8, P1, R6, R2, 0x2 ;  /* 0x0000000206087211 */ /* 0x000fc400078210ff */
[-C--:B------:R-:W-:Y:S02]  /*100c0*/  LEA.HI.X.SX32 R5, R5, R0.reuse, 0x2, P5 ;  /* 0x0000000005057211 */ /* 0x080fe400028f16ff */
[----:B------:R-:W-:-:S05]  /*100d0*/  LEA.HI.X.SX32 R9, R6, R0, 0x2, P1 ;  /* 0x0000000006097211 */ /* 0x000fca00008f16ff */
[----:B------:R-:W-:Y:S04]  /*100e0*/  @P2 STG.E [R8.64], R17 ;  /* 0x0000001108002986 */ /* 0x000fe8000c101906 */
[----:B------:R1:W-:Y:S04]  /*100f0*/  @P3 STG.E [R4.64], R26 ;  /* 0x0000001a04003986 */ /* 0x0003e8000c101906 */
[----:B-1----:R-:W4:Y:S01]  /*10100*/  LDL.LU R26, [R1+0x40] ;  /* 0x00004000011a7983 */ /* 0x002f220000300800 */
[C-C-:B------:R-:W-:Y:S02]  /*10110*/  LOP3.LUT R7, R27.reuse, 0xc, R19.reuse, 0xfe, !PT ;  /* 0x0000000c1b077812 */ /* 0x140fe400078efe13 */
[--C-:B------:R-:W-:Y:S01]  /*10120*/  LOP3.LUT R10, R27, 0xe, R19.reuse, 0xfe, !PT ;  /* 0x0000000e1b0a7812 */ /* 0x100fe200078efe13 */
[----:B------:R-:W4:Y:S01]  /*10130*/  LDL.LU R16, [R1+0xc0] ;  /* 0x0000c00001107983 */ /* 0x000f220000300800 */
[C---:B------:R-:W-:Y:S01]  /*10140*/  ISETP.LT.AND P4, PT, R7.reuse, c[0x0][0x17c], !P0 ;  /* 0x00005f0007007a0c */ /* 0x040fe20004781270 */
[----:B------:R-:W-:Y:S01]  /*10150*/  IMAD R7, R7, c[0x0][0x198], RZ ;  /* 0x0000660007077a24 */ /* 0x000fe200078e02ff */
[C---:B------:R-:W-:Y:S01]  /*10160*/  ISETP.LT.AND P1, PT, R10.reuse, c[0x0][0x17c], !P0 ;  /* 0x00005f000a007a0c */ /* 0x040fe20004721270 */
[----:B------:R-:W-:Y:S01]  /*10170*/  IMAD R10, R10, c[0x0][0x198], RZ ;  /* 0x000066000a0a7a24 */ /* 0x000fe200078e02ff */
[----:B------:R-:W-:Y:S01]  /*10180*/  LOP3.LUT R5, R27, 0x10, R19, 0xfe, !PT ;  /* 0x000000101b057812 */ /* 0x000fe200078efe13 */
[----:B------:R-:W4:Y:S01]  /*10190*/  LDL.LU R17, [R1+0xd0] ;  /* 0x0000d00001117983 */ /* 0x000f220000300800 */
[----:B------:R-:W-:-:S02]  /*101a0*/  LEA R6, P6, R7, R2, 0x2 ;  /* 0x0000000207067211 */ /* 0x000fc400078c10ff */
[C---:B------:R-:W-:Y:S02]  /*101b0*/  LEA R8, P2, R10.reuse, R2, 0x2 ;  /* 0x000000020a087211 */ /* 0x040fe400078410ff */
[-C--:B------:R-:W-:Y:S02]  /*101c0*/  LEA.HI.X.SX32 R7, R7, R0.reuse, 0x2, P6 ;  /* 0x0000000007077211 */ /* 0x080fe400030f16ff */
[----:B------:R-:W-:Y:S02]  /*101d0*/  LEA.HI.X.SX32 R9, R10, R0, 0x2, P2 ;  /* 0x000000000a097211 */ /* 0x000fe400010f16ff */
[C---:B------:R-:W-:Y:S01]  /*101e0*/  ISETP.LT.AND P2, PT, R5.reuse, c[0x0][0x17c], !P0 ;  /* 0x00005f0005007a0c */ /* 0x040fe20004741270 */
[----:B------:R-:W-:-:S05]  /*101f0*/  IMAD R5, R5, c[0x0][0x198], RZ ;  /* 0x0000660005057a24 */ /* 0x000fca00078e02ff */
[----:B------:R-:W-:-:S04]  /*10200*/  LEA R4, P3, R5, R2, 0x2 ;  /* 0x0000000205047211 */ /* 0x000fc800078610ff */
[----:B------:R-:W-:Y:S01]  /*10210*/  LEA.HI.X.SX32 R5, R5, R0, 0x2, P3 ;  /* 0x0000000005057211 */ /* 0x000fe200018f16ff */
[----:B--2---:R1:W-:Y:S04]  /*10220*/  @P4 STG.E [R6.64], R18 ;  /* 0x0000001206004986 */ /* 0x0043e8000c101906 */
[----:B------:R2:W-:Y:S01]  /*10230*/  @P1 STG.E [R8.64], R24 ;  /* 0x0000001808001986 */ /* 0x0005e2000c101906 */
[----:B-1----:R-:W-:-:S03]  /*10240*/  LOP3.LUT R7, R27, 0x12, R19, 0xfe, !PT ;  /* 0x000000121b077812 */ /* 0x002fc600078efe13 */
[----:B------:R-:W3:Y:S01]  /*10250*/  LDL.LU R18, [R1+0xe0] ;  /* 0x0000e00001127983 */ /* 0x000ee20000300800 */
[--C-:B------:R-:W-:Y:S02]  /*10260*/  LOP3.LUT R6, R27, 0x14, R19.reuse, 0xfe, !PT ;  /* 0x000000141b067812 */ /* 0x100fe400078efe13 */
[C---:B------:R-:W-:Y:S01]  /*10270*/  ISETP.LT.AND P5, PT, R7.reuse, c[0x0][0x17c], !P0 ;  /* 0x00005f0007007a0c */ /* 0x040fe200047a1270 */
[----:B------:R-:W-:Y:S01]  /*10280*/  IMAD R7, R7, c[0x0][0x198], RZ ;  /* 0x0000660007077a24 */ /* 0x000fe200078e02ff */
[----:B--2---:R-:W-:Y:S01]  /*10290*/  LOP3.LUT R8, R27, 0x20, R19, 0xfe, !PT ;  /* 0x000000201b087812 */ /* 0x004fe200078efe13 */
[C---:B------:R-:W-:Y:S01]  /*102a0*/  IMAD R9, R6.reuse, c[0x0][0x198], RZ ;  /* 0x0000660006097a24 */ /* 0x040fe200078e02ff */
[----:B------:R-:W-:Y:S02]  /*102b0*/  ISETP.LT.AND P4, PT, R6, c[0x0][0x17c], !P0 ;  /* 0x00005f0006007a0c */ /* 0x000fe40004781270 */
[----:B------:R-:W-:Y:S02]  /*102c0*/  LEA R6, P1, R7, R2, 0x2 ;  /* 0x0000000207067211 */ /* 0x000fe400078210ff */
[----:B------:R-:W-:-:S02]  /*102d0*/  ISETP.LT.AND P3, PT, R8, c[0x0][0x17c], !P0 ;  /* 0x00005f0008007a0c */ /* 0x000fc40004761270 */
[----:B------:R-:W-:Y:S02]  /*102e0*/  LEA R8, P6, R9, R2, 0x2 ;  /* 0x0000000209087211 */ /* 0x000fe400078c10ff */
[-C--:B------:R-:W-:Y:S02]  /*102f0*/  LEA.HI.X.SX32 R7, R7, R0.reuse, 0x2, P1 ;  /* 0x0000000007077211 */ /* 0x080fe400008f16ff */
[----:B------:R-:W-:Y:S01]  /*10300*/  LEA.HI.X.SX32 R9, R9, R0, 0x2, P6 ;  /* 0x0000000009097211 */ /* 0x000fe200030f16ff */
[----:B----4-:R-:W-:Y:S04]  /*10310*/  @P2 STG.E [R4.64], R14 ;  /* 0x0000000e04002986 */ /* 0x010fe8000c101906 */
[----:B------:R-:W-:Y:S04]  /*10320*/  @P5 STG.E [R6.64], R15 ;  /* 0x0000000f06005986 */ /* 0x000fe8000c101906 */
[----:B------:R1:W-:Y:S04]  /*10330*/  @P4 STG.E [R8.64], R26 ;  /* 0x0000001a08004986 */ /* 0x0003e8000c101906 */
[----:B-1----:R-:W2:Y:S01]  /*10340*/  LDL.LU R26, [R1+0xf0] ;  /* 0x0000f000011a7983 */ /* 0x002ea20000300800 */
[----:B------:R-:W-:-:S05]  /*10350*/  LOP3.LUT R10, R27, 0x16, R19, 0xfe, !PT ;  /* 0x000000161b0a7812 */ /* 0x000fca00078efe13 */
[C---:B------:R-:W-:Y:S01]  /*10360*/  IMAD R5, R10.reuse, c[0x0][0x198], RZ ;  /* 0x000066000a057a24 */ /* 0x040fe200078e02ff */
[----:B------:R-:W-:Y:S02]  /*10370*/  ISETP.LT.AND P1, PT, R10, c[0x0][0x17c], !P0 ;  /* 0x00005f000a007a0c */ /* 0x000fe40004721270 */
[--C-:B------:R-:W-:Y:S02]  /*10380*/  LOP3.LUT R7, R27, 0x18, R19.reuse, 0xfe, !PT ;  /* 0x000000181b077812 */ /* 0x100fe400078efe13 */
[----:B------:R-:W-:Y:S02]  /*10390*/  LEA R4, P2, R5, R2, 0x2 ;  /* 0x0000000205047211 */ /* 0x000fe400078410ff */
[----:B------:R-:W-:Y:S02]  /*103a0*/  LOP3.LUT R6, R27, 0x1a, R19, 0xfe, !PT ;  /* 0x0000001a1b067812 */ /* 0x000fe400078efe13 */
[----:B------:R-:W-:Y:S02]  /*103b0*/  LEA.HI.X.SX32 R5, R5, R0, 0x2, P2 ;  /* 0x0000000005057211 */ /* 0x000fe400010f16ff */
[C---:B------:R-:W-:Y:S01]  /*103c0*/  ISETP.LT.AND P2, PT, R7.reuse, c[0x0][0x17c], !P0 ;  /* 0x00005f0007007a0c */ /* 0x040fe20004741270 */
[----:B------:R-:W-:Y:S01]  /*103d0*/  IMAD R7, R7, c[0x0][0x198], RZ ;  /* 0x0000660007077a24 */ /* 0x000fe200078e02ff */
[C---:B------:R-:W-:Y:S01]  /*103e0*/  ISETP.LT.AND P5, PT, R6.reuse, c[0x0][0x17c], !P0 ;  /* 0x00005f0006007a0c */ /* 0x040fe200047a1270 */
[----:B------:R-:W-:Y:S01]  /*103f0*/  IMAD R8, R6, c[0x0][0x198], RZ ;  /* 0x0000660006087a24 */ /* 0x000fe200078e02ff */
[----:B------:R1:W-:Y:S04]  /*10400*/  @P1 STG.E [R4.64], R16 ;  /* 0x0000001004001986 */ /* 0x0003e8000c101906 */
[----:B------:R-:W-:-:S02]  /*10410*/  LEA R6, P6, R8, R2, 0x2 ;  /* 0x0000000208067211 */ /* 0x000fc400078c10ff */
[--C-:B------:R-:W-:Y:S02]  /*10420*/  LOP3.LUT R10, R27, 0x1c, R19.reuse, 0xfe, !PT ;  /* 0x0000001c1b0a7812 */ /* 0x100fe400078efe13 */
[C---:B-1----:R-:W-:Y:S01]  /*10430*/  LEA R4, P1, R7.reuse, R2, 0x2 ;  /* 0x0000000207047211 */ /* 0x042fe200078210ff */
[----:B------:R-:W4:Y:S03]  /*10440*/  LDL.LU R16, [R1+0x34] ;  /* 0x0000340001107983 */ /* 0x000f260000300800 */
[-C--:B------:R-:W-:Y:S02]  /*10450*/  LEA.HI.X.SX32 R5, R7, R0.reuse, 0x2, P1 ;  /* 0x0000000007057211 */ /* 0x080fe400008f16ff */
[----:B------:R-:W-:Y:S02]  /*10460*/  LEA.HI.X.SX32 R7, R8, R0, 0x2, P6 ;  /* 0x0000000008077211 */ /* 0x000fe400030f16ff */
[C---:B------:R-:W-:Y:S01]  /*10470*/  ISETP.LT.AND P1, PT, R10.reuse, c[0x0][0x17c], !P0 ;  /* 0x00005f000a007a0c */ /* 0x040fe20004721270 */
[----:B------:R1:W-:Y:S01]  /*10480*/  @P2 STG.E [R4.64], R17 ;  /* 0x0000001104002986 */ /* 0x0003e2000c101906 */
[----:B------:R-:W-:Y:S01]  /*10490*/  IMAD R10, R10, c[0x0][0x198], RZ ;  /* 0x000066000a0a7a24 */ /* 0x000fe200078e02ff */
[----:B-1----:R-:W-:-:S04]  /*104a0*/  LOP3.LUT R5, R27, 0x1e, R19, 0xfe, !PT ;  /* 0x0000001e1b057812 */ /* 0x002fc800078efe13 */
[----:B------:R-:W-:Y:S01]  /*104b0*/  ISETP.LT.AND P2, PT, R5, c[0x0][0x17c], !P0 ;  /* 0x00005f0005007a0c */ /* 0x000fe20004741270 */
[----:B---3--:R1:W-:Y:S01]  /*104c0*/  @P5 STG.E [R6.64], R18 ;  /* 0x0000001206005986 */ /* 0x0083e2000c101906 */
[----:B------:R-:W-:-:S03]  /*104d0*/  LEA R4, P5, R10, R2, 0x2 ;  /* 0x000000020a047211 */ /* 0x000fc600078a10ff */
[----:B-1----:R-:W3:Y:S01]  /*104e0*/  LDL.LU R18, [R1+0x24] ;  /* 0x0000240001127983 */ /* 0x002ee20000300800 */
[----:B------:R-:W-:Y:S01]  /*104f0*/  LOP3.LUT R6, R27, 0x24, R19, 0xfe, !PT ;  /* 0x000000241b067812 */ /* 0x000fe200078efe13 */
[----:B------:R-:W-:Y:S01]  /*10500*/  IMAD R7, R5, c[0x0][0x198], RZ ;  /* 0x0000660005077a24 */ /* 0x000fe200078e02ff */
[----:B------:R-:W-:Y:S01]  /*10510*/  LEA.HI.X.SX32 R5, R10, R0, 0x2, P5 ;  /* 0x000000000a057211 */ /* 0x000fe200028f16ff */
[----:B------:R-:W3:Y:S01]  /*10520*/  LDL.LU R15, [R1+0x14] ;  /* 0x00001400010f7983 */ /* 0x000ee20000300800 */
[----:B------:R-:W-:Y:S02]  /*10530*/  ISETP.LT.AND P5, PT, R6, c[0x0][0x17c], !P0 ;  /* 0x00005f0006007a0c */ /* 0x000fe400047a1270 */
[----:B------:R-:W-:-:S04]  /*10540*/  LEA R6, P6, R7, R2, 0x2 ;  /* 0x0000000207067211 */ /* 0x000fc800078c10ff */
[----:B------:R-:W-:Y:S01]  /*10550*/  LEA.HI.X.SX32 R7, R7, R0, 0x2, P6 ;  /* 0x0000000007077211 */ /* 0x000fe200030f16ff */
[----:B--2---:R1:W-:Y:S04]  /*10560*/  @P1 STG.E [R4.64], R26 ;  /* 0x0000001a04001986 */ /* 0x0043e8000c101906 */
[----:B------:R2:W-:Y:S04]  /*10570*/  @P2 STG.E [R6.64], R28 ;  /* 0x0000001c06002986 */ /* 0x0005e8000c101906 */
[----:B-1----:R-:W3:Y:S04]  /*10580*/  LDL.LU R26, [R1+0x4] ;  /* 0x00000400011a7983 */ /* 0x002ee80000300800 */
[----:B--2---:R-:W2:Y:S04]  /*10590*/  LDL.LU R28, [R1+0x530] ;  /* 0x00053000011c7983 */ /* 0x004ea80000300800 */
[----:B------:R-:W2:Y:S01]  /*105a0*/  LDL.LU R17, [R1+0x54] ;  /* 0x0000540001117983 */ /* 0x000ea20000300800 */
[----:B------:R-:W-:Y:S01]  /*105b0*/  IMAD.MOV.U32 R21, RZ, RZ, c[0x0][0x198] ;  /* 0x00006600ff157624 */ /* 0x000fe200078e00ff */
[----:B------:R-:W-:-:S03]  /*105c0*/  LOP3.LUT R9, R27, 0x22, R19, 0xfe, !PT ;  /* 0x000000221b097812 */ /* 0x000fc600078efe13 */
[----:B------:R-:W-:Y:S01]  /*105d0*/  IMAD R5, R21, 0x20, R3 ;  /* 0x0000002015057824 */ /* 0x000fe200078e0203 */
[----:B------:R-:W-:Y:S02]  /*105e0*/  LOP3.LUT R8, R27, 0x26, R19, 0xfe, !PT ;  /* 0x000000261b087812 */ /* 0x000fe400078efe13 */
[----:B------:R-:W-:Y:S01]  /*105f0*/  ISETP.LT.AND P4, PT, R9, c[0x0][0x17c], !P0 ;  /* 0x00005f0009007a0c */ /* 0x000fe20004781270 */
[----:B------:R-:W-:Y:S01]  /*10600*/  IMAD R3, R21, 0x2, R5 ;  /* 0x0000000215037824 */ /* 0x000fe200078e0205 */
[C---:B------:R-:W-:Y:S02]  /*10610*/  LEA R4, P6, R5.reuse, R2, 0x2 ;  /* 0x0000000205047211 */ /* 0x040fe400078c10ff */
[----:B------:R-:W-:Y:S02]  /*10620*/  ISETP.LT.AND P1, PT, R8, c[0x0][0x17c], !P0 ;  /* 0x00005f0008007a0c */ /* 0x000fe40004721270 */
[----:B------:R-:W-:Y:S02]  /*10630*/  LEA.HI.X.SX32 R5, R5, R0, 0x2, P6 ;  /* 0x0000000005057211 */ /* 0x000fe400030f16ff */
[----:B------:R-:W-:-:S02]  /*10640*/  LOP3.LUT R8, R27, 0x28, R19, 0xfe, !PT ;  /* 0x000000281b087812 */ /* 0x000fc400078efe13 */
[----:B------:R-:W-:Y:S02]  /*10650*/  LEA R6, P6, R3, R2, 0x2 ;  /* 0x0000000203067211 */ /* 0x000fe400078c10ff */
[----:B------:R-:W-:Y:S01]  /*10660*/  ISETP.LT.AND P2, PT, R8, c[0x0][0x17c], !P0 ;  /* 0x00005f0008007a0c */ /* 0x000fe20004741270 */
[----:B------:R-:W-:Y:S01]  /*10670*/  IMAD R8, R21, 0x2, R3 ;  /* 0x0000000215087824 */ /* 0x000fe200078e0203 */
[----:B------:R-:W-:Y:S01]  /*10680*/  LEA.HI.X.SX32 R7, R3, R0, 0x2, P6 ;  /* 0x0000000003077211 */ /* 0x000fe200030f16ff */
[----:B----4-:R1:W-:Y:S01]  /*10690*/  @P3 STG.E [R4.64], R16 ;  /* 0x0000001004003986 */ /* 0x0103e2000c101906 */
[----:B------:R-:W-:-:S03]  /*106a0*/  LOP3.LUT R3, R27, 0x2c, R19, 0xfe, !PT ;  /* 0x0000002c1b037812 */ /* 0x000fc600078efe13 */
[----:B-1----:R-:W4:Y:S01]  /*106b0*/  LDL.LU R16, [R1+0x74] ;  /* 0x0000740001107983 */ /* 0x002f220000300800 */
[----:B------:R-:W-:-:S04]  /*106c0*/  LEA R4, P6, R8, R2, 0x2 ;  /* 0x0000000208047211 */ /* 0x000fc800078c10ff */
[----:B------:R-:W-:Y:S01]  /*106d0*/  LEA.HI.X.SX32 R5, R8, R0, 0x2, P6 ;  /* 0x0000000008057211 */ /* 0x000fe200030f16ff */
[----:B---3--:R1:W-:Y:S01]  /*106e0*/  @P4 STG.E [R6.64], R18 ;  /* 0x0000001206004986 */ /* 0x0083e2000c101906 */
[----:B------:R-:W-:Y:S01]  /*106f0*/  ISETP.LT.AND P4, PT, R3, c[0x0][0x17c], !P0 ;  /* 0x00005f0003007a0c */ /* 0x000fe20004781270 */
[----:B-1----:R-:W-:Y:S02]  /*10700*/  IMAD R7, R21, 0x2, R8 ;  /* 0x0000000215077824 */ /* 0x002fe400078e0208 */
[----:B------:R-:W3:Y:S03]  /*10710*/  LDL.LU R18, [R1+0x64] ;  /* 0x0000640001127983 */ /* 0x000ee60000300800 */
[----:B------:R-:W-:Y:S01]  /*10720*/  LEA R6, P6, R7, R2, 0x2 ;  /* 0x0000000207067211 */ /* 0x000fe200078c10ff */
[----:B------:R-:W-:-:S03]  /*10730*/  IMAD R3, R21, 0x2, R7 ;  /* 0x0000000215037824 */ /* 0x000fc600078e0207 */
[----:B------:R-:W-:Y:S01]  /*10740*/  LEA.HI.X.SX32 R7, R7, R0, 0x2, P6 ;  /* 0x0000000007077211 */ /* 0x000fe200030f16ff */
[----:B------:R1:W-:Y:S02]  /*10750*/  @P5 STG.E [R4.64], R15 ;  /* 0x0000000f04005986 */ /* 0x0003e4000c101906 */
[----:B-1----:R-:W-:-:S04]  /*10760*/  LEA R4, P6, R3, R2, 0x2 ;  /* 0x0000000203047211 */ /* 0x002fc800078c10ff */
[----:B------:R-:W-:Y:S01]  /*10770*/  LEA.HI.X.SX32 R5, R3, R0, 0x2, P6 ;  /* 0x0000000003057211 */ /* 0x000fe200030f16ff */
[----:B------:R1:W-:Y:S04]  /*10780*/  @P1 STG.E [R6.64], R26 ;  /* 0x0000001a06001986 */ /* 0x0003e8000c101906 */
[----:B-1----:R-:W3:Y:S04]  /*10790*/  LDL.LU R26, [R1+0xb4] ;  /* 0x0000b400011a7983 */ /* 0x002ee80000300800 */
[----:B--2---:R1:W-:Y:S04]  /*107a0*/  @P2 STG.E [R4.64], R17 ;  /* 0x0000001104002986 */ /* 0x0043e8000c101906 */
[----:B-1----:R-:W2:Y:S01]  /*107b0*/  LDL.LU R17, [R1+0xa4] ;  /* 0x0000a40001117983 */ /* 0x002ea20000300800 */
[----:B------:R-:W-:-:S02]  /*107c0*/  LOP3.LUT R8, R27, 0x2e, R19, 0xfe, !PT ;  /* 0x0000002e1b087812 */ /* 0x000fc400078efe13 */
[----:B------:R-:W-:Y:S01]  /*107d0*/  LOP3.LUT R9, R27, 0x2a, R19, 0xfe, !PT ;  /* 0x0000002a1b097812 */ /* 0x000fe200078efe13 */
[----:B------:R-:W2:Y:S01]  /*107e0*/  LDL.LU R15, [R1+0x44] ;  /* 0x00004400010f7983 */ /* 0x000ea20000300800 */
[----:B------:R-:W-:Y:S01]  /*107f0*/  ISETP.LT.AND P5, PT, R8, c[0x0][0x17c], !P0 ;  /* 0x00005f0008007a0c */ /* 0x000fe200047a1270 */
[----:B------:R-:W-:Y:S01]  /*10800*/  IMAD R8, R21, 0x2, R3 ;  /* 0x0000000215087824 */ /* 0x000fe200078e0203 */
[----:B------:R-:W-:Y:S02]  /*10810*/  ISETP.LT.AND P3, PT, R9, c[0x0][0x17c], !P0 ;  /* 0x00005f0009007a0c */ /* 0x000fe40004761270 */
[----:B------:R-:W-:Y:S01]  /*10820*/  LOP3.LUT R3, R27, 0x32, R19, 0xfe, !PT ;  /* 0x000000321b037812 */ /* 0x000fe200078efe13 */
[----:B------:R-:W-:Y:S01]  /*10830*/  IMAD R5, R21, 0x2, R8 ;  /* 0x0000000215057824 */ /* 0x000fe200078e0208 */
[C---:B------:R-:W-:Y:S02]  /*10840*/  LEA R6, P6, R8.reuse, R2, 0x2 ;  /* 0x0000000208067211 */ /* 0x040fe400078c10ff */
[----:B------:R-:W-:Y:S01]  /*10850*/  ISETP.LT.AND P2, PT, R3, c[0x0][0x17c], !P0 ;  /* 0x00005f0003007a0c */ /* 0x000fe20004741270 */
[----:B------:R-:W-:Y:S01]  /*10860*/  IMAD R3, R21, 0x2, R5 ;  /* 0x0000000215037824 */ /* 0x000fe200078e0205 */
[----:B------:R-:W-:-:S02]  /*10870*/  LEA.HI.X.SX32 R7, R8, R0, 0x2, P6 ;  /* 0x0000000008077211 */ /* 0x000fc400030f16ff */
[----:B------:R-:W-:Y:S02]  /*10880*/  LEA R4, P6, R5, R2, 0x2 ;  /* 0x0000000205047211 */ /* 0x000fe400078c10ff */
[C-C-:B------:R-:W-:Y:S01]  /*10890*/  LOP3.LUT R8, R27.reuse, 0x34, R19.reuse, 0xfe, !PT ;  /* 0x000000341b087812 */ /* 0x140fe200078efe13 */
[----:B----4-:R1:W-:Y:S01]  /*108a0*/  @P3 STG.E [R6.64], R16 ;  /* 0x0000001006003986 */ /* 0x0103e2000c101906 */
[----:B------:R-:W-:Y:S02]  /*108b0*/  LOP3.LUT R9, R27, 0x30, R19, 0xfe, !PT ;  /* 0x000000301b097812 */ /* 0x000fe400078efe13 */
[----:B------:R-:W-:Y:S02]  /*108c0*/  LEA.HI.X.SX32 R5, R5, R0, 0x2, P6 ;  /* 0x0000000005057211 */ /* 0x000fe400030f16ff */
[----:B------:R-:W-:Y:S01]  /*108d0*/  ISETP.LT.AND P3, PT, R8, c[0x0][0x17c], !P0 ;  /* 0x00005f0008007a0c */ /* 0x000fe20004761270 */
[----:B------:R-:W-:Y:S01]  /*108e0*/  IMAD R8, R21, 0x2, R3 ;  /* 0x0000000215087824 */ /* 0x000fe200078e0203 */
[----:B------:R-:W-:-:S02]  /*108f0*/  ISETP.LT.AND P1, PT, R9, c[0x0][0x17c], !P0 ;  /* 0x00005f0009007a0c */ /* 0x000fc40004721270 */
[----:B-1----:R-:W-:-:S04]  /*10900*/  LEA R6, P6, R3, R2, 0x2 ;  /* 0x0000000203067211 */ /* 0x002fc800078c10ff */
[----:B------:R-:W-:Y:S02]  /*10910*/  LEA.HI.X.SX32 R7, R3, R0, 0x2, P6 ;  /* 0x0000000003077211 */ /* 0x000fe400030f16ff */
[----:B------:R-:W-:Y:S01]  /*10920*/  LOP3.LUT R3, R27, 0x38, R19, 0xfe, !PT ;  /* 0x000000381b037812 */ /* 0x000fe200078efe13 */
[----:B---3--:R1:W-:Y:S04]  /*10930*/  @P4 STG.E [R4.64], R18 ;  /* 0x0000001204004986 */ /* 0x0083e8000c101906 */
[----:B------:R3:W-:Y:S04]  /*10940*/  @P5 STG.E [R6.64], R25 ;  /* 0x0000001906005986 */ /* 0x0007e8000c101906 */
[----:B-1----:R-:W4:Y:S01]  /*10950*/  LDL.LU R18, [R1+0xc4] ;  /* 0x0000c40001127983 */ /* 0x002f220000300800 */
[----:B------:R-:W-:Y:S01]  /*10960*/  LEA R4, P6, R8, R2, 0x2 ;  /* 0x0000000208047211 */ /* 0x000fe200078c10ff */
[----:B---3--:R-:W-:-:S03]  /*10970*/  IMAD R7, R21, 0x2, R8 ;  /* 0x0000000215077824 */ /* 0x008fc600078e0208 */
[----:B------:R-:W-:Y:S01]  /*10980*/  LEA.HI.X.SX32 R5, R8, R0, 0x2, P6 ;  /* 0x0000000008057211 */ /* 0x000fe200030f16ff */
[----:B------:R-:W3:Y:S01]  /*10990*/  LDL.LU R16, [R1+0xd4] ;  /* 0x0000d40001107983 */ /* 0x000ee20000300800 */
[----:B------:R-:W-:Y:S02]  /*109a0*/  ISETP.LT.AND P5, PT, R3, c[0x0][0x17c], !P0 ;  /* 0x00005f0003007a0c */ /* 0x000fe400047a1270 */
[----:B------:R-:W-:Y:S01]  /*109b0*/  LEA R6, P6, R7, R2, 0x2 ;  /* 0x0000000207067211 */ /* 0x000fe200078c10ff */
[----:B------:R-:W-:-:S03]  /*109c0*/  IMAD R3, R21, 0x2, R7 ;  /* 0x0000000215037824 */ /* 0x000fc600078e0207 */
[----:B------:R-:W-:Y:S01]  /*109d0*/  LEA.HI.X.SX32 R7, R7, R0, 0x2, P6 ;  /* 0x0000000007077211 */ /* 0x000fe200030f16ff */
[----:B------:R1:W-:Y:S04]  /*109e0*/  @P1 STG.E [R4.64], R26 ;  /* 0x0000001a04001986 */ /* 0x0003e8000c101906 */
[----:B-1----:R-:W3:Y:S04]  /*109f0*/  LDL.LU R26, [R1+0xe4] ;  /* 0x0000e400011a7983 */ /* 0x002ee80000300800 */
[----:B--2---:R1:W-:Y:S04]  /*10a00*/  @P2 STG.E [R6.64], R17 ;  /* 0x0000001106002986 */ /* 0x0043e8000c101906 */
[----:B-1----:R-:W2:Y:S01]  /*10a10*/  LDL.LU R17, [R1+0xf4] ;  /* 0x0000f40001117983 */ /* 0x002ea20000300800 */
[----:B------:R-:W-:-:S02]  /*10a20*/  LOP3.LUT R8, R27, 0x3a, R19, 0xfe, !PT ;  /* 0x0000003a1b087812 */ /* 0x000fc400078efe13 */
[----:B------:R-:W-:Y:S02]  /*10a30*/  LEA R4, P6, R3, R2, 0x2 ;  /* 0x0000000203047211 */ /* 0x000fe400078c10ff */
[----:B------:R-:W-:Y:S02]  /*10a40*/  LOP3.LUT R9, R27, 0x36, R19, 0xfe, !PT ;  /* 0x000000361b097812 */ /* 0x000fe400078efe13 */
[----:B------:R-:W-:Y:S01]  /*10a50*/  ISETP.LT.AND P1, PT, R8, c[0x0][0x17c], !P0 ;  /* 0x00005f0008007a0c */ /* 0x000fe20004721270 */
[----:B------:R-:W-:Y:S01]  /*10a60*/  IMAD R8, R21, 0x2, R3 ;  /* 0x0000000215087824 */ /* 0x000fe200078e0203 */
[----:B------:R-:W-:Y:S02]  /*10a70*/  LEA.HI.X.SX32 R5, R3, R0, 0x2, P6 ;  /* 0x0000000003057211 */ /* 0x000fe400030f16ff */
[----:B------:R-:W-:Y:S02]  /*10a80*/  ISETP.LT.AND P4, PT, R9, c[0x0][0x17c], !P0 ;  /* 0x00005f0009007a0c */ /* 0x000fe40004781270 */
[----:B------:R-:W-:Y:S01]  /*10a90*/  LEA R6, P6, R8, R2, 0x2 ;  /* 0x0000000208067211 */ /* 0x000fe200078c10ff */
[----:B------:R1:W-:Y:S01]  /*10aa0*/  @P3 STG.E [R4.64], R15 ;  /* 0x0000000f04003986 */ /* 0x0003e2000c101906 */
[----:B------:R-:W-:-:S02]  /*10ab0*/  LOP3.LUT R3, R27, 0x3e, R19, 0xfe, !PT ;  /* 0x0000003e1b037812 */ /* 0x000fc400078efe13 */
[----:B------:R-:W-:Y:S02]  /*10ac0*/  LEA.HI.X.SX32 R7, R8, R0, 0x2, P6 ;  /* 0x0000000008077211 */ /* 0x000fe400030f16ff */
[----:B------:R-:W-:Y:S01]  /*10ad0*/  ISETP.LT.AND P3, PT, R3, c[0x0][0x17c], !P0 ;  /* 0x00005f0003007a0c */ /* 0x000fe20004761270 */
[----:B-1----:R-:W-:Y:S01]  /*10ae0*/  IMAD R5, R21, 0x2, R8 ;  /* 0x0000000215057824 */ /* 0x002fe200078e0208 */
[----:B------:R-:W-:-:S03]  /*10af0*/  LOP3.LUT R8, R27, 0x40, R19, 0xfe, !PT ;  /* 0x000000401b087812 */ /* 0x000fc600078efe13 */
[----:B------:R-:W-:Y:S01]  /*10b00*/  IMAD R3, R21, 0x2, R5 ;  /* 0x0000000215037824 */ /* 0x000fe200078e0205 */
[----:B------:R-:W-:Y:S02]  /*10b10*/  LEA R4, P6, R5, R2, 0x2 ;  /* 0x0000000205047211 */ /* 0x000fe400078c10ff */
[----:B------:R-:W-:Y:S02]  /*10b20*/  LOP3.LUT R9, R27, 0x3c, R19, 0xfe, !PT ;  /* 0x0000003c1b097812 */ /* 0x000fe400078efe13 */
[----:B------:R-:W-:Y:S02]  /*10b30*/  LEA.HI.X.SX32 R5, R5, R0, 0x2, P6 ;  /* 0x0000000005057211 */ /* 0x000fe400030f16ff */
[----:B------:R-:W-:Y:S01]  /*10b40*/  ISETP.LT.AND P2, PT, R9, c[0x0][0x17c], !P0 ;  /* 0x00005f0009007a0c */ /* 0x000fe20004741270 */
[----:B----4-:R1:W-:Y:S01]  /*10b50*/  @P4 STG.E [R6.64], R18 ;  /* 0x0000001206004986 */ /* 0x0103e2000c101906 */
[----:B------:R-:W-:Y:S01]  /*10b60*/  ISETP.LT.AND P4, PT, R8, c[0x0][0x17c], !P0 ;  /* 0x00005f0008007a0c */ /* 0x000fe20004781270 */
[----:B------:R-:W-:-:S02]  /*10b70*/  IMAD R8, R21, 0x2, R3 ;  /* 0x0000000215087824 */ /* 0x000fc400078e0203 */
[----:B---3--:R3:W-:Y:S01]  /*10b80*/  @P5 STG.E [R4.64], R16 ;  /* 0x0000001004005986 */ /* 0x0087e2000c101906 */
[----:B-1----:R-:W-:-:S03]  /*10b90*/  LEA R6, P6, R3, R2, 0x2 ;  /* 0x0000000203067211 */ /* 0x002fc600078c10ff */
[----:B------:R-:W4:Y:S01]  /*10ba0*/  LDL.LU R18, [R1+0x38] ;  /* 0x0000380001127983 */ /* 0x000f220000300800 */
[----:B------:R-:W-:Y:S01]  /*10bb0*/  LEA.HI.X.SX32 R7, R3, R0, 0x2, P6 ;  /* 0x0000000003077211 */ /* 0x000fe200030f16ff */
[----:B------:R-:W-:Y:S01]  /*10bc0*/  IMAD R3, R21, 0x2, R8 ;  /* 0x0000000215037824 */ /* 0x000fe200078e0208 */
[----:B---3--:R-:W-:-:S04]  /*10bd0*/  LEA R4, P6, R8, R2, 0x2 ;  /* 0x0000000208047211 */ /* 0x008fc800078c10ff */
[----:B------:R-:W-:Y:S01]  /*10be0*/  LEA.HI.X.SX32 R5, R8, R0, 0x2, P6 ;  /* 0x0000000008057211 */ /* 0x000fe200030f16ff */
[----:B------:R1:W-:Y:S02]  /*10bf0*/  @P1 STG.E [R6.64], R26 ;  /* 0x0000001a06001986 */ /* 0x0003e4000c101906 */
[C---:B-1----:R-:W-:Y:S02]  /*10c00*/  LEA R6, P6, R3.reuse, R2, 0x2 ;  /* 0x0000000203067211 */ /* 0x042fe400078c10ff */
[----:B------:R-:W3:Y:S02]  /*10c10*/  LDL.LU R26, [R1+0x18] ;  /* 0x00001800011a7983 */ /* 0x000ee40000300800 */
[----:B------:R-:W-:Y:S02]  /*10c20*/  LEA.HI.X.SX32 R7, R3, R0, 0x2, P6 ;  /* 0x0000000003077211 */ /* 0x000fe400030f16ff */
[----:B--2---:R-:W-:Y:S04]  /*10c30*/  @P2 STG.E [R4.64], R17 ;  /* 0x0000001104002986 */ /* 0x004fe8000c101906 */
[----:B------:R1:W-:Y:S04]  /*10c40*/  @P3 STG.E [R6.64], R29 ;  /* 0x0000001d06003986 */ /* 0x0003e8000c101906 */
[----:B-1----:R-:W2:Y:S01]  /*10c50*/  LDL.LU R29, [R1+0x52c] ;  /* 0x00052c00011d7983 */ /* 0x002ea20000300800 */
[----:B------:R-:W-:-:S04]  /*10c60*/  LOP3.LUT R9, R27, 0x42, R19, 0xfe, !PT ;  /* 0x000000421b097812 */ /* 0x000fc800078efe13 */
[----:B------:R-:W-:Y:S02]  /*10c70*/  ISETP.LT.AND P5, PT, R9, c[0x0][0x17c], !P0 ;  /* 0x00005f0009007a0c */ /* 0x000fe400047a1270 */
[----:B------:R-:W-:-:S04]  /*10c80*/  LOP3.LUT R9, R27, 0x44, R19, 0xfe, !PT ;  /* 0x000000441b097812 */ /* 0x000fc800078efe13 */
[----:B------:R-:W-:Y:S01]  /*10c90*/  ISETP.LT.AND P1, PT, R9, c[0x0][0x17c], !P0 ;  /* 0x00005f0009007a0c */ /* 0x000fe20004721270 */
[----:B------:R-:W-:Y:S01]  /*10ca0*/  IMAD R9, R21, 0x2, R3 ;  /* 0x0000000215097824 */ /* 0x000fe200078e0203 */
[----:B------:R-:W-:-:S03]  /*10cb0*/  LOP3.LUT R8, R27, 0x46, R19, 0xfe, !PT ;  /* 0x000000461b087812 */ /* 0x000fc600078efe13 */
[----:B------:R-:W-:Y:S01]  /*10cc0*/  IMAD R3, R21, 0x2, R9 ;  /* 0x0000000215037824 */ /* 0x000fe200078e0209 */
[----:B------:R-:W-:Y:S02]  /*10cd0*/  ISETP.LT.AND P2, PT, R8, c[0x0][0x17c], !P0 ;  /* 0x00005f0008007a0c */ /* 0x000fe40004741270 */
[-C--:B------:R-:W-:Y:S02]  /*10ce0*/  LEA R8, P6, R9, R2.reuse, 0x2 ;  /* 0x0000000209087211 */ /* 0x080fe400078c10ff */
[----:B------:R-:W-:Y:S02]  /*10cf0*/  LOP3.LUT R5, R27, 0x48, R19, 0xfe, !PT ;  /* 0x000000481b057812 */ /* 0x000fe400078efe13 */
[----:B------:R-:W-:Y:S02]  /*10d00*/  LEA R4, P3, R3, R2, 0x2 ;  /* 0x0000000203047211 */ /* 0x000fe400078610ff */
[----:B------:R-:W-:Y:S02]  /*10d10*/  LEA.HI.X.SX32 R9, R9, R0, 0x2, P6 ;  /* 0x0000000009097211 */ /* 0x000fe400030f16ff */
[----:B------:R-:W-:-:S02]  /*10d20*/  ISETP.LT.AND P6, PT, R5, c[0x0][0x17c], !P0 ;  /* 0x00005f0005007a0c */ /* 0x000fc400047c1270 */
[----:B------:R-:W-:Y:S02]  /*10d30*/  LEA.HI.X.SX32 R5, R3, R0, 0x2, P3 ;  /* 0x0000000003057211 */ /* 0x000fe400018f16ff */
[----:B------:R-:W-:Y:S02]  /*10d40*/  LOP3.LUT R11, R27, 0x4a, R19, 0xfe, !PT ;  /* 0x0000004a1b0b7812 */ /* 0x000fe400078efe13 */
[----:B------:R-:W1:Y:S01]  /*10d50*/  S2R R19, SR_TID.X ;  /* 0x0000000000137919 */ /* 0x000e620000002100 */
[----:B------:R-:W-:-:S04]  /*10d60*/  IMAD R7, R21, 0x2, R3 ;  /* 0x0000000215077824 */ /* 0x000fc800078e0203 */
[----:B------:R-:W-:-:S04]  /*10d70*/  IMAD R3, R21, 0x2, R7 ;  /* 0x0000000215037824 */ /* 0x000fc800078e0207 */
[----:B------:R-:W-:Y:S01]  /*10d80*/  IMAD R10, R21, 0x2, R3 ;  /* 0x00000002150a7824 */ /* 0x000fe200078e0203 */
[----:B----4-:R-:W-:Y:S04]  /*10d90*/  @P4 STG.E [R8.64], R18 ;  /* 0x0000001208004986 */ /* 0x010fe8000c101906 */
[----:B--2---:R2:W-:Y:S04]  /*10da0*/  @P5 STG.E [R4.64], R29 ;  /* 0x0000001d04005986 */ /* 0x0045e8000c101906 */
[----:B--2---:R-:W2:Y:S01]  /*10db0*/  LDL.LU R29, [R1+0x528] ;  /* 0x00052800011d7983 */ /* 0x004ea20000300800 */
[----:B------:R-:W-:-:S02]  /*10dc0*/  LEA R6, P4, R7, R2, 0x2 ;  /* 0x0000000207067211 */ /* 0x000fc400078810ff */
[----:B------:R-:W-:Y:S01]  /*10dd0*/  LEA R8, P3, R3, R2, 0x2 ;  /* 0x0000000203087211 */ /* 0x000fe200078610ff */
[----:B------:R1:W-:Y:S01]  /*10de0*/  STL [R1+0x520], R2 ;  /* 0x0005200201007387 */ /* 0x0003e20000100800 */
[----:B------:R-:W-:Y:S02]  /*10df0*/  LEA.HI.X.SX32 R7, R7, R0, 0x2, P4 ;  /* 0x0000000007077211 */ /* 0x000fe400020f16ff */
[----:B------:R-:W-:Y:S02]  /*10e00*/  LEA R4, P4, R10, R2, 0x2 ;  /* 0x000000020a047211 */ /* 0x000fe400078810ff */
[----:B-1----:R-:W-:-:S04]  /*10e10*/  SHF.R.U32.HI R2, RZ, 0x8, R19 ;  /* 0x00000008ff027819 */ /* 0x002fc80000011613 */
[----:B------:R-:W-:-:S04]  /*10e20*/  SGXT.U32 R2, R2, 0x1 ;  /* 0x000000010202781a */ /* 0x000fc80000000000 */
[----:B------:R-:W-:Y:S01]  /*10e30*/  LOP3.LUT R19, R27, 0x54, R2, 0xfe, !PT ;  /* 0x000000541b137812 */ /* 0x000fe200078efe02 */
[----:B------:R1:W-:Y:S01]  /*10e40*/  STL [R1+0x524], R0 ;  /* 0x0005240001007387 */ /* 0x0003e20000100800 */
[----:B------:R-:W-:-:S03]  /*10e50*/  LEA.HI.X.SX32 R9, R3, R0, 0x2, P3 ;  /* 0x0000000003097211 */ /* 0x000fc600018f16ff */
[----:B------:R4:W-:Y:S01]  /*10e60*/  STL [R1+0x51c], R19 ;  /* 0x00051c1301007387 */ /* 0x0009e20000100800 */
[----:B------:R-:W-:-:S03]  /*10e70*/  LEA.HI.X.SX32 R5, R10, R0, 0x2, P4 ;  /* 0x000000000a057211 */ /* 0x000fc600020f16ff */
[----:B---3--:R3:W-:Y:S01]  /*10e80*/  @P1 STG.E [R6.64], R26 ;  /* 0x0000001a06001986 */ /* 0x0087e2000c101906 */
[C-C-:B-1----:R-:W-:Y:S02]  /*10e90*/  LOP3.LUT R0, R27.reuse, 0x7c, R2.reuse, 0xfe, !PT ;  /* 0x0000007c1b007812 */ /* 0x142fe400078efe02 */
[----:B----4-:R-:W-:-:S05]  /*10ea0*/  LOP3.LUT R19, R27, 0x78, R2, 0xfe, !PT ;  /* 0x000000781b137812 */ /* 0x010fca00078efe02 */
[----:B------:R1:W-:Y:S01]  /*10eb0*/  STL [R1], R19 ;  /* 0x0000001301007387 */ /* 0x0003e20000100800 */
[----:B---3--:R-:W-:-:S03]  /*10ec0*/  LOP3.LUT R26, R27, 0x7e, R2, 0xfe, !PT ;  /* 0x0000007e1b1a7812 */ /* 0x008fc600078efe02 */
[----:B------:R3:W-:Y:S01]  /*10ed0*/  STL [R1+0x8], R0 ;  /* 0x0000080001007387 */ /* 0x0007e20000100800 */
[----:B-1----:R-:W-:-:S03]  /*10ee0*/  LOP3.LUT R19, R27, 0x80, R2, 0xfe, !PT ;  /* 0x000000801b137812 */ /* 0x002fc600078efe02 */
[----:B------:R1:W-:Y:S01]  /*10ef0*/  STL [R1+0x10], R26 ;  /* 0x0000101a01007387 */ /* 0x0003e20000100800 */
[----:B---3--:R-:W-:-:S03]  /*10f00*/  LOP3.LUT R0, R27, 0x82, R2, 0xfe, !PT ;  /* 0x000000821b007812 */ /* 0x008fc600078efe02 */
[----:B------:R3:W-:Y:S04]  /*10f10*/  STL [R1+0x14], R19 ;  /* 0x0000141301007387 */ /* 0x0007e80000100800 */
[----:B------:R4:W-:Y:S01]  /*10f20*/  STL [R1+0x18], R0 ;  /* 0x0000180001007387 */ /* 0x0009e20000100800 */
[C-C-:B-1----:R-:W-:Y:S02]  /*10f30*/  LOP3.LUT R26, R27.reuse, 0x84, R2.reuse, 0xfe, !PT ;  /* 0x000000841b1a7812 */ /* 0x142fe400078efe02 */
[----:B---3--:R-:W-:-:S03]  /*10f40*/  LOP3.LUT R19, R27, 0x86, R2, 0xfe, !PT ;  /* 0x000000861b137812 */ /* 0x008fc600078efe02 */
[----:B------:R1:W-:Y:S01]  /*10f50*/  STL [R1+0x20], R26 ;  /* 0x0000201a01007387 */ /* 0x0003e20000100800 */
[----:B----4-:R-:W-:-:S03]  /*10f60*/  LOP3.LUT R0, R27, 0x88, R2, 0xfe, !PT ;  /* 0x000000881b007812 */ /* 0x010fc600078efe02 */
        /* <DEDUP_REMOVED lines=84> */
[----:B------:R3:W-:Y:S01]  /*114b0*/  STL [R1+0x178], R19 ;  /* 0x0001781301007387 */ /* 0x0007e20000100800 */
[----:B-1----:R-:W-:-:S03]  /*114c0*/  LOP3.LUT R26, R27, 0xde, R2, 0xfe, !PT ;  /* 0x000000de1b1a7812 */ /* 0x002fc600078efe02 */
[----:B---3--:R-:W3:Y:S04]  /*114d0*/  LDL.LU R19, [R1+0x78] ;  /* 0x0000780001137983 */ /* 0x008ee80000300800 */
[----:B------:R1:W-:Y:S04]  /*114e0*/  STL [R1+0x17c], R0 ;  /* 0x00017c0001007387 */ /* 0x0003e80000100800 */
[----:B------:R4:W-:Y:S01]  /*114f0*/  STL [R1+0x180], R26 ;  /* 0x0001801a01007387 */ /* 0x0009e20000100800 */
[C-C-:B-1----:R-:W-:Y:S02]  /*11500*/  LOP3.LUT R0, R27.reuse, 0xe0, R2.reuse, 0xfe, !PT ;  /* 0x000000e01b007812 */ /* 0x142fe400078efe02 */
[----:B----4-:R-:W-:-:S03]  /*11510*/  LOP3.LUT R26, R27, 0xe2, R2, 0xfe, !PT ;  /* 0x000000e21b1a7812 */ /* 0x010fc600078efe02 */
[----:B------:R1:W-:Y:S04]  /*11520*/  STL [R1+0x184], R0 ;  /* 0x0001840001007387 */ /* 0x0003e80000100800 */
[----:B------:R4:W-:Y:S01]  /*11530*/  STL [R1+0x188], R26 ;  /* 0x0001881a01007387 */ /* 0x0009e20000100800 */
[C-C-:B-1----:R-:W-:Y:S02]  /*11540*/  LOP3.LUT R0, R27.reuse, 0xe4, R2.reuse, 0xfe, !PT ;  /* 0x000000e41b007812 */ /* 0x142fe400078efe02 */
[----:B----4-:R-:W-:-:S03]  /*11550*/  LOP3.LUT R26, R27, 0xe6, R2, 0xfe, !PT ;  /* 0x000000e61b1a7812 */ /* 0x010fc600078efe02 */
[----:B------:R1:W-:Y:S04]  /*11560*/  STL [R1+0x18c], R0 ;  /* 0x00018c0001007387 */ /* 0x0003e80000100800 */
[----:B------:R4:W-:Y:S01]  /*11570*/  STL [R1+0x190], R26 ;  /* 0x0001901a01007387 */ /* 0x0009e20000100800 */
[----:B-1----:R-:W-:-:S03]  /*11580*/  LOP3.LUT R0, R27, 0xe8, R2, 0xfe, !PT ;  /* 0x000000e81b007812 */ /* 0x002fc600078efe02 */
[----:B----4-:R-:W4:Y:S04]  /*11590*/  LDL.LU R26, [R1+0x68] ;  /* 0x00006800011a7983 */ /* 0x010f280000300800 */
[----:B------:R1:W-:Y:S02]  /*115a0*/  STL [R1+0x194], R0 ;  /* 0x0001940001007387 */ /* 0x0003e40000100800 */
[----:B-1----:R-:W-:-:S05]  /*115b0*/  LOP3.LUT R0, R27, 0xea, R2, 0xfe, !PT ;  /* 0x000000ea1b007812 */ /* 0x002fca00078efe02 */
        /* <DEDUP_REMOVED lines=15> */
[--C-:B-1----:R-:W-:Y:S02]  /*116b0*/  LOP3.LUT R0, R27, 0xfa, R2.reuse, 0xfe, !PT ;  /* 0x000000fa1b007812 */ /* 0x102fe400078efe02 */
[----:B------:R-:W-:Y:S04]  /*116c0*/  @P2 STG.E [R8.64], R28 ;  /* 0x0000001c08002986 */ /* 0x000fe8000c101906 */
[----:B------:R1:W-:Y:S01]  /*116d0*/  STL [R1+0x1c0], R0 ;  /* 0x0001c00001007387 */ /* 0x0003e20000100800 */
[----:B------:R-:W-:Y:S02]  /*116e0*/  ISETP.LT.AND P3, PT, R11, c[0x0][0x17c], !P0 ;  /* 0x00005f000b007a0c */ /* 0x000fe40004761270 */
[C-C-:B------:R-:W-:Y:S01]  /*116f0*/  LOP3.LUT R12, R27.reuse, 0x4c, R2.reuse, 0xfe, !PT ;  /* 0x0000004c1b0c7812 */ /* 0x140fe200078efe02 */
[----:B--2---:R-:W-:Y:S01]  /*11700*/  @P6 STG.E [R4.64], R29 ;  /* 0x0000001d04006986 */ /* 0x004fe2000c101906 */
[----:B------:R-:W-:-:S02]  /*11710*/  LOP3.LUT R13, R27, 0x4e, R2, 0xfe, !PT ;  /* 0x0000004e1b0d7812 */ /* 0x000fc400078efe02 */
[C-C-:B-1----:R-:W-:Y:S02]  /*11720*/  LOP3.LUT R0, R27.reuse, 0xfc, R2.reuse, 0xfe, !PT ;  /* 0x000000fc1b007812 */ /* 0x142fe400078efe02 */
[C-C-:B------:R-:W-:Y:S02]  /*11730*/  LOP3.LUT R20, R27.reuse, 0x50, R2.reuse, 0xfe, !PT ;  /* 0x000000501b147812 */ /* 0x140fe400078efe02 */
[C-C-:B------:R-:W-:Y:S01]  /*11740*/  LOP3.LUT R11, R27.reuse, 0x52, R2.reuse, 0xfe, !PT ;  /* 0x000000521b0b7812 */ /* 0x140fe200078efe02 */
[----:B------:R1:W-:Y:S01]  /*11750*/  STL [R1+0x1bc], R0 ;  /* 0x0001bc0001007387 */ /* 0x0003e20000100800 */
[C-C-:B------:R-:W-:Y:S02]  /*11760*/  LOP3.LUT R18, R27.reuse, 0x56, R2.reuse, 0xfe, !PT ;  /* 0x000000561b127812 */ /* 0x140fe400078efe02 */
[C-C-:B------:R-:W-:Y:S02]  /*11770*/  LOP3.LUT R17, R27.reuse, 0x58, R2.reuse, 0xfe, !PT ;  /* 0x000000581b117812 */ /* 0x140fe400078efe02 */
[----:B------:R-:W-:-:S02]  /*11780*/  LOP3.LUT R16, R27, 0x5a, R2, 0xfe, !PT ;  /* 0x0000005a1b107812 */ /* 0x000fc400078efe02 */
[C-C-:B------:R-:W-:Y:S02]  /*11790*/  LOP3.LUT R14, R27.reuse, 0x5c, R2.reuse, 0xfe, !PT ;  /* 0x0000005c1b0e7812 */ /* 0x140fe400078efe02 */
[C-C-:B------:R-:W-:Y:S01]  /*117a0*/  LOP3.LUT R9, R27.reuse, 0x5e, R2.reuse, 0xfe, !PT ;  /* 0x0000005e1b097812 */ /* 0x140fe200078efe02 */
[----:B-1----:R-:W2:Y:S01]  /*117b0*/  LDL.LU R0, [R1+0x524] ;  /* 0x0005240001007983 */ /* 0x002ea20000300800 */
[C-C-:B------:R-:W-:Y:S02]  /*117c0*/  LOP3.LUT R8, R27.reuse, 0x60, R2.reuse, 0xfe, !PT ;  /* 0x000000601b087812 */ /* 0x140fe400078efe02 */
[C-C-:B------:R-:W-:Y:S02]  /*117d0*/  LOP3.LUT R7, R27.reuse, 0x62, R2.reuse, 0xfe, !PT ;  /* 0x000000621b077812 */ /* 0x140fe400078efe02 */
[C-C-:B------:R-:W-:Y:S02]  /*117e0*/  LOP3.LUT R6, R27.reuse, 0x64, R2.reuse, 0xfe, !PT ;  /* 0x000000641b067812 */ /* 0x140fe400078efe02 */
[----:B------:R-:W-:-:S02]  /*117f0*/  LOP3.LUT R5, R27, 0x66, R2, 0xfe, !PT ;  /* 0x000000661b057812 */ /* 0x000fc400078efe02 */
[C-C-:B------:R-:W-:Y:S02]  /*11800*/  LOP3.LUT R4, R27.reuse, 0x68, R2.reuse, 0xfe, !PT ;  /* 0x000000681b047812 */ /* 0x140fe400078efe02 */
[C-C-:B------:R-:W-:Y:S02]  /*11810*/  LOP3.LUT R3, R27.reuse, 0x6a, R2.reuse, 0xfe, !PT ;  /* 0x0000006a1b037812 */ /* 0x140fe400078efe02 */
[C-C-:B------:R-:W-:Y:S02]  /*11820*/  LOP3.LUT R15, R27.reuse, 0x6c, R2.reuse, 0xfe, !PT ;  /* 0x0000006c1b0f7812 */ /* 0x140fe400078efe02 */
[C-C-:B------:R-:W-:Y:S02]  /*11830*/  LOP3.LUT R22, R27.reuse, 0x6e, R2.reuse, 0xfe, !PT ;  /* 0x0000006e1b167812 */ /* 0x140fe400078efe02 */
[C-C-:B------:R-:W-:Y:S02]  /*11840*/  LOP3.LUT R23, R27.reuse, 0x70, R2.reuse, 0xfe, !PT ;  /* 0x000000701b177812 */ /* 0x140fe400078efe02 */
[----:B------:R-:W-:-:S02]  /*11850*/  LOP3.LUT R24, R27, 0x72, R2, 0xfe, !PT ;  /* 0x000000721b187812 */ /* 0x000fc400078efe02 */
[C-C-:B------:R-:W-:Y:S02]  /*11860*/  LOP3.LUT R25, R27.reuse, 0x74, R2.reuse, 0xfe, !PT ;  /* 0x000000741b197812 */ /* 0x140fe400078efe02 */
[C-C-:B------:R-:W-:Y:S02]  /*11870*/  LOP3.LUT R29, R27.reuse, 0x76, R2.reuse, 0xfe, !PT ;  /* 0x000000761b1d7812 */ /* 0x140fe400078efe02 */
[C-C-:B------:R-:W-:Y:S02]  /*11880*/  LOP3.LUT R28, R27.reuse, 0x7a, R2.reuse, 0xfe, !PT ;  /* 0x0000007a1b1c7812 */ /* 0x140fe400078efe02 */
[----:B------:R-:W-:Y:S02]  /*11890*/  LOP3.LUT R27, R27, 0xfe, R2, 0xfe, !PT ;  /* 0x000000fe1b1b7812 */ /* 0x000fe400078efe02 */
[----:B------:R-:W2:Y:S01]  /*118a0*/  LDL.LU R2, [R1+0x520] ;  /* 0x0005200001027983 */ /* 0x000ea20000300800 */
[----:B------:R-:W-:Y:S01]  /*118b0*/  IMAD R10, R21, 0x2, R10 ;  /* 0x00000002150a7824 */ /* 0x000fe200078e020a */
[----:B------:R-:W-:-:S03]  /*118c0*/  ISETP.LT.AND P5, PT, R12, c[0x0][0x17c], !P0 ;  /* 0x00005f000c007a0c */ /* 0x000fc600047a1270 */
[----:B------:R-:W-:Y:S01]  /*118d0*/  IMAD R21, R21, 0x2, R10 ;  /* 0x0000000215157824 */ /* 0x000fe200078e020a */
[----:B------:R-:W-:Y:S02]  /*118e0*/  ISETP.LT.AND P2, PT, R13, c[0x0][0x17c], !P0 ;  /* 0x00005f000d007a0c */ /* 0x000fe40004741270 */
[----:B------:R-:W-:Y:S01]  /*118f0*/  ISETP.LT.AND P4, PT, R20, c[0x0][0x17c], !P0 ;  /* 0x00005f0014007a0c */ /* 0x000fe20004781270 */
[----:B------:R-:W-:Y:S01]  /*11900*/  IMAD.MOV.U32 R20, RZ, RZ, c[0x0][0x198] ;  /* 0x00006600ff147624 */ /* 0x000fe200078e00ff */
[----:B------:R1:W-:Y:S03]  /*11910*/  STL [R1+0x1a8], R27 ;  /* 0x0001a81b01007387 */ /* 0x0003e60000100800 */
[----:B------:R-:W-:Y:S01]  /*11920*/  IMAD R20, R20, 0x2, R21 ;  /* 0x0000000214147824 */ /* 0x000fe200078e0215 */
[----:B-1----:R-:W4:Y:S01]  /*11930*/  LDL.LU R27, [R1+0xa8] ;  /* 0x0000a800011b7983 */ /* 0x002f220000300800 */
[----:B--2---:R-:W-:-:S04]  /*11940*/  LEA R12, P1, R10, R2, 0x2 ;  /* 0x000000020a0c7211 */ /* 0x004fc800078210ff */
[----:B------:R-:W-:Y:S02]  /*11950*/  LEA.HI.X.SX32 R13, R10, R0, 0x2, P1 ;  /* 0x000000000a0d7211 */ /* 0x000fe400008f16ff */
[----:B------:R-:W-:Y:S02]  /*11960*/  LEA R10, P6, R21, R2, 0x2 ;  /* 0x00000002150a7211 */ /* 0x000fe400078c10ff */
[----:B------:R-:W-:Y:S01]  /*11970*/  ISETP.LT.AND P1, PT, R11, c[0x0][0x17c], !P0 ;  /* 0x00005f000b007a0c */ /* 0x000fe20004721270 */
[----:B---3--:R1:W-:Y:S01]  /*11980*/  @P3 STG.E [R12.64], R19 ;  /* 0x000000130c003986 */ /* 0x0083e2000c101906 */
[----:B------:R-:W-:-:S03]  /*11990*/  LEA.HI.X.SX32 R11, R21, R0, 0x2, P6 ;  /* 0x00000000150b7211 */ /* 0x000fc600030f16ff */
[----:B------:R-:W2:Y:S04]  /*119a0*/  LDL.LU R21, [R1+0xb8] ;  /* 0x0000b80001157983 */ /* 0x000ea80000300800 */
[----:B-1----:R-:W3:Y:S01]  /*119b0*/  LDL.LU R19, [R1+0x51c] ;  /* 0x00051c0001137983 */ /* 0x002ee20000300800 */
[----:B------:R-:W-:Y:S01]  /*119c0*/  IMAD.MOV.U32 R13, RZ, RZ, c[0x0][0x198] ;  /* 0x00006600ff0d7624 */ /* 0x000fe200078e00ff */
[C---:B------:R-:W-:Y:S02]  /*119d0*/  LEA R12, P3, R20.reuse, R2, 0x2 ;  /* 0x00000002140c7211 */ /* 0x040fe400078610ff */
[----:B----4-:R1:W-:Y:S01]  /*119e0*/  @P5 STG.E [R10.64], R26 ;  /* 0x0000001a0a005986 */ /* 0x0103e2000c101906 */
[----:B---3--:R-:W-:Y:S01]  /*119f0*/  ISETP.LT.AND P6, PT, R19, c[0x0][0x17c], !P0 ;  /* 0x00005f0013007a0c */ /* 0x008fe200047c1270 */
[----:B------:R-:W-:Y:S01]  /*11a00*/  IMAD R19, R13, 0x2, R20 ;  /* 0x000000020d137824 */ /* 0x000fe200078e0214 */
[----:B------:R-:W-:-:S02]  /*11a10*/  LEA.HI.X.SX32 R13, R20, R0, 0x2, P3 ;  /* 0x00000000140d7211 */ /* 0x000fc400018f16ff */
[----:B------:R-:W3:Y:S04]  /*11a20*/  LDL.LU R20, [R1+0xc8] ;  /* 0x0000c80001147983 */ /* 0x000ee80000300800 */
[----:B-1----:R-:W4:Y:S01]  /*11a30*/  LDL.LU R26, [R1+0x518] ;  /* 0x00051800011a7983 */ /* 0x002f220000300800 */
[----:B------:R-:W-:Y:S01]  /*11a40*/  IMAD.MOV.U32 R11, RZ, RZ, c[0x0][0x198] ;  /* 0x00006600ff0b7624 */ /* 0x000fe200078e00ff */
[----:B------:R-:W-:Y:S02]  /*11a50*/  ISETP.LT.AND P5, PT, R18, c[0x0][0x17c], !P0 ;  /* 0x00005f0012007a0c */ /* 0x000fe400047a1270 */
[----:B------:R-:W-:Y:S01]  /*11a60*/  LEA R10, P3, R19, R2, 0x2 ;  /* 0x00000002130a7211 */ /* 0x000fe200078610ff */
[----:B------:R-:W-:-:S03]  /*11a70*/  IMAD R18, R11, 0x2, R19 ;  /* 0x000000020b127824 */ /* 0x000fc600078e0213 */
[----:B------:R-:W-:Y:S01]  /*11a80*/  LEA.HI.X.SX32 R11, R19, R0, 0x2, P3 ;  /* 0x00000000130b7211 */ /* 0x000fe200018f16ff */
[----:B------:R-:W-:Y:S01]  /*11a90*/  IMAD.MOV.U32 R19, RZ, RZ, c[0x0][0x198] ;  /* 0x00006600ff137624 */ /* 0x000fe200078e00ff */
[----:B----4-:R1:W-:Y:S01]  /*11aa0*/  @P2 STG.E [R12.64], R26 ;  /* 0x0000001a0c002986 */ /* 0x0103e2000c101906 */
[----:B------:R-:W-:Y:S02]  /*11ab0*/  ISETP.LT.AND P2, PT, R17, c[0x0][0x17c], !P0 ;  /* 0x00005f0011007a0c */ /* 0x000fe40004741270 */
[----:B------:R-:W-:Y:S01]  /*11ac0*/  IMAD R17, R19, 0x2, R18 ;  /* 0x0000000213117824 */ /* 0x000fe200078e0212 */
[C---:B-1----:R-:W-:Y:S01]  /*11ad0*/  LEA R12, P3, R18.reuse, R2, 0x2 ;  /* 0x00000002120c7211 */ /* 0x042fe200078610ff */
[----:B------:R-:W2:Y:S03]  /*11ae0*/  LDL.LU R26, [R1+0xe8] ;  /* 0x0000e800011a7983 */ /* 0x000ea60000300800 */
[----:B------:R-:W-:-:S02]  /*11af0*/  LEA.HI.X.SX32 R13, R18, R0, 0x2, P3 ;  /* 0x00000000120d7211 */ /* 0x000fc400018f16ff */
[----:B------:R-:W3:Y:S04]  /*11b00*/  LDL.LU R18, [R1+0x48] ;  /* 0x0000480001127983 */ /* 0x000ee80000300800 */
[----:B--2---:R1:W-:Y:S01]  /*11b10*/  @P4 STG.E [R10.64], R21 ;  /* 0x000000150a004986 */ /* 0x0043e2000c101906 */
[----:B------:R-:W-:Y:S01]  /*11b20*/  ISETP.LT.AND P4, PT, R16, c[0x0][0x17c], !P0 ;  /* 0x00005f0010007a0c */ /* 0x000fe20004781270 */
[----:B------:R-:W-:Y:S01]  /*11b30*/  IMAD R16, R19, 0x2, R17 ;  /* 0x0000000213107824 */ /* 0x000fe200078e0211 */
[C---:B-1----:R-:W-:Y:S01]  /*11b40*/  LEA R10, P3, R17.reuse, R2, 0x2 ;  /* 0x00000002110a7211 */ /* 0x042fe200078610ff */
[----:B------:R-:W2:Y:S03]  /*11b50*/  LDL.LU R21, [R1+0xf8] ;  /* 0x0000f80001157983 */ /* 0x000ea60000300800 */
[----:B------:R-:W-:-:S02]  /*11b60*/  LEA.HI.X.SX32 R11, R17, R0, 0x2, P3 ;  /* 0x00000000110b7211 */ /* 0x000fc400018f16ff */
[----:B------:R-:W2:Y:S01]  /*11b70*/  LDL.LU R17, [R1+0xd8] ;  /* 0x0000d80001117983 */ /* 0x000ea20000300800 */
[----:B------:R-:W-:Y:S01]  /*11b80*/  ISETP.LT.AND P3, PT, R14, c[0x0][0x17c], !P0 ;  /* 0x00005f000e007a0c */ /* 0x000fe20004761270 */
[----:B------:R-:W-:Y:S02]  /*11b90*/  IMAD R14, R19, 0x2, R16 ;  /* 0x00000002130e7824 */ /* 0x000fe400078e0210 */
[----:B------:R1:W-:Y:S02]  /*11ba0*/  @P1 STG.E [R12.64], R27 ;  /* 0x0000001b0c001986 */ /* 0x0003e4000c101906 */
[C---:B-1----:R-:W-:Y:S02]  /*11bb0*/  LEA R12, P1, R16.reuse, R2, 0x2 ;  /* 0x00000002100c7211 */ /* 0x042fe400078210ff */
[----:B------:R-:W2:Y:S02]  /*11bc0*/  LDL.LU R27, [R1+0x514] ;  /* 0x00051400011b7983 */ /* 0x000ea40000300800 */
[----:B------:R-:W-:-:S02]  /*11bd0*/  LEA.HI.X.SX32 R13, R16, R0, 0x2, P1 ;  /* 0x00000000100d7211 */ /* 0x000fc400008f16ff */
[----:B------:R-:W-:Y:S01]  /*11be0*/  ISETP.LT.AND P1, PT, R9, c[0x0][0x17c], !P0 ;  /* 0x00005f0009007a0c */ /* 0x000fe20004721270 */
[----:B------:R-:W-:Y:S01]  /*11bf0*/  IMAD R9, R19, 0x2, R14 ;  /* 0x0000000213097824 */ /* 0x000fe200078e020e */
[----:B---3--:R1:W-:Y:S04]  /*11c00*/  @P6 STG.E [R10.64], R18 ;  /* 0x000000120a006986 */ /* 0x0083e8000c101906 */
[----:B------:R3:W-:Y:S04]  /*11c10*/  @P5 STG.E [R12.64], R20 ;  /* 0x000000140c005986 */ /* 0x0007e8000c101906 */
[----:B-1----:R-:W4:Y:S01]  /*11c20*/  LDL.LU R18, [R1+0x3c] ;  /* 0x00003c0001127983 */ /* 0x002f220000300800 */
[----:B------:R-:W-:-:S03]  /*11c30*/  LEA R10, P6, R14, R2, 0x2 ;  /* 0x000000020e0a7211 */ /* 0x000fc600078c10ff */
[----:B---3--:R-:W3:Y:S01]  /*11c40*/  LDL.LU R20, [R1+0x2c] ;  /* 0x00002c0001147983 */ /* 0x008ee20000300800 */
[----:B------:R-:W-:Y:S02]  /*11c50*/  LEA.HI.X.SX32 R11, R14, R0, 0x2, P6 ;  /* 0x000000000e0b7211 */ /* 0x000fe400030f16ff */
[----:B------:R-:W-:-:S04]  /*11c60*/  LEA R12, P6, R9, R2, 0x2 ;  /* 0x00000002090c7211 */ /* 0x000fc800078c10ff */
[----:B------:R-:W-:Y:S01]  /*11c70*/  LEA.HI.X.SX32 R13, R9, R0, 0x2, P6 ;  /* 0x00000000090d7211 */ /* 0x000fe200030f16ff */
[----:B--2---:R1:W-:Y:S04]  /*11c80*/  @P2 STG.E [R10.64], R17 ;  /* 0x000000110a002986 */ /* 0x0043e8000c101906 */
[----:B------:R2:W-:Y:S04]  /*11c90*/  @P4 STG.E [R12.64], R26 ;  /* 0x0000001a0c004986 */ /* 0x0005e8000c101906 */
[----:B-1----:R-:W3:Y:S04]  /*11ca0*/  LDL.LU R17, [R1+0x1c] ;  /* 0x00001c0001117983 */ /* 0x002ee80000300800 */
[----:B--2---:R-:W2:Y:S01]  /*11cb0*/  LDL.LU R26, [R1+0xc] ;  /* 0x00000c00011a7983 */ /* 0x004ea20000300800 */
[----:B------:R-:W-:Y:S01]  /*11cc0*/  IMAD R14, R19, 0x2, R9 ;  /* 0x00000002130e7824 */ /* 0x000fe200078e0209 */
[----:B------:R-:W-:-:S02]  /*11cd0*/  ISETP.LT.AND P5, PT, R8, c[0x0][0x17c], !P0 ;  /* 0x00005f0008007a0c */ /* 0x000fc400047a1270 */
[----:B------:R-:W-:Y:S01]  /*11ce0*/  ISETP.LT.AND P2, PT, R7, c[0x0][0x17c], !P0 ;  /* 0x00005f0007007a0c */ /* 0x000fe20004741270 */
[----:B------:R-:W-:Y:S01]  /*11cf0*/  IMAD R7, R19, 0x2, R14 ;  /* 0x0000000213077824 */ /* 0x000fe200078e020e */
[----:B------:R-:W-:-:S03]  /*11d00*/  LEA R8, P6, R14, R2, 0x2 ;  /* 0x000000020e087211 */ /* 0x000fc600078c10ff */
[----:B------:R-:W-:Y:S01]  /*11d10*/  IMAD R12, R19, 0x2, R7 ;  /* 0x00000002130c7824 */ /* 0x000fe200078e0207 */
[----:B------:R-:W-:Y:S02]  /*11d20*/  LEA.HI.X.SX32 R9, R14, R0, 0x2, P6 ;  /* 0x000000000e097211 */ /* 0x000fe400030f16ff */
[C---:B------:R-:W-:Y:S02]  /*11d30*/  LEA R10, P6, R7.reuse, R2, 0x2 ;  /* 0x00000002070a7211 */ /* 0x040fe400078c10ff */
[----:B------:R-:W-:Y:S01]  /*11d40*/  ISETP.LT.AND P4, PT, R6, c[0x0][0x17c], !P0 ;  /* 0x00005f0006007a0c */ /* 0x000fe20004781270 */
[----:B------:R1:W-:Y:S01]  /*11d50*/  @P3 STG.E [R8.64], R21 ;  /* 0x0000001508003986 */ /* 0x0003e2000c101906 */
[----:B------:R-:W-:Y:S02]  /*11d60*/  LEA.HI.X.SX32 R11, R7, R0, 0x2, P6 ;  /* 0x00000000070b7211 */ /* 0x000fe400030f16ff */
[C---:B------:R-:W-:Y:S02]  /*11d70*/  LEA R6, P6, R12.reuse, R2, 0x2 ;  /* 0x000000020c067211 */ /* 0x040fe400078c10ff */
[----:B------:R-:W-:Y:S01]  /*11d80*/  ISETP.LT.AND P3, PT, R5, c[0x0][0x17c], !P0 ;  /* 0x00005f0005007a0c */ /* 0x000fe20004761270 */
[----:B------:R-:W-:Y:S01]  /*11d90*/  IMAD R5, R19, 0x2, R12 ;  /* 0x0000000213057824 */ /* 0x000fe200078e020c */
[----:B------:R-:W-:Y:S01]  /*11da0*/  LEA.HI.X.SX32 R7, R12, R0, 0x2, P6 ;  /* 0x000000000c077211 */ /* 0x000fe200030f16ff */
[----:B------:R1:W-:Y:S04]  /*11db0*/  @P1 STG.E [R10.64], R27 ;  /* 0x0000001b0a001986 */ /* 0x0003e8000c101906 */
[----:B-1----:R-:W2:Y:S01]  /*11dc0*/  LDL.LU R21, [R1+0x5c] ;  /* 0x00005c0001157983 */ /* 0x002ea20000300800 */
[----:B------:R-:W-:-:S02]  /*11dd0*/  LEA R8, P6, R5, R2, 0x2 ;  /* 0x0000000205087211 */ /* 0x000fc400078c10ff */
[----:B------:R-:W-:Y:S01]  /*11de0*/  ISETP.LT.AND P1, PT, R4, c[0x0][0x17c], !P0 ;  /* 0x00005f0004007a0c */ /* 0x000fe20004721270 */
[----:B------:R-:W-:Y:S01]  /*11df0*/  IMAD R10, R19, 0x2, R5 ;  /* 0x00000002130a7824 */ /* 0x000fe200078e0205 */
[----:B------:R-:W2:Y:S01]  /*11e00*/  LDL.LU R27, [R1+0x510] ;  /* 0x00051000011b7983 */ /* 0x000ea20000300800 */
[----:B------:R-:W-:-:S03]  /*11e10*/  LEA.HI.X.SX32 R9, R5, R0, 0x2, P6 ;  /* 0x0000000005097211 */ /* 0x000fc600030f16ff */
[----:B------:R-:W-:-:S04]  /*11e20*/  LEA R4, P6, R10, R2, 0x2 ;  /* 0x000000020a047211 */ /* 0x000fc800078c10ff */
[----:B------:R-:W-:Y:S01]  /*11e30*/  LEA.HI.X.SX32 R5, R10, R0, 0x2, P6 ;  /* 0x000000000a057211 */ /* 0x000fe200030f16ff */
[----:B----4-:R1:W-:Y:S01]  /*11e40*/  @P5 STG.E [R6.64], R18 ;  /* 0x0000001206005986 */ /* 0x0103e2000c101906 */
[----:B------:R-:W-:Y:S01]  /*11e50*/  ISETP.LT.AND P5, PT, R3, c[0x0][0x17c], !P0 ;  /* 0x00005f0003007a0c */ /* 0x000fe200047a1270 */
[----:B------:R-:W-:Y:S02]  /*11e60*/  IMAD R3, R19, 0x2, R10 ;  /* 0x0000000213037824 */ /* 0x000fe400078e020a */
[----:B---3--:R3:W-:Y:S04]  /*11e70*/  @P2 STG.E [R8.64], R20 ;  /* 0x0000001408002986 */ /* 0x0087e8000c101906 */
[----:B-1----:R-:W4:Y:S01]  /*11e80*/  LDL.LU R18, [R1+0x7c] ;  /* 0x00007c0001127983 */ /* 0x002f220000300800 */
[----:B------:R-:W-:-:S03]  /*11e90*/  LEA R6, P6, R3, R2, 0x2 ;  /* 0x0000000203067211 */ /* 0x000fc600078c10ff */
[----:B---3--:R-:W3:Y:S01]  /*11ea0*/  LDL.LU R20, [R1+0x6c] ;  /* 0x00006c0001147983 */ /* 0x008ee20000300800 */
[----:B------:R-:W-:Y:S01]  /*11eb0*/  IMAD R8, R19, 0x2, R3 ;  /* 0x0000000213087824 */ /* 0x000fe200078e0203 */
[----:B------:R-:W-:-:S03]  /*11ec0*/  LEA.HI.X.SX32 R7, R3, R0, 0x2, P6 ;  /* 0x0000000003077211 */ /* 0x000fc600030f16ff */
[----:B------:R-:W-:Y:S02]  /*11ed0*/  IMAD R3, R19, 0x2, R8 ;  /* 0x0000000213037824 */ /* 0x000fe400078e0208 */
[----:B------:R-:W3:Y:S04]  /*11ee0*/  LDL.LU R19, [R1] ;  /* 0x0000000001137983 */ /* 0x000ee80000300800 */
[----:B------:R-:W-:Y:S04]  /*11ef0*/  @P4 STG.E [R4.64], R17 ;  /* 0x0000001104004986 */ /* 0x000fe8000c101906 */
[----:B--2---:R1:W-:Y:S04]  /*11f00*/  @P3 STG.E [R6.64], R26 ;  /* 0x0000001a06003986 */ /* 0x0043e8000c101906 */
[----:B-1----:R-:W2:Y:S01]  /*11f10*/  LDL.LU R26, [R1+0xbc] ;  /* 0x0000bc00011a7983 */ /* 0x002ea20000300800 */
[----:B------:R-:W-:-:S02]  /*11f20*/  LEA R4, P6, R8, R2, 0x2 ;  /* 0x0000000208047211 */ /* 0x000fc400078c10ff */
[----:B------:R-:W-:Y:S01]  /*11f30*/  ISETP.LT.AND P3, PT, R23, c[0x0][0x17c], !P0 ;  /* 0x00005f0017007a0c */ /* 0x000fe20004761270 */
[----:B------:R-:W-:Y:S01]  /*11f40*/  IMAD.MOV.U32 R23, RZ, RZ, c[0x0][0x198] ;  /* 0x00006600ff177624 */ /* 0x000fe200078e00ff */
[----:B------:R-:W-:Y:S01]  /*11f50*/  LEA.HI.X.SX32 R5, R8, R0, 0x2, P6 ;  /* 0x0000000008057211 */ /* 0x000fe200030f16ff */
[----:B------:R-:W2:Y:S01]  /*11f60*/  LDL.LU R14, [R1+0xac] ;  /* 0x0000ac00010e7983 */ /* 0x000ea20000300800 */
[----:B------:R-:W-:Y:S01]  /*11f70*/  LEA R6, P6, R3, R2, 0x2 ;  /* 0x0000000203067211 */ /* 0x000fe200078c10ff */
[----:B------:R-:W-:Y:S01]  /*11f80*/  IMAD R8, R23, 0x2, R3 ;  /* 0x0000000217087824 */ /* 0x000fe200078e0203 */
[----:B------:R-:W-:Y:S01]  /*11f90*/  ISETP.LT.AND P2, PT, R15, c[0x0][0x17c], !P0 ;  /* 0x00005f000f007a0c */ /* 0x000fe20004741270 */
[----:B------:R-:W2:Y:S01]  /*11fa0*/  LDL.LU R16, [R1+0x8] ;  /* 0x0000080001107983 */ /* 0x000ea20000300800 */
[----:B------:R-:W-:Y:S01]  /*11fb0*/  LEA.HI.X.SX32 R7, R3, R0, 0x2, P6 ;  /* 0x0000000003077211 */ /* 0x000fe200030f16ff */
[----:B------:R-:W-:Y:S02]  /*11fc0*/  IMAD R3, R23, 0x2, R8 ;  /* 0x0000000217037824 */ /* 0x000fe400078e0208 */
[----:B------:R1:W-:Y:S01]  /*11fd0*/  @P1 STG.E [R4.64], R21 ;  /* 0x0000001504001986 */ /* 0x0003e2000c101906 */
[----:B------:R-:W-:-:S03]  /*11fe0*/  ISETP.LT.AND P4, PT, R22, c[0x0][0x17c], !P0 ;  /* 0x00005f0016007a0c */ /* 0x000fc60004781270 */
[----:B------:R-:W2:Y:S01]  /*11ff0*/  LDL.LU R17, [R1+0x4c] ;  /* 0x00004c0001117983 */ /* 0x000ea20000300800 */
[----:B-1----:R-:W-:-:S03]  /*12000*/  LEA R4, P6, R8, R2, 0x2 ;  /* 0x0000000208047211 */ /* 0x002fc600078c10ff */
[----:B------:R-:W2:Y:S01]  /*12010*/  LDL.LU R21, [R1+0x10] ;  /* 0x0000100001157983 */ /* 0x000ea20000300800 */
[----:B------:R-:W-:Y:S01]  /*12020*/  LEA.HI.X.SX32 R5, R8, R0, 0x2, P6 ;  /* 0x0000000008057211 */ /* 0x000fe200030f16ff */
[----:B------:R-:W-:Y:S02]  /*12030*/  IMAD R8, R23, 0x2, R3 ;  /* 0x0000000217087824 */ /* 0x000fe400078e0203 */
[----:B----4-:R1:W-:Y:S04]  /*12040*/  @P5 STG.E [R6.64], R18 ;  /* 0x0000001206005986 */ /* 0x0103e8000c101906 */
[----:B---3--:R3:W-:Y:S01]  /*12050*/  @P2 STG.E [R4.64], R20 ;  /* 0x0000001404002986 */ /* 0x0087e2000c101906 */
[----:B-1----:R-:W-:-:S03]  /*12060*/  LEA R6, P6, R3, R2, 0x2 ;  /* 0x0000000203067211 */ /* 0x002fc600078c10ff */
[----:B------:R-:W4:Y:S01]  /*12070*/  LDL.LU R18, [R1+0xcc] ;  /* 0x0000cc0001127983 */ /* 0x000f220000300800 */
[----:B------:R-:W-:-:S03]  /*12080*/  LEA.HI.X.SX32 R7, R3, R0, 0x2, P6 ;  /* 0x0000000003077211 */ /* 0x000fc600030f16ff */
[----:B---3--:R-:W3:Y:S01]  /*12090*/  LDL.LU R20, [R1+0x14] ;  /* 0x0000140001147983 */ /* 0x008ee20000300800 */
[----:B------:R-:W-:-:S04]  /*120a0*/  LEA R4, P6, R8, R2, 0x2 ;  /* 0x0000000208047211 */ /* 0x000fc800078c10ff */
[----:B------:R-:W-:Y:S01]  /*120b0*/  LEA.HI.X.SX32 R5, R8, R0, 0x2, P6 ;  /* 0x0000000008057211 */ /* 0x000fe200030f16ff */
[----:B------:R-:W-:Y:S01]  /*120c0*/  @P4 STG.E [R6.64], R27 ;  /* 0x0000001b06004986 */ /* 0x000fe2000c101906 */
[----:B------:R-:W-:-:S03]  /*120d0*/  ISETP.LT.AND P4, PT, R19, c[0x0][0x17c], !P0 ;  /* 0x00005f0013007a0c */ /* 0x000fc60004781270 */
[----:B------:R-:W3:Y:S04]  /*120e0*/  LDL.LU R19, [R1+0xdc] ;  /* 0x0000dc0001137983 */ /* 0x000ee80000300800 */
[----:B--2---:R1:W-:Y:S01]  /*120f0*/  @P3 STG.E [R4.64], R26 ;  /* 0x0000001a04003986 */ /* 0x0043e2000c101906 */
[----:B------:R-:W-:-:S03]  /*12100*/  ISETP.LT.AND P3, PT, R28, c[0x0][0x17c], !P0 ;  /* 0x00005f001c007a0c */ /* 0x000fc60004761270 */
[----:B-1----:R-:W2:Y:S04]  /*12110*/  LDL.LU R26, [R1+0x18] ;  /* 0x00001800011a7983 */ /* 0x002ea80000300800 */
[----:B------:R-:W2:Y:S01]  /*12120*/  LDL.LU R28, [R1+0x50c] ;  /* 0x00050c00011c7983 */ /* 0x000ea20000300800 */
[----:B------:R-:W-:Y:S01]  /*12130*/  IMAD R3, R23, 0x2, R8 ;  /* 0x0000000217037824 */ /* 0x000fe200078e0208 */
[----:B------:R-:W-:-:S03]  /*12140*/  ISETP.LT.AND P1, PT, R24, c[0x0][0x17c], !P0 ;  /* 0x00005f0018007a0c */ /* 0x000fc60004721270 */
[----:B------:R-:W-:Y:S01]  /*12150*/  IMAD R8, R23, 0x2, R3 ;  /* 0x0000000217087824 */ /* 0x000fe200078e0203 */
[----:B------:R-:W-:-:S03]  /*12160*/  LEA R6, P6, R3, R2, 0x2 ;  /* 0x0000000203067211 */ /* 0x000fc600078c10ff */
[----:B------:R-:W-:Y:S01]  /*12170*/  IMAD R9, R23, 0x2, R8 ;  /* 0x0000000217097824 */ /* 0x000fe200078e0208 */
[----:B------:R-:W-:Y:S02]  /*12180*/  LEA.HI.X.SX32 R7, R3, R0, 0x2, P6 ;  /* 0x0000000003077211 */ /* 0x000fe400030f16ff */
[----:B------:R-:W-:-:S03]  /*12190*/  LEA R4, P6, R8, R2, 0x2 ;  /* 0x0000000208047211 */ /* 0x000fc600078c10ff */
[----:B------:R1:W-:Y:S01]  /*121a0*/  @P1 STG.E [R6.64], R14 ;  /* 0x0000000e06001986 */ /* 0x0003e2000c101906 */
[----:B------:R-:W-:Y:S01]  /*121b0*/  LEA.HI.X.SX32 R5, R8, R0, 0x2, P6 ;  /* 0x0000000008057211 */ /* 0x000fe200030f16ff */
[----:B------:R-:W-:Y:S01]  /*121c0*/  IMAD R3, R23, 0x2, R9 ;  /* 0x0000000217037824 */ /* 0x000fe200078e0209 */
[----:B-1----:R-:W-:-:S04]  /*121d0*/  LEA R6, P6, R9, R2, 0x2 ;  /* 0x0000000209067211 */ /* 0x002fc800078c10ff */
[----:B------:R-:W-:Y:S02]  /*121e0*/  LEA.HI.X.SX32 R7, R9, R0, 0x2, P6 ;  /* 0x0000000009077211 */ /* 0x000fe400030f16ff */
[----:B------:R-:W-:-:S13]  /*121f0*/  ISETP.LT.AND P5, PT, R25, c[0x0][0x17c], !P0 ;  /* 0x00005f0019007a0c */ /* 0x000fda00047a1270 */
[----:B------:R1:W-:Y:S01]  /*12200*/  @P5 STG.E [R4.64], R17 ;  /* 0x0000001104005986 */ /* 0x0003e2000c101906 */
[----:B------:R-:W-:Y:S02]  /*12210*/  ISETP.LT.AND P5, PT, R21, c[0x0][0x17c], !P0 ;  /* 0x00005f0015007a0c */ /* 0x000fe400047a1270 */
[----:B------:R-:W-:Y:S02]  /*12220*/  ISETP.LT.AND P2, PT, R29, c[0x0][0x17c], !P0 ;  /* 0x00005f001d007a0c */ /* 0x000fe40004741270 */
[----:B-1----:R-:W-:-:S04]  /*12230*/  LEA R4, P6, R3, R2, 0x2 ;  /* 0x0000000203047211 */ /* 0x002fc800078c10ff */
[----:B------:R-:W-:Y:S01]  /*12240*/  LEA.HI.X.SX32 R5, R3, R0, 0x2, P6 ;  /* 0x0000000003057211 */ /* 0x000fe200030f16ff */
[----:B--2---:R-:W1:Y:S01]  /*12250*/  LDS.128 R8, [R28] ;  /* 0x000000001c087984 */ /* 0x004e620000000c00 */
[----:B------:R-:W-:Y:S01]  /*12260*/  LOP3.LUT R21, R28, 0x20, RZ, 0x3c, !PT ;  /* 0x000000201c157812 */ /* 0x000fe200078e3cff */
[----:B-1----:R-:W-:Y:S02]  /*12270*/  IMAD.MOV.U32 R13, RZ, RZ, R8 ;  /* 0x000000ffff0d7224 */ /* 0x002fe400078e0008 */
[----:B------:R-:W-:Y:S04]  /*12280*/  STL [R1+0x54], R9 ;  /* 0x0000540901007387 */ /* 0x000fe80000100800 */
[----:B------:R-:W-:Y:S04]  /*12290*/  STL.64 [R1+0x58], R10 ;  /* 0x0000580a01007387 */ /* 0x000fe80000100a00 */
[----:B------:R-:W-:Y:S04]  /*122a0*/  STL [R1+0x508], R13 ;  /* 0x0005080d01007387 */ /* 0x000fe80000100800 */
[----:B------:R-:W1:Y:S04]  /*122b0*/  LDS.128 R12, [R21] ;  /* 0x00000000150c7984 */ /* 0x000e680000000c00 */
[----:B------:R-:W2:Y:S04]  /*122c0*/  LDL.LU R24, [R1+0xec] ;  /* 0x0000ec0001187983 */ /* 0x000ea80000300800 */
[----:B------:R-:W2:Y:S04]  /*122d0*/  LDL.LU R22, [R1+0x20] ;  /* 0x0000200001167983 */ /* 0x000ea80000300800 */
[----:B----4-:R4:W-:Y:S01]  /*122e0*/  @P2 STG.E [R6.64], R18 ;  /* 0x0000001206002986 */ /* 0x0109e2000c101906 */
[----:B---3--:R-:W-:-:S03]  /*122f0*/  ISETP.LT.AND P2, PT, R20, c[0x0][0x17c], !P0 ;  /* 0x00005f0014007a0c */ /* 0x008fc60004741270 */
[----:B----4-:R-:W3:Y:S04]  /*12300*/  LDL.LU R18, [R1+0xfc] ;  /* 0x0000fc0001127983 */ /* 0x010ee80000300800 */
[----:B-1----:R1:W-:Y:S04]  /*12310*/  STL [R1+0x44], R13 ;  /* 0x0000440d01007387 */ /* 0x0023e80000100800 */
[----:B------:R4:W-:Y:S04]  /*12320*/  STL.64 [R1+0x48], R14 ;  /* 0x0000480e01007387 */ /* 0x0009e80000100a00 */
[----:B-1----:R-:W3:Y:S04]  /*12330*/  LDL.LU R13, [R1+0x508] ;  /* 0x00050800010d7983 */ /* 0x002ee80000300800 */
[----:B------:R-:W3:Y:S04]  /*12340*/  LDL.LU R20, [R1+0x24] ;  /* 0x0000240001147983 */ /* 0x000ee80000300800 */
[----:B----4-:R-:W4:Y:S04]  /*12350*/  LDL.LU R15, [R1+0x10c] ;  /* 0x00010c00010f7983 */ /* 0x010f280000300800 */
[----:B------:R1:W-:Y:S04]  /*12360*/  @P4 STG.E [R4.64], R19 ;  /* 0x0000001304004986 */ /* 0x0003e8000c101906 */
[----:B-1----:R-:W4:Y:S01]  /*12370*/  LDL.LU R19, [R1+0x28] ;  /* 0x0000280001137983 */ /* 0x002f220000300800 */
[----:B------:R-:W-:-:S05]  /*12380*/  LOP3.LUT R27, R28, 0x40, RZ, 0x3c, !PT ;  /* 0x000000401c1b7812 */ /* 0x000fca00078e3cff */
[----:B------:R-:W1:Y:S01]  /*12390*/  LDS.128 R4, [R27] ;  /* 0x000000001b047984 */ /* 0x000e620000000c00 */
[----:B------:R-:W-:Y:S01]  /*123a0*/  IMAD R9, R23, 0x2, R3 ;  /* 0x0000000217097824 */ /* 0x000fe200078e0203 */
[----:B------:R-:W-:Y:S02]  /*123b0*/  ISETP.LT.AND P4, PT, R26, c[0x0][0x17c], !P0 ;  /* 0x00005f001a007a0c */ /* 0x000fe40004781270 */
[----:B------:R-:W-:Y:S02]  /*123c0*/  LOP3.LUT R26, R28, 0x60, RZ, 0x3c, !PT ;  /* 0x000000601c1a7812 */ /* 0x000fe400078e3cff */
[----:B------:R-:W-:Y:S01]  /*123d0*/  LEA R8, P6, R9, R2, 0x2 ;  /* 0x0000000209087211 */ /* 0x000fe200078c10ff */
[----:B------:R-:W-:Y:S01]  /*123e0*/  IMAD R3, R23, 0x2, R9 ;  /* 0x0000000217037824 */ /* 0x000fe200078e0209 */
[----:B------:R-:W-:Y:S02]  /*123f0*/  ISETP.LT.AND P1, PT, R16, c[0x0][0x17c], !P0 ;  /* 0x00005f0010007a0c */ /* 0x000fe40004721270 */
[----:B------:R-:W-:Y:S01]  /*12400*/  LEA.HI.X.SX32 R9, R9, R0, 0x2, P6 ;  /* 0x0000000009097211 */ /* 0x000fe200030f16ff */
[----:B-1----:R-:W-:Y:S01]  /*12410*/  STL [R1+0x74], R5 ;  /* 0x0000740501007387 */ /* 0x002fe20000100800 */
[----:B------:R-:W-:-:S03]  /*12420*/  IMAD.MOV.U32 R16, RZ, RZ, R4 ;  /* 0x000000ffff107224 */ /* 0x000fc600078e0004 */
[----:B------:R-:W-:Y:S04]  /*12430*/  STL.64 [R1+0x78], R6 ;  /* 0x0000780601007387 */ /* 0x000fe80000100a00 */
[----:B------:R-:W1:Y:S04]  /*12440*/  LDS.128 R4, [R26] ;  /* 0x000000001a047984 */ /* 0x000e680000000c00 */
[----:B------:R-:W4:Y:S04]  /*12450*/  LDL.LU R17, [R1+0x30] ;  /* 0x0000300001117983 */ /* 0x000f280000300800 */
[----:B------:R-:W-:Y:S01]  /*12460*/  STL.64 [R1+0x500], R26 ;  /* 0x0005001a01007387 */ /* 0x000fe20000100a00 */
[----:B------:R-:W-:Y:S01]  /*12470*/  IMAD.MOV.U32 R14, RZ, RZ, R12 ;  /* 0x000000ffff0e7224 */ /* 0x000fe200078e000c */
[----:B------:R-:W-:Y:S01]  /*12480*/  LEA R10, P6, R3, R2, 0x2 ;  /* 0x00000002030a7211 */ /* 0x000fe200078c10ff */
[----:B------:R-:W-:-:S03]  /*12490*/  IMAD R12, R23, 0x2, R3 ;  /* 0x00000002170c7824 */ /* 0x000fc600078e0203 */
[----:B------:R-:W-:Y:S01]  /*124a0*/  LEA.HI.X.SX32 R11, R3, R0, 0x2, P6 ;  /* 0x00000000030b7211 */ /* 0x000fe200030f16ff */
[----:B------:R-:W-:Y:S01]  /*124b0*/  IMAD R3, R23, 0x2, R12 ;  /* 0x0000000217037824 */ /* 0x000fe200078e020c */
[----:B-1----:R-:W-:Y:S04]  /*124c0*/  STL [R1+0x4d4], R5 ;  /* 0x0004d40501007387 */ /* 0x002fe80000100800 */
[----:B------:R-:W-:Y:S04]  /*124d0*/  STL [R1+0x4cc], R6 ;  /* 0x0004cc0601007387 */ /* 0x000fe80000100800 */
[----:B------:R-:W-:Y:S04]  /*124e0*/  STL [R1+0x4c4], R7 ;  /* 0x0004c40701007387 */ /* 0x000fe80000100800 */
[----:B------:R-:W-:Y:S04]  /*124f0*/  STL [R1+0x4f8], R14 ;  /* 0x0004f80e01007387 */ /* 0x000fe80000100800 */
[----:B--2---:R1:W-:Y:S04]  /*12500*/  @P3 STG.E [R8.64], R24 ;  /* 0x0000001808003986 */ /* 0x0043e8000c101906 */
[----:B------:R-:W2:Y:S01]  /*12510*/  LDS.128 R24, [R28+0x2000] ;  /* 0x002000001c187984 */ /* 0x000ea20000000c00 */
[----:B-1----:R-:W-:-:S04]  /*12520*/  LEA R8, P6, R12, R2, 0x2 ;  /* 0x000000020c087211 */ /* 0x002fc800078c10ff */
[----:B------:R-:W-:Y:S01]  /*12530*/  LEA.HI.X.SX32 R9, R12, R0, 0x2, P6 ;  /* 0x000000000c097211 */ /* 0x000fe200030f16ff */
[----:B---3--:R1:W-:Y:S04]  /*12540*/  @P1 STG.E [R10.64], R18 ;  /* 0x000000120a001986 */ /* 0x0083e8000c101906 */
[----:B------:R-:W-:Y:S04]  /*12550*/  STL [R1+0x4f4], R13 ;  /* 0x0004f40d01007387 */ /* 0x000fe80000100800 */
[----:B-1----:R-:W3:Y:S04]  /*12560*/  LDL.LU R18, [R1+0x34] ;  /* 0x0000340001127983 */ /* 0x002ee80000300800 */
[----:B----4-:R-:W-:Y:S04]  /*12570*/  @P5 STG.E [R8.64], R15 ;  /* 0x0000000f08005986 */ /* 0x010fe8000c101906 */
[----:B------:R-:W1:Y:S04]  /*12580*/  LDS.128 R12, [R21+0x2000] ;  /* 0x00200000150c7984 */ /* 0x000e680000000c00 */
[----:B--2---:R-:W-:Y:S04]  /*12590*/  STL [R1+0xa4], R25 ;  /* 0x0000a41901007387 */ /* 0x004fe80000100800 */
[----:B------:R2:W-:Y:S04]  /*125a0*/  STL.64 [R1+0xa8], R26 ;  /* 0x0000a81a01007387 */ /* 0x0005e80000100a00 */
[----:B--2---:R-:W2:Y:S01]  /*125b0*/  LDL.LU.64 R26, [R1+0x500] ;  /* 0x00050000011a7983 */ /* 0x004ea20000300a00 */
[----:B------:R-:W-:-:S03]  /*125c0*/  ISETP.LT.AND P1, PT, R20, c[0x0][0x17c], !P0 ;  /* 0x00005f0014007a0c */ /* 0x000fc60004721270 */
[----:B------:R-:W4:Y:S01]  /*125d0*/  LDL.LU R20, [R1+0x38] ;  /* 0x0000380001147983 */ /* 0x000f220000300800 */
[----:B------:R-:W-:-:S03]  /*125e0*/  ISETP.LT.AND P5, PT, R19, c[0x0][0x17c], !P0 ;  /* 0x00005f0013007a0c */ /* 0x000fc600047a1270 */
[----:B-1----:R-:W-:Y:S04]  /*125f0*/  STL [R1+0x94], R13 ;  /* 0x0000940d01007387 */ /* 0x002fe80000100800 */
[----:B------:R-:W-:Y:S04]  /*12600*/  STL.64 [R1+0x98], R14 ;  /* 0x0000980e01007387 */ /* 0x000fe80000100a00 */
[----:B------:R-:W3:Y:S01]  /*12610*/  LDL.LU R19, [R1+0xb0] ;  /* 0x0000b00001137983 */ /* 0x000ee20000300800 */
[----:B------:R-:W-:-:S03]  /*12620*/  IMAD.MOV.U32 R6, RZ, RZ, R12 ;  /* 0x000000ffff067224 */ /* 0x000fc600078e000c */
[----:B--2---:R-:W1:Y:S04]  /*12630*/  LDS.128 R12, [R27+0x2000] ;  /* 0x002000001b0c7984 */ /* 0x004e680000000c00 */
[----:B---3--:R-:W-:Y:S04]  /*12640*/  STL [R1+0x4f0], R19 ;  /* 0x0004f01301007387 */ /* 0x008fe80000100800 */
[----:B-1----:R-:W-:Y:S04]  /*12650*/  STL [R1+0x84], R13 ;  /* 0x0000840d01007387 */ /* 0x002fe80000100800 */
[----:B------:R1:W-:Y:S04]  /*12660*/  STL.64 [R1+0x88], R14 ;  /* 0x0000880e01007387 */ /* 0x0003e80000100a00 */
[----:B-1----:R-:W2:Y:S04]  /*12670*/  LDL.LU R14, [R1+0x4f8] ;  /* 0x0004f800010e7983 */ /* 0x002ea80000300800 */
[----:B------:R-:W3:Y:S01]  /*12680*/  LDL.LU R13, [R1+0x4f4] ;  /* 0x0004f400010d7983 */ /* 0x000ee20000300800 */
[----:B------:R-:W-:Y:S01]  /*12690*/  LEA R10, P6, R3, R2, 0x2 ;  /* 0x00000002030a7211 */ /* 0x000fe200078c10ff */
[----:B------:R-:W-:Y:S01]  /*126a0*/  IMAD R9, R23, 0x2, R3 ;  /* 0x0000000217097824 */ /* 0x000fe200078e0203 */
[----:B------:R-:W-:Y:S01]  /*126b0*/  ISETP.LT.AND P3, PT, R22, c[0x0][0x17c], !P0 ;  /* 0x00005f0016007a0c */ /* 0x000fe20004761270 */
[----:B------:R-:W-:Y:S01]  /*126c0*/  IMAD.MOV.U32 R5, RZ, RZ, R12 ;  /* 0x000000ffff057224 */ /* 0x000fe200078e000c */
[----:B------:R-:W-:Y:S01]  /*126d0*/  LEA.HI.X.SX32 R11, R3, R0, 0x2, P6 ;  /* 0x00000000030b7211 */ /* 0x000fe200030f16ff */
[----:B------:R-:W-:Y:S01]  /*126e0*/  IMAD R3, R23, 0x2, R9 ;  /* 0x0000000217037824 */ /* 0x000fe200078e0209 */
[C---:B------:R-:W-:Y:S01]  /*126f0*/  LEA R8, P6, R9.reuse, R2, 0x2 ;  /* 0x0000000209087211 */ /* 0x040fe200078c10ff */
[----:B------:R-:W4:Y:S03]  /*12700*/  LDL.LU R29, [R1+0xb4] ;  /* 0x0000b400011d7983 */ /* 0x000f260000300800 */
[----:B------:R-:W-:Y:S01]  /*12710*/  LEA.HI.X.SX32 R9, R9, R0, 0x2, P6 ;  /* 0x0000000009097211 */ /* 0x000fe200030f16ff */
[----:B------:R-:W4:Y:S01]  /*12720*/  LDL.LU R25, [R1+0xc0] ;  /* 0x0000c00001197983 */ /* 0x000f220000300800 */
[----:B------:R-:W-:Y:S01]  /*12730*/  LEA R12, P6, R3, R2, 0x2 ;  /* 0x00000002030c7211 */ /* 0x000fe200078c10ff */
[----:B------:R-:W-:-:S02]  /*12740*/  IMAD.MOV.U32 R7, RZ, RZ, R24 ;  /* 0x000000ffff077224 */ /* 0x000fc400078e0018 */
[----:B---3--:R1:W-:Y:S01]  /*12750*/  @P2 STG.E [R10.64], R13 ;  /* 0x0000000d0a002986 */ /* 0x0083e2000c101906 */
[----:B------:R-:W-:-:S03]  /*12760*/  ISETP.LT.AND P2, PT, R17, c[0x0][0x17c], !P0 ;  /* 0x00005f0011007a0c */ /* 0x000fc60004741270 */
[----:B--2---:R-:W-:Y:S01]  /*12770*/  @P4 STG.E [R8.64], R14 ;  /* 0x0000000e08004986 */ /* 0x004fe2000c101906 */
[----:B------:R-:W-:-:S03]  /*12780*/  ISETP.LT.AND P4, PT, R18, c[0x0][0x17c], !P0 ;  /* 0x00005f0012007a0c */ /* 0x000fc60004781270 */
[----:B------:R-:W2:Y:S01]  /*12790*/  LDS.128 R8, [R26+0x2000] ;  /* 0x002000001a087984 */ /* 0x000ea20000000c00 */
[----:B-1----:R-:W-:-:S05]  /*127a0*/  LEA.HI.X.SX32 R13, R3, R0, 0x2, P6 ;  /* 0x00000000030d7211 */ /* 0x002fca00030f16ff */
[----:B------:R-:W-:Y:S04]  /*127b0*/  @P3 STG.E [R12.64], R16 ;  /* 0x000000100c003986 */ /* 0x000fe8000c101906 */
[----:B------:R-:W1:Y:S04]  /*127c0*/  LDS.128 R16, [R28+0x4000] ;  /* 0x004000001c107984 */ /* 0x000e680000000c00 */
[----:B--2---:R-:W-:Y:S04]  /*127d0*/  STL [R1+0x4d8], R9 ;  /* 0x0004d80901007387 */ /* 0x004fe80000100800 */
[----:B------:R-:W-:Y:S04]  /*127e0*/  STL [R1+0x4d0], R10 ;  /* 0x0004d00a01007387 */ /* 0x000fe80000100800 */
[----:B------:R-:W-:Y:S04]  /*127f0*/  STL [R1+0x4c8], R11 ;  /* 0x0004c80b01007387 */ /* 0x000fe80000100800 */
[----:B-1----:R-:W-:Y:S01]  /*12800*/  STL [R1+0x64], R17 ;  /* 0x0000641101007387 */ /* 0x002fe20000100800 */
[----:B------:R-:W-:-:S03]  /*12810*/  IMAD.MOV.U32 R22, RZ, RZ, R16 ;  /* 0x000000ffff167224 */ /* 0x000fc600078e0010 */
[----:B------:R-:W-:Y:S04]  /*12820*/  STL.64 [R1+0x68], R18 ;  /* 0x0000681201007387 */ /* 0x000fe80000100a00 */
[----:B------:R-:W1:Y:S01]  /*12830*/  LDS.128 R16, [R21+0x4000] ;  /* 0x0040000015107984 */ /* 0x000e620000000c00 */
[----:B----4-:R-:W-:-:S03]  /*12840*/  ISETP.LT.AND P3, PT, R20, c[0x0][0x17c], !P0 ;  /* 0x00005f0014007a0c */ /* 0x010fc60004761270 */
[----:B------:R-:W2:Y:S04]  /*12850*/  LDL.LU R20, [R1+0xc4] ;  /* 0x0000c40001147983 */ /* 0x000ea80000300800 */
[----:B-1----:R-:W-:Y:S04]  /*12860*/  STL.64 [R1+0x30], R16 ;  /* 0x0000301001007387 */ /* 0x002fe80000100a00 */
[----:B------:R1:W-:Y:S04]  /*12870*/  STL.64 [R1+0x38], R18 ;  /* 0x0000381201007387 */ /* 0x0003e80000100a00 */
[----:B-1----:R-:W3:Y:S04]  /*12880*/  LDL.LU R19, [R1+0x4f0] ;  /* 0x0004f00001137983 */ /* 0x002ee80000300800 */
[----:B------:R-:W4:Y:S01]  /*12890*/  LDL.LU R24, [R1+0xd0] ;  /* 0x0000d00001187983 */ /* 0x000f220000300800 */
[----:B------:R-:W-:-:S04]  /*128a0*/  IMAD R15, R23, 0x2, R3 ;  /* 0x00000002170f7824 */ /* 0x000fc800078e0203 */
[----:B------:R-:W-:Y:S01]  /*128b0*/  IMAD R3, R23, 0x2, R15 ;  /* 0x0000000217037824 */ /* 0x000fe200078e020f */
[----:B------:R-:W-:-:S04]  /*128c0*/  LEA R14, P6, R15, R2, 0x2 ;  /* 0x000000020f0e7211 */ /* 0x000fc800078c10ff */
[----:B------:R-:W-:Y:S02]  /*128d0*/  LEA.HI.X.SX32 R15, R15, R0, 0x2, P6 ;  /* 0x000000000f0f7211 */ /* 0x000fe400030f16ff */
[----:B------:R-:W-:-:S04]  /*128e0*/  LEA R12, P6, R3, R2, 0x2 ;  /* 0x00000002030c7211 */ /* 0x000fc800078c10ff */
[----:B------:R-:W-:Y:S01]  /*128f0*/  LEA.HI.X.SX32 R13, R3, R0, 0x2, P6 ;  /* 0x00000000030d7211 */ /* 0x000fe200030f16ff */
[----:B------:R1:W-:Y:S04]  /*12900*/  @P1 STG.E [R14.64], R4 ;  /* 0x000000040e001986 */ /* 0x0003e8000c101906 */
[----:B------:R-:W-:Y:S04]  /*12910*/  @P5 STG.E [R12.64], R7 ;  /* 0x000000070c005986 */ /* 0x000fe8000c101906 */
[----:B------:R-:W1:Y:S02]  /*12920*/  LDS.128 R12, [R27+0x4000] ;  /* 0x004000001b0c7984 */ /* 0x000e640000000c00 */
[----:B-1----:R-:W-:-:S05]  /*12930*/  IMAD R4, R23, 0x2, R3 ;  /* 0x0000000217047824 */ /* 0x002fca00078e0203 */
[----:B------:R-:W-:-:S04]  /*12940*/  LEA R16, P6, R4, R2, 0x2 ;  /* 0x0000000204107211 */ /* 0x000fc800078c10ff */
[----:B------:R-:W-:-:S05]  /*12950*/  LEA.HI.X.SX32 R17, R4, R0, 0x2, P6 ;  /* 0x0000000004117211 */ /* 0x000fca00030f16ff */
[----:B------:R-:W-:Y:S01]  /*12960*/  @P2 STG.E [R16.64], R6 ;  /* 0x0000000610002986 */ /* 0x000fe2000c101906 */
[----:B------:R-:W-:-:S03]  /*12970*/  ISETP.LT.AND P2, PT, R25, c[0x0][0x17c], !P0 ;  /* 0x00005f0019007a0c */ /* 0x000fc60004741270 */
[----:B------:R-:W-:Y:S04]  /*12980*/  STL.64 [R1], R12 ;  /* 0x0000000c01007387 */ /* 0x000fe80000100a00 */
[----:B------:R-:W-:Y:S04]  /*12990*/  STL.64 [R1+0x8], R14 ;  /* 0x0000080e01007387 */ /* 0x000fe80000100a00 */
[----:B------:R-:W-:Y:S04]  /*129a0*/  STL.64 [R1+0x4e8], R26 ;  /* 0x0004e81a01007387 */ /* 0x000fe80000100a00 */
[----:B------:R-:W-:Y:S01]  /*129b0*/  LDS.128 R12, [R26+0x4000] ;  /* 0x004000001a0c7984 */ /* 0x000fe20000000c00 */
[----:B------:R-:W-:-:S03]  /*129c0*/  ISETP.LT.AND P5, PT, R29, c[0x0][0x17c], !P0 ;  /* 0x00005f001d007a0c */ /* 0x000fc600047a1270 */
[----:B----4-:R-:W-:Y:S04]  /*129d0*/  STL [R1+0x4e4], R24 ;  /* 0x0004e41801007387 */ /* 0x010fe80000100800 */
[----:B------:R-:W1:Y:S02]  /*129e0*/  LDS.128 R24, [R28+0x6000] ;  /* 0x006000001c187984 */ /* 0x000e640000000c00 */
[----:B-1----:R-:W-:Y:S02]  /*129f0*/  IMAD.MOV.U32 R9, RZ, RZ, R24 ;  /* 0x000000ffff097224 */ /* 0x002fe400078e0018 */
[----:B------:R-:W-:Y:S02]  /*12a00*/  IMAD.MOV.U32 R10, RZ, RZ, R25 ;  /* 0x000000ffff0a7224 */ /* 0x000fe400078e0019 */
[----:B------:R-:W-:-:S02]  /*12a10*/  IMAD.MOV.U32 R11, RZ, RZ, R26 ;  /* 0x000000ffff0b7224 */ /* 0x000fc400078e001a */
[----:B------:R-:W-:Y:S02]  /*12a20*/  IMAD.MOV.U32 R29, RZ, RZ, R27 ;  /* 0x000000ffff1d7224 */ /* 0x000fe400078e001b */
[----:B------:R-:W1:Y:S04]  /*12a30*/  LDS.128 R24, [R21+0x6000] ;  /* 0x0060000015187984 */ /* 0x000e680000000c00 */
[----:B------:R4:W-:Y:S04]  /*12a40*/  STL [R1+0x4e0], R14 ;  /* 0x0004e00e01007387 */ /* 0x0009e80000100800 */
[----:B------:R2:W-:Y:S04]  /*12a50*/  STL [R1+0x4dc], R15 ;  /* 0x0004dc0f01007387 */ /* 0x0005e80000100800 */
[----:B----4-:R-:W4:Y:S04]  /*12a60*/  LDL.LU R14, [R1+0xd4] ;  /* 0x0000d400010e7983 */ /* 0x010f280000300800 */
[----:B--2---:R-:W2:Y:S01]  /*12a70*/  LDL.LU R15, [R1] ;  /* 0x00000000010f7983 */ /* 0x004ea20000300800 */
[----:B-1----:R-:W-:-:S02]  /*12a80*/  IMAD.MOV.U32 R7, RZ, RZ, R26 ;  /* 0x000000ffff077224 */ /* 0x002fc400078e001a */
[----:B------:R-:W-:Y:S02]  /*12a90*/  IMAD.MOV.U32 R28, RZ, RZ, R27 ;  /* 0x000000ffff1c7224 */ /* 0x000fe400078e001b */
[----:B------:R-:W2:Y:S01]  /*12aa0*/  LDL.LU.64 R26, [R1+0x4e8] ;  /* 0x0004e800011a7983 */ /* 0x000ea20000300a00 */
[----:B------:R-:W-:Y:S01]  /*12ab0*/  IMAD R3, R23, 0x2, R4 ;  /* 0x0000000217037824 */ /* 0x000fe200078e0204 */
[----:B---3--:R-:W-:-:S04]  /*12ac0*/  ISETP.LT.AND P1, PT, R19, c[0x0][0x17c], !P0 ;  /* 0x00005f0013007a0c */ /* 0x008fc80004721270 */
[----:B------:R-:W-:Y:S01]  /*12ad0*/  LEA R18, P6, R3, R2, 0x2 ;  /* 0x0000000203127211 */ /* 0x000fe200078c10ff */
[----:B------:R-:W-:-:S03]  /*12ae0*/  IMAD R4, R23, 0x2, R3 ;  /* 0x0000000217047824 */ /* 0x000fc600078e0203 */
[----:B------:R-:W-:Y:S02]  /*12af0*/  LEA.HI.X.SX32 R19, R3, R0, 0x2, P6 ;  /* 0x0000000003137211 */ /* 0x000fe400030f16ff */
[----:B------:R-:W-:-:S03]  /*12b00*/  LEA R16, P6, R4, R2, 0x2 ;  /* 0x0000000204107211 */ /* 0x000fc600078c10ff */
[----:B------:R1:W-:Y:S01]  /*12b10*/  @P4 STG.E [R18.64], R5 ;  /* 0x0000000512004986 */ /* 0x0003e2000c101906 */
[----:B------:R-:W-:Y:S01]  /*12b20*/  LEA.HI.X.SX32 R17, R4, R0, 0x2, P6 ;  /* 0x0000000004117211 */ /* 0x000fe200030f16ff */
[----:B-1----:R-:W-:Y:S02]  /*12b30*/  IMAD.MOV.U32 R5, RZ, RZ, R24 ;  /* 0x000000ffff057224 */ /* 0x002fe400078e0018 */
[----:B------:R-:W3:Y:S04]  /*12b40*/  LDL.LU R24, [R1+0x4e4] ;  /* 0x0004e40001187983 */ /* 0x000ee80000300800 */
[----:B------:R1:W-:Y:S04]  /*12b50*/  @P3 STG.E [R16.64], R8 ;  /* 0x0000000810003986 */ /* 0x0003e8000c101906 */
[----:B-1----:R-:W4:Y:S04]  /*12b60*/  LDL.LU R8, [R1+0xf0] ;  /* 0x0000f00001087983 */ /* 0x002f280000300800 */
[----:B--2---:R1:W2:Y:S04]  /*12b70*/  LDS.128 R16, [R27+0x6000] ;  /* 0x006000001b107984 */ /* 0x0042a80000000c00 */
[----:B-1----:R-:W2:Y:S01]  /*12b80*/  LDL.LU R27, [R1+0x30] ;  /* 0x00003000011b7983 */ /* 0x002ea20000300800 */
[----:B------:R-:W-:Y:S01]  /*12b90*/  IMAD R3, R23, 0x2, R4 ;  /* 0x0000000217037824 */ /* 0x000fe200078e0204 */
[----:B------:R-:W-:-:S03]  /*12ba0*/  ISETP.LT.AND P4, PT, R20, c[0x0][0x17c], !P0 ;  /* 0x00005f0014007a0c */ /* 0x000fc60004781270 */
[----:B------:R-:W-:Y:S01]  /*12bb0*/  IMAD R4, R23, 0x2, R3 ;  /* 0x0000000217047824 */ /* 0x000fe200078e0203 */
[----:B------:R-:W-:-:S04]  /*12bc0*/  LEA R20, P6, R3, R2, 0x2 ;  /* 0x0000000203147211 */ /* 0x000fc800078c10ff */
[----:B------:R-:W-:Y:S01]  /*12bd0*/  LEA.HI.X.SX32 R21, R3, R0, 0x2, P6 ;  /* 0x0000000003157211 */ /* 0x000fe200030f16ff */
[----:B------:R-:W-:Y:S01]  /*12be0*/  IMAD.MOV.U32 R6, RZ, RZ, R25 ;  /* 0x000000ffff067224 */ /* 0x000fe200078e0019 */
[----:B---3--:R-:W-:Y:S02]  /*12bf0*/  ISETP.LT.AND P3, PT, R24, c[0x0][0x17c], !P0 ;  /* 0x00005f0018007a0c */ /* 0x008fe40004761270 */
[----:B------:R-:W-:-:S04]  /*12c00*/  LEA R24, P6, R4, R2, 0x2 ;  /* 0x0000000204187211 */ /* 0x000fc800078c10ff */
[----:B------:R-:W-:Y:S01]  /*12c10*/  LEA.HI.X.SX32 R25, R4, R0, 0x2, P6 ;  /* 0x0000000004197211 */ /* 0x000fe200030f16ff */
[----:B------:R-:W-:Y:S04]  /*12c20*/  @P1 STG.E [R20.64], R22 ;  /* 0x0000001614001986 */ /* 0x000fe8000c101906 */
[----:B--2---:R1:W-:Y:S04]  /*12c30*/  @P5 STG.E [R24.64], R27 ;  /* 0x0000001b18005986 */ /* 0x0043e8000c101906 */
[----:B-1----:R-:W2:Y:S01]  /*12c40*/  LDL.LU R25, [R1+0xe0] ;  /* 0x0000e00001197983 */ /* 0x002ea20000300800 */
[----:B------:R-:W-:-:S02]  /*12c50*/  IMAD R3, R23, 0x2, R4 ;  /* 0x0000000217037824 */ /* 0x000fc400078e0204 */
[----:B------:R-:W-:Y:S01]  /*12c60*/  IMAD.MOV.U32 R4, RZ, RZ, c[0x0][0x198] ;  /* 0x00006600ff047624 */ /* 0x000fe200078e00ff */
[----:B------:R1:W3:Y:S03]  /*12c70*/  LDS.128 R20, [R26+0x6000] ;  /* 0x006000001a147984 */ /* 0x0002e60000000c00 */
[----:B------:R-:W-:Y:S01]  /*12c80*/  IMAD R4, R4, 0x2, R3 ;  /* 0x0000000204047824 */ /* 0x000fe200078e0203 */
[----:B-1----:R-:W-:-:S04]  /*12c90*/  LEA R26, P1, R3, R2, 0x2 ;  /* 0x00000002031a7211 */ /* 0x002fc800078210ff */
[----:B------:R-:W-:Y:S01]  /*12ca0*/  LEA.HI.X.SX32 R27, R3, R0, 0x2, P1 ;  /* 0x00000000031b7211 */ /* 0x000fe200008f16ff */
[----:B------:R-:W-:Y:S01]  /*12cb0*/  IMAD.MOV.U32 R3, RZ, RZ, c[0x0][0x198] ;  /* 0x00006600ff037624 */ /* 0x000fe200078e00ff */
[----:B------:R-:W-:-:S03]  /*12cc0*/  LEA R24, P6, R4, R2, 0x2 ;  /* 0x0000000204187211 */ /* 0x000fc600078c10ff */
[----:B------:R-:W-:Y:S01]  /*12cd0*/  IMAD R3, R3, 0x2, R4 ;  /* 0x0000000203037824 */ /* 0x000fe200078e0204 */
[----:B------:R1:W-:Y:S01]  /*12ce0*/  @P2 STG.E [R26.64], R15 ;  /* 0x0000000f1a002986 */ /* 0x0003e2000c101906 */
[----:B----4-:R-:W-:-:S03]  /*12cf0*/  ISETP.LT.AND P5, PT, R14, c[0x0][0x17c], !P0 ;  /* 0x00005f000e007a0c */ /* 0x010fc600047a1270 */
[----:B------:R-:W4:Y:S01]  /*12d00*/  LDL.LU R14, [R1+0x4e0] ;  /* 0x0004e000010e7983 */ /* 0x000f220000300800 */
[----:B-1----:R-:W-:-:S03]  /*12d10*/  LEA R26, P2, R3, R2, 0x2 ;  /* 0x00000002031a7211 */ /* 0x002fc600078410ff */
[----:B------:R-:W3:Y:S01]  /*12d20*/  LDL.LU R15, [R1+0x4dc] ;  /* 0x0004dc00010f7983 */ /* 0x000ee20000300800 */
[-C--:B------:R-:W-:Y:S02]  /*12d30*/  LEA.HI.X.SX32 R27, R3, R0.reuse, 0x2, P2 ;  /* 0x00000000031b7211 */ /* 0x080fe400010f16ff */
[----:B--2---:R-:W-:Y:S02]  /*12d40*/  ISETP.LT.AND P1, PT, R25, c[0x0][0x17c], !P0 ;  /* 0x00005f0019007a0c */ /* 0x004fe40004721270 */
[----:B------:R-:W-:Y:S01]  /*12d50*/  LEA.HI.X.SX32 R25, R4, R0, 0x2, P6 ;  /* 0x0000000004197211 */ /* 0x000fe200030f16ff */
[----:B------:R-:W-:-:S04]  /*12d60*/  IMAD.MOV.U32 R4, RZ, RZ, c[0x0][0x198] ;  /* 0x00006600ff047624 */ /* 0x000fc800078e00ff */
[----:B------:R-:W-:Y:S02]  /*12d70*/  IMAD R4, R4, 0x2, R3 ;  /* 0x0000000204047824 */ /* 0x000fe400078e0203 */
[----:B------:R-:W2:Y:S04]  /*12d80*/  LDL.LU R3, [R1+0xe4] ;  /* 0x0000e40001037983 */ /* 0x000ea80000300800 */
[----:B------:R1:W-:Y:S01]  /*12d90*/  @P4 STG.E [R24.64], R12 ;  /* 0x0000000c18004986 */ /* 0x0003e2000c101906 */
[----:B------:R-:W-:-:S03]  /*12da0*/  ISETP.LT.AND P2, PT, R8, c[0x0][0x17c], !P0 ;  /* 0x00005f0008007a0c */ /* 0x000fc60004741270 */
[----:B------:R4:W-:Y:S01]  /*12db0*/  @P3 STG.E [R26.64], R9 ;  /* 0x000000091a003986 */ /* 0x0009e2000c101906 */
[----:B-1----:R-:W-:Y:S01]  /*12dc0*/  IMAD.MOV.U32 R12, RZ, RZ, c[0x0][0x198] ;  /* 0x00006600ff0c7624 */ /* 0x002fe200078e00ff */
[C---:B------:R-:W-:Y:S02]  /*12dd0*/  LEA R24, P6, R4.reuse, R2, 0x2 ;  /* 0x0000000204187211 */ /* 0x040fe400078c10ff */
[----:B----4-:R-:W4:Y:S02]  /*12de0*/  LDL.LU R9, [R1+0x4d8] ;  /* 0x0004d80001097983 */ /* 0x010f240000300800 */
[----:B------:R-:W-:Y:S02]  /*12df0*/  LEA.HI.X.SX32 R25, R4, R0, 0x2, P6 ;  /* 0x0000000004197211 */ /* 0x000fe400030f16ff */
[----:B------:R-:W3:Y:S04]  /*12e00*/  LDL.LU R8, [R1+0x74] ;  /* 0x0000740001087983 */ /* 0x000ee80000300800 */
[----:B------:R1:W-:Y:S04]  /*12e10*/  @P5 STG.E [R24.64], R5 ;  /* 0x0000000518005986 */ /* 0x0003e8000c101906 */
[----:B-1----:R-:W3:Y:S01]  /*12e20*/  LDL.LU R5, [R1+0x4d4] ;  /* 0x0004d40001057983 */ /* 0x002ee20000300800 */
[----:B--2---:R-:W-:Y:S01]  /*12e30*/  ISETP.LT.AND P4, PT, R3, c[0x0][0x17c], !P0 ;  /* 0x00005f0003007a0c */ /* 0x004fe20004781270 */
[----:B------:R-:W-:-:S05]  /*12e40*/  IMAD R3, R12, 0x2, R4 ;  /* 0x000000020c037824 */ /* 0x000fca00078e0204 */
[----:B------:R-:W-:Y:S01]  /*12e50*/  LEA R26, P3, R3, R2, 0x2 ;  /* 0x00000002031a7211 */ /* 0x000fe200078610ff */
[----:B------:R-:W-:-:S03]  /*12e60*/  IMAD R4, R12, 0x2, R3 ;  /* 0x000000020c047824 */ /* 0x000fc600078e0203 */
[----:B------:R-:W-:Y:S02]  /*12e70*/  LEA.HI.X.SX32 R27, R3, R0, 0x2, P3 ;  /* 0x00000000031b7211 */ /* 0x000fe400018f16ff */
[----:B------:R-:W2:Y:S04]  /*12e80*/  LDL.LU R3, [R1+0x100] ;  /* 0x0001000001037983 */ /* 0x000ea80000300800 */
[----:B------:R-:W2:Y:S01]  /*12e90*/  LDL.LU R25, [R1+0xf4] ;  /* 0x0000f40001197983 */ /* 0x000ea20000300800 */
[----:B------:R-:W-:-:S03]  /*12ea0*/  LEA R24, P6, R4, R2, 0x2 ;  /* 0x0000000204187211 */ /* 0x000fc600078c10ff */
[----:B------:R1:W-:Y:S04]  /*12eb0*/  @P1 STG.E [R26.64], R16 ;  /* 0x000000101a001986 */ /* 0x0003e8000c101906 */
[----:B-1----:R-:W4:Y:S01]  /*12ec0*/  LDL.LU R16, [R1+0x54] ;  /* 0x0000540001107983 */ /* 0x002f220000300800 */
[----:B--2---:R-:W-:Y:S02]  /*12ed0*/  ISETP.LT.AND P5, PT, R25, c[0x0][0x17c], !P0 ;  /* 0x00005f0019007a0c */ /* 0x004fe400047a1270 */
[----:B------:R-:W-:-:S05]  /*12ee0*/  LEA.HI.X.SX32 R25, R4, R0, 0x2, P6 ;  /* 0x0000000004197211 */ /* 0x000fca00030f16ff */
[----:B---3--:R1:W-:Y:S04]  /*12ef0*/  @P4 STG.E [R24.64], R20 ;  /* 0x0000001418004986 */ /* 0x0083e8000c101906 */
[----:B-1----:R-:W2:Y:S01]  /*12f00*/  LDL.LU R20, [R1+0x114] ;  /* 0x0001140001147983 */ /* 0x002ea20000300800 */
[----:B------:R-:W-:Y:S01]  /*12f10*/  ISETP.LT.AND P3, PT, R3, c[0x0][0x17c], !P0 ;  /* 0x00005f0003007a0c */ /* 0x000fe20004761270 */
[----:B------:R-:W-:-:S05]  /*12f20*/  IMAD R3, R12, 0x2, R4 ;  /* 0x000000020c037824 */ /* 0x000fca00078e0204 */
[----:B------:R-:W-:Y:S01]  /*12f30*/  LEA R26, P1, R3, R2, 0x2 ;  /* 0x00000002031a7211 */ /* 0x000fe200078210ff */
[----:B------:R-:W-:-:S03]  /*12f40*/  IMAD R4, R12, 0x2, R3 ;  /* 0x000000020c047824 */ /* 0x000fc600078e0203 */
[----:B------:R-:W-:Y:S02]  /*12f50*/  LEA.HI.X.SX32 R27, R3, R0, 0x2, P1 ;  /* 0x00000000031b7211 */ /* 0x000fe400008f16ff */
[----:B------:R-:W3:Y:S04]  /*12f60*/  LDL.LU R3, [R1+0x104] ;  /* 0x0001040001037983 */ /* 0x000ee80000300800 */
[----:B----4-:R1:W-:Y:S01]  /*12f70*/  @P2 STG.E [R26.64], R16 ;  /* 0x000000101a002986 */ /* 0x0103e2000c101906 */
[----:B--2---:R-:W-:-:S03]  /*12f80*/  ISETP.LT.AND P1, PT, R20, c[0x0][0x17c], !P0 ;  /* 0x00005f0014007a0c */ /* 0x004fc60004721270 */
[----:B------:R-:W2:Y:S04]  /*12f90*/  LDL.LU R20, [R1+0x12c] ;  /* 0x00012c0001147983 */ /* 0x000ea80000300800 */
[----:B-1----:R-:W4:Y:S04]  /*12fa0*/  LDL.LU R16, [R1+0x84] ;  /* 0x0000840001107983 */ /* 0x002f280000300800 */
[----:B------:R-:W2:Y:S01]  /*12fb0*/  LDL.LU R27, [R1+0x44] ;  /* 0x00004400011b7983 */ /* 0x000ea20000300800 */
[----:B------:R-:W-:Y:S02]  /*12fc0*/  LEA R24, P6, R4, R2, 0x2 ;  /* 0x0000000204187211 */ /* 0x000fe400078c10ff */
[----:B---3--:R-:W-:Y:S01]  /*12fd0*/  ISETP.LT.AND P4, PT, R3, c[0x0][0x17c], !P0 ;  /* 0x00005f0003007a0c */ /* 0x008fe20004781270 */
[----:B------:R-:W-:Y:S01]  /*12fe0*/  IMAD R3, R12, 0x2, R4 ;  /* 0x000000020c037824 */ /* 0x000fe200078e0204 */
[----:B------:R-:W-:-:S04]  /*12ff0*/  LEA.HI.X.SX32 R25, R4, R0, 0x2, P6 ;  /* 0x0000000004197211 */ /* 0x000fc800030f16ff */
[C---:B------:R-:W-:Y:S01]  /*13000*/  LEA R26, P2, R3.reuse, R2, 0x2 ;  /* 0x00000002031a7211 */ /* 0x040fe200078410ff */
[----:B------:R-:W-:Y:S01]  /*13010*/  IMAD R4, R12, 0x2, R3 ;  /* 0x000000020c047824 */ /* 0x000fe200078e0203 */
[----:B--2---:R1:W-:Y:S02]  /*13020*/  @P5 STG.E [R24.64], R27 ;  /* 0x0000001b18005986 */ /* 0x0043e4000c101906 */
[----:B-1----:R-:W-:Y:S02]  /*13030*/  LEA.HI.X.SX32 R27, R3, R0, 0x2, P2 ;  /* 0x00000000031b7211 */ /* 0x002fe400010f16ff */
[----:B------:R-:W2:Y:S04]  /*13040*/  LDL.LU R3, [R1+0x11c] ;  /* 0x00011c0001037983 */ /* 0x000ea80000300800 */
[----:B------:R-:W3:Y:S01]  /*13050*/  LDL.LU R25, [R1+0x118] ;  /* 0x0001180001197983 */ /* 0x000ee20000300800 */
[----:B------:R-:W-:-:S03]  /*13060*/  LEA R24, P6, R4, R2, 0x2 ;  /* 0x0000000204187211 */ /* 0x000fc600078c10ff */
[----:B------:R1:W-:Y:S04]  /*13070*/  @P3 STG.E [R26.64], R8 ;  /* 0x000000081a003986 */ /* 0x0003e8000c101906 */
[----:B-1----:R-:W4:Y:S04]  /*13080*/  LDL.LU R26, [R1+0xa4] ;  /* 0x0000a400011a7983 */ /* 0x002f280000300800 */
[----:B------:R-:W4:Y:S01]  /*13090*/  LDL.LU R27, [R1+0x94] ;  /* 0x00009400011b7983 */ /* 0x000f220000300800 */
[----:B--2---:R-:W-:Y:S01]  /*130a0*/  ISETP.LT.AND P2, PT, R3, c[0x0][0x17c], !P0 ;  /* 0x00005f0003007a0c */ /* 0x004fe20004741270 */
[----:B------:R-:W-:Y:S01]  /*130b0*/  IMAD R3, R12, 0x2, R4 ;  /* 0x000000020c037824 */ /* 0x000fe200078e0204 */
[----:B---3--:R-:W-:-:S02]  /*130c0*/  ISETP.LT.AND P5, PT, R25, c[0x0][0x17c], !P0 ;  /* 0x00005f0019007a0c */ /* 0x008fc400047a1270 */
[----:B------:R-:W-:Y:S02]  /*130d0*/  LEA.HI.X.SX32 R25, R4, R0, 0x2, P6 ;  /* 0x0000000004197211 */ /* 0x000fe400030f16ff */
[C---:B------:R-:W-:Y:S01]  /*130e0*/  LEA R4, P3, R3.reuse, R2, 0x2 ;  /* 0x0000000203047211 */ /* 0x040fe200078610ff */
[----:B------:R-:W-:Y:S02]  /*130f0*/  IMAD R8, R12, 0x2, R3 ;  /* 0x000000020c087824 */ /* 0x000fe400078e0203 */
[----:B------:R1:W-:Y:S02]  /*13100*/  @P4 STG.E [R24.64], R5 ;  /* 0x0000000518004986 */ /* 0x0003e4000c101906 */
[----:B-1----:R-:W-:Y:S02]  /*13110*/  LEA.HI.X.SX32 R5, R3, R0, 0x2, P3 ;  /* 0x0000000003057211 */ /* 0x002fe400018f16ff */
[----:B------:R-:W2:Y:S04]  /*13120*/  LDL.LU R3, [R1+0x124] ;  /* 0x0001240001037983 */ /* 0x000ea80000300800 */
[----:B------:R-:W3:Y:S01]  /*13130*/  LDL.LU R25, [R1+0x120] ;  /* 0x0001200001197983 */ /* 0x000ee20000300800 */
[----:B------:R-:W-:-:S03]  /*13140*/  LEA R24, P6, R8, R2, 0x2 ;  /* 0x0000000208187211 */ /* 0x000fc600078c10ff */
[----:B----4-:R1:W-:Y:S04]  /*13150*/  @P1 STG.E [R4.64], R26 ;  /* 0x0000001a04001986 */ /* 0x0103e8000c101906 */
[----:B-1----:R-:W4:Y:S01]  /*13160*/  LDL.LU R26, [R1+0x13c] ;  /* 0x00013c00011a7983 */ /* 0x002f220000300800 */
[----:B--2---:R-:W-:Y:S01]  /*13170*/  ISETP.LT.AND P3, PT, R3, c[0x0][0x17c], !P0 ;  /* 0x00005f0003007a0c */ /* 0x004fe20004761270 */
[----:B------:R-:W-:Y:S01]  /*13180*/  IMAD R3, R12, 0x2, R8 ;  /* 0x000000020c037824 */ /* 0x000fe200078e0208 */
[----:B---3--:R-:W-:Y:S02]  /*13190*/  ISETP.LT.AND P4, PT, R25, c[0x0][0x17c], !P0 ;  /* 0x00005f0019007a0c */ /* 0x008fe40004781270 */
[----:B------:R-:W-:Y:S02]  /*131a0*/  LEA.HI.X.SX32 R25, R8, R0, 0x2, P6 ;  /* 0x0000000008197211 */ /* 0x000fe400030f16ff */
[----:B------:R-:W-:Y:S01]  /*131b0*/  LEA R4, P1, R3, R2, 0x2 ;  /* 0x0000000203047211 */ /* 0x000fe200078210ff */
[----:B------:R-:W-:-:S02]  /*131c0*/  IMAD R8, R12, 0x2, R3 ;  /* 0x000000020c087824 */ /* 0x000fc400078e0203 */
[----:B------:R1:W-:Y:S01]  /*131d0*/  @P5 STG.E [R24.64], R27 ;  /* 0x0000001b18005986 */ /* 0x0003e2000c101906 */
[----:B------:R-:W-:-:S03]  /*131e0*/  LEA.HI.X.SX32 R5, R3, R0, 0x2, P1 ;  /* 0x0000000003057211 */ /* 0x000fc600008f16ff */
[----:B-1----:R-:W2:Y:S04]  /*131f0*/  LDL.LU R27, [R1+0x4] ;  /* 0x00000400011b7983 */ /* 0x002ea80000300800 */
[----:B------:R-:W3:Y:S01]  /*13200*/  LDL.LU R3, [R1+0x128] ;  /* 0x0001280001037983 */ /* 0x000ee20000300800 */
[----:B------:R-:W-:-:S04]  /*13210*/  LEA R24, P6, R8, R2, 0x2 ;  /* 0x0000000208187211 */ /* 0x000fc800078c10ff */
[----:B------:R-:W-:Y:S01]  /*13220*/  LEA.HI.X.SX32 R25, R8, R0, 0x2, P6 ;  /* 0x0000000008197211 */ /* 0x000fe200030f16ff */
[----:B------:R1:W-:Y:S01]  /*13230*/  @P2 STG.E [R4.64], R16 ;  /* 0x0000001004002986 */ /* 0x0003e2000c101906 */
[----:B------:R-:W-:-:S03]  /*13240*/  ISETP.LT.AND P1, PT, R20, c[0x0][0x17c], !P0 ;  /* 0x00005f0014007a0c */ /* 0x000fc60004721270 */
[----:B------:R-:W2:Y:S04]  /*13250*/  LDL.LU R20, [R1+0x140] ;  /* 0x0001400001147983 */ /* 0x000ea80000300800 */
[----:B------:R4:W-:Y:S04]  /*13260*/  @P4 STG.E [R24.64], R9 ;  /* 0x0000000918004986 */ /* 0x0009e8000c101906 */
[----:B-1----:R-:W2:Y:S04]  /*13270*/  LDL.LU R16, [R1+0x144] ;  /* 0x0001440001107983 */ /* 0x002ea80000300800 */
[----:B----4-:R-:W4:Y:S01]  /*13280*/  LDL.LU R24, [R1+0x64] ;  /* 0x0000640001187983 */ /* 0x010f220000300800 */
[----:B---3--:R-:W-:Y:S01]  /*13290*/  ISETP.LT.AND P5, PT, R3, c[0x0][0x17c], !P0 ;  /* 0x00005f0003007a0c */ /* 0x008fe200047a1270 */
[----:B------:R-:W-:-:S05]  /*132a0*/  IMAD R3, R12, 0x2, R8 ;  /* 0x000000020c037824 */ /* 0x000fca00078e0208 */
[----:B------:R-:W-:Y:S01]  /*132b0*/  LEA R4, P2, R3, R2, 0x2 ;  /* 0x0000000203047211 */ /* 0x000fe200078410ff */
[----:B------:R-:W-:-:S03]  /*132c0*/  IMAD R12, R12, 0x2, R3 ;  /* 0x000000020c0c7824 */ /* 0x000fc600078e0203 */
[----:B------:R-:W-:Y:S02]  /*132d0*/  LEA.HI.X.SX32 R5, R3, R0, 0x2, P2 ;  /* 0x0000000003057211 */ /* 0x000fe400010f16ff */
[----:B------:R-:W3:Y:S04]  /*132e0*/  LDL.LU R3, [R1+0x134] ;  /* 0x0001340001037983 */ /* 0x000ee80000300800 */
[----:B------:R-:W2:Y:S04]  /*132f0*/  LDL.LU R9, [R1+0x130] ;  /* 0x0001300001097983 */ /* 0x000ea80000300800 */
[----:B----4-:R1:W-:Y:S04]  /*13300*/  @P3 STG.E [R4.64], R24 ;  /* 0x0000001804003986 */ /* 0x0103e8000c101906 */
[----:B-1----:R-:W4:Y:S04]  /*13310*/  LDL.LU R24, [R1+0x14c] ;  /* 0x00014c0001187983 */ /* 0x002f280000300800 */
[----:B------:R-:W4:Y:S01]  /*13320*/  LDL.LU R5, [R1+0x34] ;  /* 0x0000340001057983 */ /* 0x000f220000300800 */
[----:B------:R-:W-:Y:S01]  /*13330*/  IMAD.MOV.U32 R25, RZ, RZ, c[0x0][0x198] ;  /* 0x00006600ff197624 */ /* 0x000fe200078e00ff */
[----:B------:R-:W-:-:S02]  /*13340*/  LEA R8, P6, R12, R2, 0x2 ;  /* 0x000000020c087211 */ /* 0x000fc400078c10ff */
[----:B---3--:R-:W-:Y:S01]  /*13350*/  ISETP.LT.AND P2, PT, R3, c[0x0][0x17c], !P0 ;  /* 0x00005f0003007a0c */ /* 0x008fe20004741270 */
[----:B------:R-:W-:Y:S01]  /*13360*/  IMAD R3, R25, 0x2, R12 ;  /* 0x0000000219037824 */ /* 0x000fe200078e020c */
[----:B--2---:R-:W-:Y:S02]  /*13370*/  ISETP.LT.AND P4, PT, R9, c[0x0][0x17c], !P0 ;  /* 0x00005f0009007a0c */ /* 0x004fe40004781270 */
[----:B------:R-:W-:Y:S02]  /*13380*/  LEA.HI.X.SX32 R9, R12, R0, 0x2, P6 ;  /* 0x000000000c097211 */ /* 0x000fe400030f16ff */
[----:B------:R-:W-:Y:S01]  /*13390*/  LEA R4, P3, R3, R2, 0x2 ;  /* 0x0000000203047211 */ /* 0x000fe200078610ff */
[----:B------:R-:W-:Y:S02]  /*133a0*/  IMAD R12, R25, 0x2, R3 ;  /* 0x00000002190c7824 */ /* 0x000fe400078e0203 */
[----:B----4-:R1:W-:Y:S02]  /*133b0*/  @P5 STG.E [R8.64], R5 ;  /* 0x0000000508005986 */ /* 0x0103e4000c101906 */
[----:B-1----:R-:W-:-:S02]  /*133c0*/  LEA.HI.X.SX32 R5, R3, R0, 0x2, P3 ;  /* 0x0000000003057211 */ /* 0x002fc400018f16ff */
[----:B------:R-:W2:Y:S01]  /*133d0*/  LDL.LU R3, [R1+0x138] ;  /* 0x0001380001037983 */ /* 0x000ea20000300800 */
[----:B------:R-:W-:-:S04]  /*133e0*/  LEA R8, P6, R12, R2, 0x2 ;  /* 0x000000020c087211 */ /* 0x000fc800078c10ff */
[----:B------:R-:W-:Y:S01]  /*133f0*/  LEA.HI.X.SX32 R9, R12, R0, 0x2, P6 ;  /* 0x000000000c097211 */ /* 0x000fe200030f16ff */
[----:B------:R1:W-:Y:S04]  /*13400*/  @P1 STG.E [R4.64], R27 ;  /* 0x0000001b04001986 */ /* 0x0003e8000c101906 */
[----:B------:R3:W-:Y:S01]  /*13410*/  @P4 STG.E [R8.64], R13 ;  /* 0x0000000d08004986 */ /* 0x0007e2000c101906 */
[----:B------:R-:W-:Y:S02]  /*13420*/  ISETP.LT.AND P3, PT, R26, c[0x0][0x17c], !P0 ;  /* 0x00005f001a007a0c */ /* 0x000fe40004761270 */
[----:B------:R-:W-:Y:S01]  /*13430*/  ISETP.LT.AND P4, PT, R20, c[0x0][0x17c], !P0 ;  /* 0x00005f0014007a0c */ /* 0x000fe20004781270 */
[----:B------:R-:W4:Y:S04]  /*13440*/  LDL.LU R26, [R1+0x150] ;  /* 0x00015000011a7983 */ /* 0x000f280000300800 */
[----:B-1----:R-:W4:Y:S04]  /*13450*/  LDL.LU R27, [R1+0x58] ;  /* 0x00005800011b7983 */ /* 0x002f280000300800 */
[----:B------:R-:W4:Y:S01]  /*13460*/  LDL.LU R20, [R1+0x48] ;  /* 0x0000480001147983 */ /* 0x000f220000300800 */
[----:B--2---:R-:W-:Y:S01]  /*13470*/  ISETP.LT.AND P5, PT, R3, c[0x0][0x17c], !P0 ;  /* 0x00005f0003007a0c */ /* 0x004fe200047a1270 */
[----:B------:R-:W-:-:S04]  /*13480*/  IMAD R3, R25, 0x2, R12 ;  /* 0x0000000219037824 */ /* 0x000fc800078e020c */
[----:B------:R-:W-:Y:S01]  /*13490*/  IMAD R12, R25, 0x2, R3 ;  /* 0x00000002190c7824 */ /* 0x000fe200078e0203 */
[----:B------:R-:W-:-:S04]  /*134a0*/  LEA R4, P1, R3, R2, 0x2 ;  /* 0x0000000203047211 */ /* 0x000fc800078210ff */
[C---:B---3--:R-:W-:Y:S02]  /*134b0*/  LEA R8, P6, R12.reuse, R2, 0x2 ;  /* 0x000000020c087211 */ /* 0x048fe400078c10ff */
[-C--:B------:R-:W-:Y:S01]  /*134c0*/  LEA.HI.X.SX32 R5, R3, R0.reuse, 0x2, P1 ;  /* 0x0000000003057211 */ /* 0x080fe200008f16ff */
[----:B------:R-:W-:Y:S01]  /*134d0*/  IMAD R3, R25, 0x2, R12 ;  /* 0x0000000219037824 */ /* 0x000fe200078e020c */
[----:B------:R-:W-:-:S03]  /*134e0*/  LEA.HI.X.SX32 R9, R12, R0, 0x2, P6 ;  /* 0x000000000c097211 */ /* 0x000fc600030f16ff */
[----:B------:R1:W-:Y:S01]  /*134f0*/  @P2 STG.E [R4.64], R10 ;  /* 0x0000000a04002986 */ /* 0x0003e2000c101906 */
[----:B------:R-:W-:Y:S01]  /*13500*/  ISETP.LT.AND P1, PT, R16, c[0x0][0x17c], !P0 ;  /* 0x00005f0010007a0c */ /* 0x000fe20004721270 */
[----:B------:R-:W-:Y:S02]  /*13510*/  IMAD R12, R25, 0x2, R3 ;  /* 0x00000002190c7824 */ /* 0x000fe400078e0203 */
[----:B------:R2:W-:Y:S01]  /*13520*/  @P5 STG.E [R8.64], R6 ;  /* 0x0000000608005986 */ /* 0x0005e2000c101906 */
[----:B-1----:R-:W-:-:S03]  /*13530*/  LEA R4, P2, R3, R2, 0x2 ;  /* 0x0000000203047211 */ /* 0x002fc600078410ff */
[----:B------:R-:W3:Y:S04]  /*13540*/  LDL.LU R10, [R1+0x4d0] ;  /* 0x0004d000010a7983 */ /* 0x000ee80000300800 */
[----:B------:R-:W3:Y:S01]  /*13550*/  LDL.LU R16, [R1+0x158] ;  /* 0x0001580001107983 */ /* 0x000ee20000300800 */
[----:B------:R-:W-:-:S03]  /*13560*/  LEA.HI.X.SX32 R5, R3, R0, 0x2, P2 ;  /* 0x0000000003057211 */ /* 0x000fc600010f16ff */
[----:B--2---:R-:W2:Y:S04]  /*13570*/  LDL.LU R6, [R1+0x4cc] ;  /* 0x0004cc0001067983 */ /* 0x004ea80000300800 */
[----:B------:R-:W2:Y:S04]  /*13580*/  LDL.LU R13, [R1+0x78] ;  /* 0x00007800010d7983 */ /* 0x000ea80000300800 */
[----:B------:R-:W2:Y:S01]  /*13590*/  LDL.LU R3, [R1+0x148] ;  /* 0x0001480001037983 */ /* 0x000ea20000300800 */
[----:B------:R-:W-:-:S03]  /*135a0*/  LEA R8, P6, R12, R2, 0x2 ;  /* 0x000000020c087211 */ /* 0x000fc600078c10ff */
[----:B------:R1:W-:Y:S01]  /*135b0*/  @P3 STG.E [R4.64], R17 ;  /* 0x0000001104003986 */ /* 0x0003e2000c101906 */
[----:B------:R-:W-:Y:S02]  /*135c0*/  LEA.HI.X.SX32 R9, R12, R0, 0x2, P6 ;  /* 0x000000000c097211 */ /* 0x000fe400030f16ff */
[----:B------:R-:W-:Y:S02]  /*135d0*/  ISETP.LT.AND P2, PT, R24, c[0x0][0x17c], !P0 ;  /* 0x00005f0018007a0c */ /* 0x000fe40004741270 */
[----:B------:R-:W3:Y:S04]  /*135e0*/  LDL.LU R24, [R1+0x164] ;  /* 0x0001640001187983 */ /* 0x000ee80000300800 */
[----:B------:R4:W-:Y:S04]  /*135f0*/  @P4 STG.E [R8.64], R21 ;  /* 0x0000001508004986 */ /* 0x0009e8000c101906 */
[----:B-1----:R-:W3:Y:S04]  /*13600*/  LDL.LU R17, [R1+0x160] ;  /* 0x0001600001117983 */ /* 0x002ee80000300800 */
[----:B----4-:R-:W4:Y:S01]  /*13610*/  LDL.LU R21, [R1+0x15c] ;  /* 0x00015c0001157983 */ /* 0x010f220000300800 */
[----:B------:R-:W-:-:S02]  /*13620*/  ISETP.LT.AND P4, PT, R26, c[0x0][0x17c], !P0 ;  /* 0x00005f001a007a0c */ /* 0x000fc40004781270 */
[----:B--2---:R-:W-:Y:S01]  /*13630*/  ISETP.LT.AND P5, PT, R3, c[0x0][0x17c], !P0 ;  /* 0x00005f0003007a0c */ /* 0x004fe200047a1270 */
[----:B------:R-:W-:-:S05]  /*13640*/  IMAD R3, R25, 0x2, R12 ;  /* 0x0000000219037824 */ /* 0x000fca00078e020c */
[----:B------:R-:W-:Y:S01]  /*13650*/  LEA R4, P3, R3, R2, 0x2 ;  /* 0x0000000203047211 */ /* 0x000fe200078610ff */
[----:B------:R-:W-:-:S03]  /*13660*/  IMAD R12, R25, 0x2, R3 ;  /* 0x00000002190c7824 */ /* 0x000fc600078e0203 */
[----:B------:R-:W-:Y:S02]  /*13670*/  LEA.HI.X.SX32 R5, R3, R0, 0x2, P3 ;  /* 0x0000000003057211 */ /* 0x000fe400018f16ff */
[----:B------:R-:W2:Y:S04]  /*13680*/  LDL.LU R3, [R1+0x154] ;  /* 0x0001540001037983 */ /* 0x000ea80000300800 */
[----:B------:R-:W4:Y:S04]  /*13690*/  LDL.LU R26, [R1+0xa8] ;  /* 0x0000a800011a7983 */ /* 0x000f280000300800 */
[----:B------:R1:W-:Y:S04]  /*136a0*/  @P1 STG.E [R4.64], R27 ;  /* 0x0000001b04001986 */ /* 0x0003e8000c101906 */
[----:B-1----:R-:W4:Y:S01]  /*136b0*/  LDL.LU R27, [R1+0x98] ;  /* 0x00009800011b7983 */ /* 0x002f220000300800 */
[----:B------:R-:W-:-:S04]  /*136c0*/  LEA R8, P6, R12, R2, 0x2 ;  /* 0x000000020c087211 */ /* 0x000fc800078c10ff */
[----:B------:R-:W-:-:S05]  /*136d0*/  LEA.HI.X.SX32 R9, R12, R0, 0x2, P6 ;  /* 0x000000000c097211 */ /* 0x000fca00030f16ff */
[----:B------:R1:W-:Y:S01]  /*136e0*/  @P5 STG.E [R8.64], R20 ;  /* 0x0000001408005986 */ /* 0x0003e2000c101906 */
[----:B---3--:R-:W-:-:S03]  /*136f0*/  ISETP.LT.AND P5, PT, R16, c[0x0][0x17c], !P0 ;  /* 0x00005f0010007a0c */ /* 0x008fc600047a1270 */
[----:B-1----:R-:W3:Y:S04]  /*13700*/  LDL.LU R20, [R1+0x16c] ;  /* 0x00016c0001147983 */ /* 0x002ee80000300800 */
[----:B------:R-:W3:Y:S01]  /*13710*/  LDL.LU R16, [R1+0x88] ;  /* 0x0000880001107983 */ /* 0x000ee20000300800 */
[----:B--2---:R-:W-:Y:S01]  /*13720*/  ISETP.LT.AND P3, PT, R3, c[0x0][0x17c], !P0 ;  /* 0x00005f0003007a0c */ /* 0x004fe20004761270 */
[----:B------:R-:W-:-:S04]  /*13730*/  IMAD R3, R25, 0x2, R12 ;  /* 0x0000000219037824 */ /* 0x000fc800078e020c */
[----:B------:R-:W-:Y:S01]  /*13740*/  IMAD R12, R25, 0x2, R3 ;  /* 0x00000002190c7824 */ /* 0x000fe200078e0203 */
[----:B------:R-:W-:-:S04]  /*13750*/  LEA R4, P1, R3, R2, 0x2 ;  /* 0x0000000203047211 */ /* 0x000fc800078210ff */
[----:B------:R-:W-:Y:S01]  /*13760*/  LEA.HI.X.SX32 R5, R3, R0, 0x2, P1 ;  /* 0x0000000003057211 */ /* 0x000fe200008f16ff */
[----:B------:R-:W-:Y:S01]  /*13770*/  IMAD R3, R25, 0x2, R12 ;  /* 0x0000000219037824 */ /* 0x000fe200078e020c */
[----:B------:R-:W-:-:S03]  /*13780*/  LEA R8, P6, R12, R2, 0x2 ;  /* 0x000000020c087211 */ /* 0x000fc600078c10ff */
[----:B------:R1:W-:Y:S01]  /*13790*/  @P2 STG.E [R4.64], R13 ;  /* 0x0000000d04002986 */ /* 0x0003e2000c101906 */
[----:B------:R-:W-:Y:S01]  /*137a0*/  LEA.HI.X.SX32 R9, R12, R0, 0x2, P6 ;  /* 0x000000000c097211 */ /* 0x000fe200030f16ff */
[----:B------:R-:W-:-:S04]  /*137b0*/  IMAD R12, R25, 0x2, R3 ;  /* 0x00000002190c7824 */ /* 0x000fc800078e0203 */
[----:B------:R2:W-:Y:S01]  /*137c0*/  @P4 STG.E [R8.64], R6 ;  /* 0x0000000608004986 */ /* 0x0005e2000c101906 */
[----:B-1----:R-:W-:-:S04]  /*137d0*/  LEA R4, P2, R3, R2, 0x2 ;  /* 0x0000000203047211 */ /* 0x002fc800078410ff */
[----:B------:R-:W-:Y:S01]  /*137e0*/  LEA.HI.X.SX32 R5, R3, R0, 0x2, P2 ;  /* 0x0000000003057211 */ /* 0x000fe200010f16ff */
[----:B------:R-:W-:Y:S01]  /*137f0*/  IMAD R3, R25, 0x2, R12 ;  /* 0x0000000219037824 */ /* 0x000fe200078e020c */
[C---:B--2---:R-:W-:Y:S02]  /*13800*/  LEA R8, P6, R12.reuse, R2, 0x2 ;  /* 0x000000020c087211 */ /* 0x044fe400078c10ff */
[----:B----4-:R-:W-:Y:S01]  /*13810*/  ISETP.LT.AND P1, PT, R21, c[0x0][0x17c], !P0 ;  /* 0x00005f0015007a0c */ /* 0x010fe20004721270 */
[----:B------:R1:W-:Y:S01]  /*13820*/  @P3 STG.E [R4.64], R26 ;  /* 0x0000001a04003986 */ /* 0x0003e2000c101906 */
[----:B------:R-:W-:Y:S02]  /*13830*/  LEA.HI.X.SX32 R9, R12, R0, 0x2, P6 ;  /* 0x000000000c097211 */ /* 0x000fe400030f16ff */
[----:B------:R-:W-:Y:S01]  /*13840*/  ISETP.LT.AND P2, PT, R24, c[0x0][0x17c], !P0 ;  /* 0x00005f0018007a0c */ /* 0x000fe20004741270 */
[----:B------:R-:W2:Y:S01]  /*13850*/  LDL.LU R21, [R1+0x174] ;  /* 0x0001740001157983 */ /* 0x000ea20000300800 */
[----:B------:R-:W-:-:S03]  /*13860*/  ISETP.LT.AND P4, PT, R17, c[0x0][0x17c], !P0 ;  /* 0x00005f0011007a0c */ /* 0x000fc60004781270 */
[----:B------:R-:W4:Y:S04]  /*13870*/  LDL.LU R13, [R1+0x68] ;  /* 0x00006800010d7983 */ /* 0x000f280000300800 */
[----:B------:R-:W2:Y:S01]  /*13880*/  LDL.LU R24, [R1+0x38] ;  /* 0x0000380001187983 */ /* 0x000ea20000300800 */
[----:B-1----:R-:W-:-:S03]  /*13890*/  LEA R4, P3, R3, R2, 0x2 ;  /* 0x0000000203047211 */ /* 0x002fc600078610ff */
[----:B------:R-:W2:Y:S01]  /*138a0*/  LDL.LU R12, [R1+0x170] ;  /* 0x00017000010c7983 */ /* 0x000ea20000300800 */
[----:B------:R-:W-:Y:S01]  /*138b0*/  IMAD R6, R25, 0x2, R3 ;  /* 0x0000000219067824 */ /* 0x000fe200078e0203 */
[----:B------:R-:W-:Y:S02]  /*138c0*/  LEA.HI.X.SX32 R5, R3, R0, 0x2, P3 ;  /* 0x0000000003057211 */ /* 0x000fe400018f16ff */
[----:B------:R-:W4:Y:S04]  /*138d0*/  LDL.LU R17, [R1+0x178] ;  /* 0x0001780001117983 */ /* 0x000f280000300800 */
[----:B------:R-:W4:Y:S04]  /*138e0*/  LDL.LU R26, [R1+0x17c] ;  /* 0x00017c00011a7983 */ /* 0x000f280000300800 */
[----:B------:R1:W-:Y:S04]  /*138f0*/  @P5 STG.E [R8.64], R27 ;  /* 0x0000001b08005986 */ /* 0x0003e8000c101906 */
[----:B-1----:R-:W4:Y:S04]  /*13900*/  LDL.LU R27, [R1+0x8] ;  /* 0x00000800011b7983 */ /* 0x002f280000300800 */
[----:B------:R-:W4:Y:S01]  /*13910*/  LDL.LU R3, [R1+0x168] ;  /* 0x0001680001037983 */ /* 0x000f220000300800 */
[----:B---3--:R-:W-:-:S03]  /*13920*/  ISETP.LT.AND P3, PT, R20, c[0x0][0x17c], !P0 ;  /* 0x00005f0014007a0c */ /* 0x008fc60004761270 */
[----:B------:R-:W3:Y:S04]  /*13930*/  LDL.LU R20, [R1+0x180] ;  /* 0x0001800001147983 */ /* 0x000ee80000300800 */
[----:B------:R1:W-:Y:S04]  /*13940*/  @P1 STG.E [R4.64], R16 ;  /* 0x0000001004001986 */ /* 0x0003e8000c101906 */
[----:B-1----:R-:W3:Y:S01]  /*13950*/  LDL.LU R16, [R1+0x184] ;  /* 0x0001840001107983 */ /* 0x002ee20000300800 */
[----:B------:R-:W-:-:S04]  /*13960*/  LEA R8, P6, R6, R2, 0x2 ;  /* 0x0000000206087211 */ /* 0x000fc800078c10ff */
[----:B------:R-:W-:-:S05]  /*13970*/  LEA.HI.X.SX32 R9, R6, R0, 0x2, P6 ;  /* 0x0000000006097211 */ /* 0x000fca00030f16ff */
[----:B------:R1:W-:Y:S01]  /*13980*/  @P4 STG.E [R8.64], R10 ;  /* 0x0000000a08004986 */ /* 0x0003e2000c101906 */
[----:B--2---:R-:W-:Y:S02]  /*13990*/  ISETP.LT.AND P4, PT, R12, c[0x0][0x17c], !P0 ;  /* 0x00005f000c007a0c */ /* 0x004fe40004781270 */
[----:B----4-:R-:W-:Y:S01]  /*139a0*/  ISETP.LT.AND P5, PT, R3, c[0x0][0x17c], !P0 ;  /* 0x00005f0003007a0c */ /* 0x010fe200047a1270 */
[----:B------:R-:W-:-:S04]  /*139b0*/  IMAD R3, R25, 0x2, R6 ;  /* 0x0000000219037824 */ /* 0x000fc800078e0206 */
[----:B------:R-:W-:Y:S01]  /*139c0*/  IMAD R6, R25, 0x2, R3 ;  /* 0x0000000219067824 */ /* 0x000fe200078e0203 */
[----:B------:R-:W-:-:S04]  /*139d0*/  LEA R4, P1, R3, R2, 0x2 ;  /* 0x0000000203047211 */ /* 0x000fc800078210ff */
[----:B------:R-:W-:Y:S01]  /*139e0*/  LEA.HI.X.SX32 R5, R3, R0, 0x2, P1 ;  /* 0x0000000003057211 */ /* 0x000fe200008f16ff */
[----:B------:R-:W-:Y:S01]  /*139f0*/  IMAD R3, R25, 0x2, R6 ;  /* 0x0000000219037824 */ /* 0x000fe200078e0206 */
[----:B-1----:R-:W-:-:S03]  /*13a00*/  LEA R8, P6, R6, R2, 0x2 ;  /* 0x0000000206087211 */ /* 0x002fc600078c10ff */
[----:B------:R1:W-:Y:S01]  /*13a10*/  @P2 STG.E [R4.64], R13 ;  /* 0x0000000d04002986 */ /* 0x0003e2000c101906 */
[----:B------:R-:W-:Y:S01]  /*13a20*/  LEA.HI.X.SX32 R9, R6, R0, 0x2, P6 ;  /* 0x0000000006097211 */ /* 0x000fe200030f16ff */
[----:B------:R-:W-:Y:S01]  /*13a30*/  IMAD R6, R25, 0x2, R3 ;  /* 0x0000000219067824 */ /* 0x000fe200078e0203 */
[----:B------:R-:W-:-:S03]  /*13a40*/  ISETP.LT.AND P1, PT, R21, c[0x0][0x17c], !P0 ;  /* 0x00005f0015007a0c */ /* 0x000fc60004721270 */
[----:B------:R2:W-:Y:S01]  /*13a50*/  @P5 STG.E [R8.64], R24 ;  /* 0x0000001808005986 */ /* 0x0005e2000c101906 */
[----:B-1----:R-:W-:-:S03]  /*13a60*/  LEA R4, P2, R3, R2, 0x2 ;  /* 0x0000000203047211 */ /* 0x002fc600078410ff */
[----:B------:R-:W4:Y:S01]  /*13a70*/  LDL.LU R13, [R1+0x188] ;  /* 0x00018800010d7983 */ /* 0x000f220000300800 */
[----:B------:R-:W-:Y:S01]  /*13a80*/  LEA.HI.X.SX32 R5, R3, R0, 0x2, P2 ;  /* 0x0000000003057211 */ /* 0x000fe200010f16ff */
[C---:B------:R-:W-:Y:S01]  /*13a90*/  IMAD R3, R25.reuse, 0x2, R6 ;  /* 0x0000000219037824 */ /* 0x040fe200078e0206 */
[C---:B--2---:R-:W-:Y:S01]  /*13aa0*/  LEA R8, P6, R6.reuse, R2, 0x2 ;  /* 0x0000000206087211 */ /* 0x044fe200078c10ff */
[----:B------:R-:W2:Y:S04]  /*13ab0*/  LDL.LU R24, [R1+0x18c] ;  /* 0x00018c0001187983 */ /* 0x000ea80000300800 */
[----:B------:R1:W-:Y:S01]  /*13ac0*/  @P3 STG.E [R4.64], R27 ;  /* 0x0000001b04003986 */ /* 0x0003e2000c101906 */
[----:B------:R-:W-:Y:S01]  /*13ad0*/  LEA.HI.X.SX32 R9, R6, R0, 0x2, P6 ;  /* 0x0000000006097211 */ /* 0x000fe200030f16ff */
[----:B------:R-:W-:Y:S01]  /*13ae0*/  IMAD R6, R25, 0x2, R3 ;  /* 0x0000000219067824 */ /* 0x000fe200078e0203 */
[----:B------:R-:W-:Y:S01]  /*13af0*/  ISETP.LT.AND P5, PT, R17, c[0x0][0x17c], !P0 ;  /* 0x00005f0011007a0c */ /* 0x000fe200047a1270 */
[----:B------:R-:W2:Y:S01]  /*13b00*/  LDL.LU R12, [R1+0x190] ;  /* 0x00019000010c7983 */ /* 0x000ea20000300800 */
[----:B------:R-:W-:-:S02]  /*13b10*/  ISETP.LT.AND P2, PT, R26, c[0x0][0x17c], !P0 ;  /* 0x00005f001a007a0c */ /* 0x000fc40004741270 */
[C---:B-1----:R-:W-:Y:S01]  /*13b20*/  LEA R4, P3, R3.reuse, R2, 0x2 ;  /* 0x0000000203047211 */ /* 0x042fe200078610ff */
[----:B------:R1:W-:Y:S03]  /*13b30*/  @P4 STG.E [R8.64], R14 ;  /* 0x0000000e08004986 */ /* 0x0003e6000c101906 */
[----:B------:R-:W-:Y:S01]  /*13b40*/  LEA.HI.X.SX32 R5, R3, R0, 0x2, P3 ;  /* 0x0000000003057211 */ /* 0x000fe200018f16ff */
[----:B------:R-:W2:Y:S01]  /*13b50*/  LDL.LU R26, [R1+0x194] ;  /* 0x00019400011a7983 */ /* 0x000ea20000300800 */
[----:B---3--:R-:W-:-:S03]  /*13b60*/  ISETP.LT.AND P4, PT, R20, c[0x0][0x17c], !P0 ;  /* 0x00005f0014007a0c */ /* 0x008fc60004781270 */
[----:B------:R-:W3:Y:S01]  /*13b70*/  LDL.LU R27, [R1+0x5c] ;  /* 0x00005c00011b7983 */ /* 0x000ee20000300800 */
[----:B-1----:R-:W-:-:S03]  /*13b80*/  LEA R8, P6, R6, R2, 0x2 ;  /* 0x0000000206087211 */ /* 0x002fc600078c10ff */
[----:B------:R1:W-:Y:S01]  /*13b90*/  @P1 STG.E [R4.64], R11 ;  /* 0x0000000b04001986 */ /* 0x0003e2000c101906 */
[----:B------:R-:W-:-:S03]  /*13ba0*/  LEA.HI.X.SX32 R9, R6, R0, 0x2, P6 ;  /* 0x0000000006097211 */ /* 0x000fc600030f16ff */
[----:B-1----:R-:W3:Y:S04]  /*13bb0*/  LDL.LU R11, [R1+0x4c8] ;  /* 0x0004c800010b7983 */ /* 0x002ee80000300800 */
[----:B------:R-:W3:Y:S01]  /*13bc0*/  LDL.LU R20, [R1+0x4c] ;  /* 0x00004c0001147983 */ /* 0x000ee20000300800 */
[----:B------:R-:W-:-:S03]  /*13bd0*/  ISETP.LT.AND P3, PT, R16, c[0x0][0x17c], !P0 ;  /* 0x00005f0010007a0c */ /* 0x000fc60004761270 */
[----:B------:R1:W-:Y:S04]  /*13be0*/  @P5 STG.E [R8.64], R7 ;  /* 0x0000000708005986 */ /* 0x0003e8000c101906 */
[----:B-1----:R-:W3:Y:S04]  /*13bf0*/  LDL.LU R7, [R1+0x4c4] ;  /* 0x0004c40001077983 */ /* 0x002ee80000300800 */
[----:B------:R-:W3:Y:S04]  /*13c00*/  LDL.LU R21, [R1+0x198] ;  /* 0x0001980001157983 */ /* 0x000ee80000300800 */
[----:B------:R-:W3:Y:S01]  /*13c10*/  LDL.LU R16, [R1+0x19c] ;  /* 0x00019c0001107983 */ /* 0x000ee20000300800 */
[----:B------:R-:W-:-:S03]  /*13c20*/  IMAD R3, R25, 0x2, R6 ;  /* 0x0000000219037824 */ /* 0x000fc600078e0206 */
[----:B------:R-:W3:Y:S01]  /*13c30*/  LDL.LU R17, [R1+0x7c] ;  /* 0x00007c0001117983 */ /* 0x000ee20000300800 */
[----:B------:R-:W-:Y:S01]  /*13c40*/  IMAD R6, R25, 0x2, R3 ;  /* 0x0000000219067824 */ /* 0x000fe200078e0203 */
[----:B------:R-:W-:-:S04]  /*13c50*/  LEA R4, P1, R3, R2, 0x2 ;  /* 0x0000000203047211 */ /* 0x000fc800078210ff */
[----:B------:R-:W-:Y:S01]  /*13c60*/  LEA.HI.X.SX32 R5, R3, R0, 0x2, P1 ;  /* 0x0000000003057211 */ /* 0x000fe200008f16ff */
[----:B------:R-:W-:Y:S01]  /*13c70*/  IMAD R3, R25, 0x2, R6 ;  /* 0x0000000219037824 */ /* 0x000fe200078e0206 */
[----:B------:R-:W-:-:S04]  /*13c80*/  LEA R8, P6, R6, R2, 0x2 ;  /* 0x0000000206087211 */ /* 0x000fc800078c10ff */
[----:B------:R-:W-:Y:S01]  /*13c90*/  LEA.HI.X.SX32 R9, R6, R0, 0x2, P6 ;  /* 0x0000000006097211 */ /* 0x000fe200030f16ff */
[----:B------:R-:W-:Y:S01]  /*13ca0*/  IMAD R6, R25, 0x2, R3 ;  /* 0x0000000219067824 */ /* 0x000fe200078e0203 */
[----:B------:R1:W-:Y:S04]  /*13cb0*/  @P2 STG.E [R4.64], R18 ;  /* 0x0000001204002986 */ /* 0x0003e8000c101906 */
[----:B------:R1:W-:Y:S02]  /*13cc0*/  @P4 STG.E [R8.64], R22 ;  /* 0x0000001608004986 */ /* 0x0003e4000c101906 */
[-C--:B-1----:R-:W-:Y:S02]  /*13cd0*/  LEA R4, P2, R3, R2.reuse, 0x2 ;  /* 0x0000000203047211 */ /* 0x082fe400078410ff */
[----:B------:R-:W-:-:S02]  /*13ce0*/  LEA R8, P6, R6, R2, 0x2 ;  /* 0x0000000206087211 */ /* 0x000fc400078c10ff */
[-C--:B------:R-:W-:Y:S02]  /*13cf0*/  LEA.HI.X.SX32 R5, R3, R0.reuse, 0x2, P2 ;  /* 0x0000000003057211 */ /* 0x080fe400010f16ff */
[----:B------:R-:W-:Y:S01]  /*13d00*/  LEA.HI.X.SX32 R9, R6, R0, 0x2, P6 ;  /* 0x0000000006097211 */ /* 0x000fe200030f16ff */
[----:B------:R-:W-:Y:S01]  /*13d10*/  IMAD R3, R25, 0x2, R6 ;  /* 0x0000000219037824 */ /* 0x000fe200078e0206 */
[----:B----4-:R-:W-:Y:S02]  /*13d20*/  ISETP.LT.AND P5, PT, R13, c[0x0][0x17c], !P0 ;  /* 0x00005f000d007a0c */ /* 0x010fe400047a1270 */
[----:B------:R-:W4:Y:S01]  /*13d30*/  LDL.LU R13, [R1+0x1a0] ;  /* 0x0001a000010d7983 */ /* 0x000f220000300800 */
[----:B--2---:R-:W-:-:S03]  /*13d40*/  ISETP.LT.AND P1, PT, R24, c[0x0][0x17c], !P0 ;  /* 0x00005f0018007a0c */ /* 0x004fc60004721270 */
[----:B------:R-:W2:Y:S01]  /*13d50*/  LDL.LU R24, [R1+0x1a4] ;  /* 0x0001a40001187983 */ /* 0x000ea20000300800 */
[----:B------:R-:W-:-:S03]  /*13d60*/  ISETP.LT.AND P4, PT, R12, c[0x0][0x17c], !P0 ;  /* 0x00005f000c007a0c */ /* 0x000fc60004781270 */
[----:B------:R-:W2:Y:S01]  /*13d70*/  LDL.LU R12, [R1+0xac] ;  /* 0x0000ac00010c7983 */ /* 0x000ea20000300800 */
[----:B------:R-:W-:-:S03]  /*13d80*/  ISETP.LT.AND P2, PT, R26, c[0x0][0x17c], !P0 ;  /* 0x00005f001a007a0c */ /* 0x000fc60004741270 */
[----:B------:R-:W2:Y:S04]  /*13d90*/  LDL.LU R26, [R1+0x9c] ;  /* 0x00009c00011a7983 */ /* 0x000ea80000300800 */
[----:B---3--:R1:W-:Y:S04]  /*13da0*/  @P3 STG.E [R4.64], R27 ;  /* 0x0000001b04003986 */ /* 0x0083e8000c101906 */
[----:B-1----:R-:W3:Y:S01]  /*13db0*/  LDL.LU R27, [R1+0x1ac] ;  /* 0x0001ac00011b7983 */ /* 0x002ee20000300800 */
[----:B------:R-:W-:-:S03]  /*13dc0*/  LEA R4, P3, R3, R2, 0x2 ;  /* 0x0000000203047211 */ /* 0x000fc600078610ff */
[----:B------:R1:W-:Y:S01]  /*13dd0*/  @P5 STG.E [R8.64], R20 ;  /* 0x0000001408005986 */ /* 0x0003e2000c101906 */
[----:B------:R-:W-:-:S03]  /*13de0*/  LEA.HI.X.SX32 R5, R3, R0, 0x2, P3 ;  /* 0x0000000003057211 */ /* 0x000fc600018f16ff */
[----:B-1----:R-:W3:Y:S01]  /*13df0*/  LDL.LU R20, [R1+0x1b0] ;  /* 0x0001b00001147983 */ /* 0x002ee20000300800 */
[----:B------:R-:W-:-:S03]  /*13e00*/  ISETP.LT.AND P3, PT, R16, c[0x0][0x17c], !P0 ;  /* 0x00005f0010007a0c */ /* 0x000fc60004761270 */
[----:B------:R-:W3:Y:S01]  /*13e10*/  LDL.LU R16, [R1+0x8c] ;  /* 0x00008c0001107983 */ /* 0x000ee20000300800 */
[----:B------:R-:W-:-:S05]  /*13e20*/  IMAD R6, R25, 0x2, R3 ;  /* 0x0000000219067824 */ /* 0x000fca00078e0203 */
[----:B------:R-:W-:Y:S01]  /*13e30*/  LEA R8, P6, R6, R2, 0x2 ;  /* 0x0000000206087211 */ /* 0x000fe200078c10ff */
[----:B------:R-:W-:-:S03]  /*13e40*/  IMAD R3, R25, 0x2, R6 ;  /* 0x0000000219037824 */ /* 0x000fc600078e0206 */
[----:B------:R-:W-:Y:S01]  /*13e50*/  LEA.HI.X.SX32 R9, R6, R0, 0x2, P6 ;  /* 0x0000000006097211 */ /* 0x000fe200030f16ff */
[----:B------:R1:W-:Y:S01]  /*13e60*/  @P1 STG.E [R4.64], R17 ;  /* 0x0000001104001986 */ /* 0x0003e2000c101906 */
[----:B------:R-:W-:Y:S01]  /*13e70*/  ISETP.LT.AND P5, PT, R21, c[0x0][0x17c], !P0 ;  /* 0x00005f0015007a0c */ /* 0x000fe200047a1270 */
[----:B------:R-:W-:Y:S02]  /*13e80*/  IMAD R10, R25, 0x2, R3 ;  /* 0x00000002190a7824 */ /* 0x000fe400078e0203 */
[----:B------:R-:W3:Y:S04]  /*13e90*/  LDL.LU R21, [R1+0x1b4] ;  /* 0x0001b40001157983 */ /* 0x000ee80000300800 */
[----:B------:R1:W-:Y:S04]  /*13ea0*/  @P4 STG.E [R8.64], R7 ;  /* 0x0000000708004986 */ /* 0x0003e8000c101906 */
[----:B-1----:R-:W3:Y:S01]  /*13eb0*/  LDL.LU R17, [R1+0x1b8] ;  /* 0x0001b80001117983 */ /* 0x002ee20000300800 */
[----:B------:R-:W-:-:S02]  /*13ec0*/  LEA R4, P1, R3, R2, 0x2 ;  /* 0x0000000203047211 */ /* 0x000fc400078210ff */
[C---:B------:R-:W-:Y:S02]  /*13ed0*/  LEA R6, P6, R10.reuse, R2, 0x2 ;  /* 0x000000020a067211 */ /* 0x040fe400078c10ff */
[-C--:B------:R-:W-:Y:S01]  /*13ee0*/  LEA.HI.X.SX32 R5, R3, R0.reuse, 0x2, P1 ;  /* 0x0000000003057211 */ /* 0x080fe200008f16ff */
[----:B------:R-:W-:Y:S01]  /*13ef0*/  IMAD R3, R25, 0x2, R10 ;  /* 0x0000000219037824 */ /* 0x000fe200078e020a */
[----:B------:R-:W-:Y:S02]  /*13f00*/  LEA.HI.X.SX32 R7, R10, R0, 0x2, P6 ;  /* 0x000000000a077211 */ /* 0x000fe400030f16ff */
[----:B----4-:R-:W-:Y:S02]  /*13f10*/  ISETP.LT.AND P4, PT, R13, c[0x0][0x17c], !P0 ;  /* 0x00005f000d007a0c */ /* 0x010fe40004781270 */
[----:B------:R-:W4:Y:S01]  /*13f20*/  LDL.LU R13, [R1+0x6c] ;  /* 0x00006c00010d7983 */ /* 0x000f220000300800 */
[----:B--2---:R-:W-:-:S03]  /*13f30*/  ISETP.LT.AND P1, PT, R24, c[0x0][0x17c], !P0 ;  /* 0x00005f0018007a0c */ /* 0x004fc60004721270 */
[----:B------:R-:W2:Y:S04]  /*13f40*/  LDL.LU R24, [R1+0x3c] ;  /* 0x00003c0001187983 */ /* 0x000ea80000300800 */
[----:B------:R1:W-:Y:S02]  /*13f50*/  @P2 STG.E [R4.64], R12 ;  /* 0x0000000c04002986 */ /* 0x0003e4000c101906 */
[C---:B-1----:R-:W-:Y:S02]  /*13f60*/  LEA R4, P2, R3.reuse, R2, 0x2 ;  /* 0x0000000203047211 */ /* 0x042fe400078410ff */
[----:B------:R1:W-:Y:S02]  /*13f70*/  @P5 STG.E [R6.64], R26 ;  /* 0x0000001a06005986 */ /* 0x0003e4000c101906 */
[----:B------:R-:W-:-:S02]  /*13f80*/  LEA.HI.X.SX32 R5, R3, R0, 0x2, P2 ;  /* 0x0000000003057211 */ /* 0x000fc400010f16ff */
[----:B-1----:R-:W2:Y:S01]  /*13f90*/  LDL.LU R26, [R1+0x1c0] ;  /* 0x0001c000011a7983 */ /* 0x002ea20000300800 */
[----:B---3--:R-:W-:-:S03]  /*13fa0*/  ISETP.LT.AND P2, PT, R27, c[0x0][0x17c], !P0 ;  /* 0x00005f001b007a0c */ /* 0x008fc60004741270 */
[----:B------:R-:W3:Y:S01]  /*13fb0*/  LDL.LU R27, [R1+0x1bc] ;  /* 0x0001bc00011b7983 */ /* 0x000ee20000300800 */
[----:B------:R-:W-:-:S03]  /*13fc0*/  ISETP.LT.AND P5, PT, R20, c[0x0][0x17c], !P0 ;  /* 0x00005f0014007a0c */ /* 0x000fc600047a1270 */
[----:B------:R-:W3:Y:S04]  /*13fd0*/  LDL.LU R20, [R1+0x1a8] ;  /* 0x0001a80001147983 */ /* 0x000ee80000300800 */
[----:B------:R1:W-:Y:S04]  /*13fe0*/  @P3 STG.E [R4.64], R16 ;  /* 0x0000001004003986 */ /* 0x0003e8000c101906 */
[----:B-1----:R-:W3:Y:S01]  /*13ff0*/  LDL.LU R16, [R1+0xc] ;  /* 0x00000c0001107983 */ /* 0x002ee20000300800 */
[----:B------:R-:W-:-:S04]  /*14000*/  IMAD R8, R25, 0x2, R3 ;  /* 0x0000000219087824 */ /* 0x000fc800078e0203 */
[----:B------:R-:W-:Y:S01]  /*14010*/  IMAD R9, R25, 0x2, R8 ;  /* 0x0000000219097824 */ /* 0x000fe200078e0208 */
[----:B------:R-:W-:-:S04]  /*14020*/  LEA R6, P6, R8, R2, 0x2 ;  /* 0x0000000208067211 */ /* 0x000fc800078c10ff */
[----:B------:R-:W-:Y:S01]  /*14030*/  LEA.HI.X.SX32 R7, R8, R0, 0x2, P6 ;  /* 0x0000000008077211 */ /* 0x000fe200030f16ff */
[----:B------:R-:W-:Y:S01]  /*14040*/  IMAD R8, R25, 0x2, R9 ;  /* 0x0000000219087824 */ /* 0x000fe200078e0209 */
[----:B------:R-:W-:-:S03]  /*14050*/  LEA R4, P3, R9, R2, 0x2 ;  /* 0x0000000209047211 */ /* 0x000fc600078610ff */
[----:B------:R-:W-:Y:S01]  /*14060*/  IMAD R3, R25, 0x2, R8 ;  /* 0x0000000219037824 */ /* 0x000fe200078e0208 */
[----:B------:R-:W-:-:S03]  /*14070*/  LEA.HI.X.SX32 R5, R9, R0, 0x2, P3 ;  /* 0x0000000009057211 */ /* 0x000fc600018f16ff */
[C---:B------:R-:W-:Y:S01]  /*14080*/  IMAD R9, R25.reuse, 0x2, R3 ;  /* 0x0000000219097824 */ /* 0x040fe200078e0203 */
[----:B------:R1:W-:Y:S03]  /*14090*/  @P4 STG.E [R6.64], R11 ;  /* 0x0000000b06004986 */ /* 0x0003e6000c101906 */
[----:B------:R-:W-:Y:S01]  /*140a0*/  IMAD R10, R25, 0x2, R9 ;  /* 0x00000002190a7824 */ /* 0x000fe200078e0209 */
[----:B------:R-:W-:Y:S02]  /*140b0*/  ISETP.LT.AND P3, PT, R17, c[0x0][0x17c], !P0 ;  /* 0x00005f0011007a0c */ /* 0x000fe40004761270 */
[----:B-1----:R-:W-:-:S04]  /*140c0*/  LEA R6, P6, R8, R2, 0x2 ;  /* 0x0000000208067211 */ /* 0x002fc800078c10ff */
[----:B------:R-:W-:Y:S02]  /*140d0*/  LEA.HI.X.SX32 R7, R8, R0, 0x2, P6 ;  /* 0x0000000008077211 */ /* 0x000fe400030f16ff */
[----:B------:R-:W-:Y:S01]  /*140e0*/  ISETP.LT.AND P4, PT, R21, c[0x0][0x17c], !P0 ;  /* 0x00005f0015007a0c */ /* 0x000fe20004781270 */
[----:B----4-:R1:W-:Y:S02]  /*140f0*/  @P1 STG.E [R4.64], R13 ;  /* 0x0000000d04001986 */ /* 0x0103e4000c101906 */
[----:B-1----:R-:W-:Y:S01]  /*14100*/  IMAD R13, R25, 0x2, R10 ;  /* 0x00000002190d7824 */ /* 0x002fe200078e020a */
[----:B------:R-:W-:-:S03]  /*14110*/  LEA R4, P1, R3, R2, 0x2 ;  /* 0x0000000203047211 */ /* 0x000fc600078210ff */
[----:B------:R-:W-:Y:S01]  /*14120*/  IMAD R17, R25, 0x2, R13 ;  /* 0x0000000219117824 */ /* 0x000fe200078e020d */
[----:B--2---:R1:W-:Y:S01]  /*14130*/  @P2 STG.E [R6.64], R24 ;  /* 0x0000001806002986 */ /* 0x0043e2000c101906 */
[----:B------:R-:W-:Y:S02]  /*14140*/  LEA.HI.X.SX32 R5, R3, R0, 0x2, P1 ;  /* 0x0000000003057211 */ /* 0x000fe400008f16ff */
[-C--:B------:R-:W-:Y:S01]  /*14150*/  LEA R8, P2, R9, R2.reuse, 0x2 ;  /* 0x0000000209087211 */ /* 0x080fe200078410ff */
[----:B------:R-:W-:Y:S01]  /*14160*/  IMAD R3, R25, 0x2, R17 ;  /* 0x0000000219037824 */ /* 0x000fe200078e0211 */
[----:B------:R-:W-:Y:S02]  /*14170*/  LEA R12, P1, R13, R2, 0x2 ;  /* 0x000000020d0c7211 */ /* 0x000fe400078210ff */
[----:B------:R-:W-:Y:S02]  /*14180*/  LEA.HI.X.SX32 R9, R9, R0, 0x2, P2 ;  /* 0x0000000009097211 */ /* 0x000fe400010f16ff */
[----:B-1----:R-:W-:-:S02]  /*14190*/  LEA R6, P6, R10, R2, 0x2 ;  /* 0x000000020a067211 */ /* 0x002fc400078c10ff */
[-C--:B------:R-:W-:Y:S02]  /*141a0*/  LEA.HI.X.SX32 R13, R13, R0.reuse, 0x2, P1 ;  /* 0x000000000d0d7211 */ /* 0x080fe400008f16ff */
[----:B------:R-:W-:Y:S02]  /*141b0*/  LEA.HI.X.SX32 R7, R10, R0, 0x2, P6 ;  /* 0x000000000a077211 */ /* 0x000fe400030f16ff */
[C---:B------:R-:W-:Y:S02]  /*141c0*/  LEA R10, P6, R3.reuse, R2, 0x2 ;  /* 0x00000002030a7211 */ /* 0x040fe400078c10ff */
[----:B------:R-:W-:Y:S02]  /*141d0*/  ISETP.LT.AND P2, PT, R26, c[0x0][0x17c], !P0 ;  /* 0x00005f001a007a0c */ /* 0x000fe40004741270 */
[----:B------:R-:W-:Y:S02]  /*141e0*/  LEA.HI.X.SX32 R11, R3, R0, 0x2, P6 ;  /* 0x00000000030b7211 */ /* 0x000fe400030f16ff */
[----:B---3--:R-:W-:-:S02]  /*141f0*/  ISETP.LT.AND P1, PT, R27, c[0x0][0x17c], !P0 ;  /* 0x00005f001b007a0c */ /* 0x008fc40004721270 */
[----:B------:R-:W-:-:S04]  /*14200*/  LEA R2, P6, R17, R2, 0x2 ;  /* 0x0000000211027211 */ /* 0x000fc800078c10ff */
[----:B------:R-:W-:Y:S02]  /*14210*/  LEA.HI.X.SX32 R3, R17, R0, 0x2, P6 ;  /* 0x0000000011037211 */ /* 0x000fe400030f16ff */
[----:B------:R-:W-:Y:S01]  /*14220*/  ISETP.LT.AND P0, PT, R20, c[0x0][0x17c], !P0 ;  /* 0x00005f0014007a0c */ /* 0x000fe20004701270 */
[----:B------:R1:W-:Y:S04]  /*14230*/  @P5 STG.E [R4.64], R16 ;  /* 0x0000001004005986 */ /* 0x0003e8000c101906 */
[----:B------:R1:W-:Y:S04]  /*14240*/  @P4 STG.E [R8.64], R15 ;  /* 0x0000000f08004986 */ /* 0x0003e8000c101906 */
[----:B------:R1:W-:Y:S04]  /*14250*/  @P3 STG.E [R6.64], R29 ;  /* 0x0000001d06003986 */ /* 0x0003e8000c101906 */
[----:B------:R1:W-:Y:S04]  /*14260*/  @P2 STG.E [R12.64], R28 ;  /* 0x0000001c0c002986 */ /* 0x0003e8000c101906 */
[----:B------:R1:W-:Y:S01]  /*14270*/  @P1 STG.E [R2.64], R19 ;  /* 0x0000001302001986 */ /* 0x0003e2000c101906 */
[----:B------:R-:W-:Y:S05]  /*14280*/  @!P0 EXIT ;  /* 0x000000000000894d */ /* 0x000fea0003800000 */
[----:B------:R-:W-:Y:S01]  /*14290*/  STG.E [R10.64], R23 ;  /* 0x000000170a007986 */ /* 0x000fe2000c101906 */
[----:B------:R-:W-:Y:S05]  /*142a0*/  EXIT ;  /* 0x000000000000794d */ /* 0x000fea0003800000 */
.L_x_3:
[----:B------:R-:W-:-:S00]  /*142b0*/  BRA `(.L_x_3) ;  /* 0xfffffff000007947 */ /* 0x000fc0000383ffff */
[----:B------:R-:W-:-:S00]  /*142c0*/  NOP ;  /* 0x0000000000007918 */ /* 0x000fc00000000000 */
        /* <DEDUP_REMOVED lines=11> */
.L_x_4:


//--------------------- .nv.shared.matmul_kernel  --------------------------
	.section	.nv.shared.matmul_kernel,"aw",@nobits
	.sectionflags	@""
	.align	16
